//
// Generated by NVIDIA NVVM Compiler
//
// Compiler Build ID: CL-36424714
// Cuda compilation tools, release 13.0, V13.0.88
// Based on NVVM 20.0.0
//

.version 9.0
.target sm_100
.address_size 64

	// .globl	_Z9setup_rndP17curandStateXORWOWm
.extern .func  (.param .b32 func_retval0) vprintf
(
	.param .b64 vprintf_param_0,
	.param .b64 vprintf_param_1
)
;
.func  (.param .align 16 .b8 func_retval0[16]) __internal_trig_reduction_slowpathd
(
	.param .b64 __internal_trig_reduction_slowpathd_param_0
)
;
.func  (.param .b64 func_retval0) __internal_accurate_pow
(
	.param .b64 __internal_accurate_pow_param_0,
	.param .b64 __internal_accurate_pow_param_1
)
;
.global .align 4 .b8 precalc_xorwow_matrix[102400];
.global .align 4 .b8 precalc_xorwow_offset_matrix[102400];
.global .align 4 .b8 mrg32k3aM1[2304];
.global .align 4 .b8 mrg32k3aM2[2304];
.global .align 4 .b8 mrg32k3aM1SubSeq[2016];
.global .align 4 .b8 mrg32k3aM2SubSeq[2016];
.global .align 4 .b8 mrg32k3aM1Seq[2304];
.global .align 4 .b8 mrg32k3aM2Seq[2304];
.const .align 8 .b8 __cr_lgamma_table[72];
.global .align 8 .b8 dev_traj[336];
.const .align 8 .f64 pi;
.const .align 8 .f64 q;
.const .align 8 .f64 m;
.const .align 8 .f64 hbar;
.const .align 8 .f64 c;
.const .align 8 .f64 k;
.const .align 8 .f64 v0;
.const .align 8 .f64 sigma;
.const .align 8 .f64 sigma_p;
.const .align 8 .f64 sigma_theta_p;
.const .align 8 .f64 Vtip;
.const .align 8 .f64 rtip;
.const .align 8 .f64 zdet;
.const .align 8 .f64 rmin;
.const .align 8 .f64 rmax;
.const .align 8 .f64 dt;
.global .align 4 .b8 dev_count[12];
// _ZZ11paths_eulerPdS_S_E4vxnn has been demoted
// _ZZ11paths_eulerPdS_S_E4vynn has been demoted
// _ZZ11paths_eulerPdS_S_E4vznn has been demoted
.global .align 1 .b8 $str[28] = {79, 118, 101, 114, 102, 108, 111, 119, 32, 101, 114, 114, 111, 114, 32, 105, 110, 32, 112, 117, 115, 104, 98, 97, 99, 107, 10};
.global .align 1 .b8 $str$1[22] = {120, 61, 37, 102, 32, 102, 111, 114, 32, 112, 97, 114, 116, 105, 99, 108, 101, 32, 37, 100, 10};
.global .align 1 .b8 $str$2[22] = {121, 61, 37, 102, 32, 102, 111, 114, 32, 112, 97, 114, 116, 105, 99, 108, 101, 32, 37, 100, 10};
.global .align 1 .b8 $str$3[22] = {122, 61, 37, 102, 32, 102, 111, 114, 32, 112, 97, 114, 116, 105, 99, 108, 101, 32, 37, 100, 10};
.global .align 1 .b8 $str$4[23] = {69, 120, 61, 37, 102, 32, 102, 111, 114, 32, 112, 97, 114, 116, 105, 99, 108, 101, 32, 37, 100, 10};
.global .align 1 .b8 $str$5[23] = {69, 121, 61, 37, 102, 32, 102, 111, 114, 32, 112, 97, 114, 116, 105, 99, 108, 101, 32, 37, 100, 10};
.global .align 1 .b8 $str$6[23] = {69, 122, 61, 37, 102, 32, 102, 111, 114, 32, 112, 97, 114, 116, 105, 99, 108, 101, 32, 37, 100, 10};
.global .align 1 .b8 $str$7[45] = {80, 97, 114, 116, 105, 99, 108, 101, 32, 37, 100, 32, 100, 105, 100, 32, 110, 111, 116, 32, 109, 97, 107, 101, 32, 105, 116, 32, 116, 111, 32, 116, 104, 101, 32, 100, 101, 116, 101, 99, 116, 111, 114, 10};
.global .align 8 .b8 __cudart_i2opi_d[144] = {8, 93, 141, 31, 177, 95, 251, 107, 234, 146, 82, 138, 247, 57, 7, 61, 123, 241, 229, 235, 199, 186, 39, 117, 45, 234, 95, 158, 102, 63, 70, 79, 183, 9, 203, 39, 207, 126, 54, 109, 31, 109, 10, 90, 139, 17, 47, 239, 15, 152, 5, 222, 255, 151, 248, 31, 59, 40, 249, 189, 139, 95, 132, 156, 244, 57, 83, 131, 57, 214, 145, 57, 65, 126, 95, 180, 38, 112, 156, 233, 132, 68, 187, 46, 245, 53, 130, 232, 62, 167, 41, 177, 28, 235, 29, 254, 28, 146, 209, 9, 234, 46, 73, 6, 224, 210, 77, 66, 58, 110, 36, 183, 97, 197, 187, 222, 171, 99, 81, 254, 65, 144, 67, 60, 153, 149, 98, 219, 192, 221, 52, 245, 209, 87, 39, 252, 41, 21, 68, 78, 110, 131, 249, 162};
.global .align 16 .b8 __cudart_sin_cos_coeffs[128] = {70, 210, 176, 44, 241, 229, 90, 190, 146, 227, 172, 105, 227, 29, 199, 62, 161, 98, 219, 25, 160, 1, 42, 191, 24, 8, 17, 17, 17, 17, 129, 63, 84, 85, 85, 85, 85, 85, 197, 191, 0, 0, 0, 0, 0, 0, 0, 0, 0, 0, 0, 0, 0, 0, 0, 0, 100, 129, 253, 32, 131, 255, 168, 189, 40, 133, 239, 193, 167, 238, 33, 62, 217, 230, 6, 142, 79, 126, 146, 190, 233, 188, 221, 25, 160, 1, 250, 62, 71, 93, 193, 22, 108, 193, 86, 191, 81, 85, 85, 85, 85, 85, 165, 63, 0, 0, 0, 0, 0, 0, 224, 191, 0, 0, 0, 0, 0, 0, 240, 63};

.visible .entry _Z9setup_rndP17curandStateXORWOWm(
	.param .u64 .ptr .align 1 _Z9setup_rndP17curandStateXORWOWm_param_0,
	.param .u64 _Z9setup_rndP17curandStateXORWOWm_param_1
)
{
	.reg .pred 	%p<24>;
	.reg .b32 	%r<413>;
	.reg .b64 	%rd<19>;

	ld.param.u64 	%rd8, [_Z9setup_rndP17curandStateXORWOWm_param_0];
	ld.param.u64 	%rd9, [_Z9setup_rndP17curandStateXORWOWm_param_1];
	cvta.to.global.u64 	%rd10, %rd8;
	mov.u32 	%r182, %tid.x;
	mov.u32 	%r183, %ctaid.x;
	mov.u32 	%r184, %ntid.x;
	mad.lo.s32 	%r185, %r183, %r184, %r182;
	cvt.s64.s32 	%rd18, %r185;
	mul.wide.s32 	%rd11, %r185, 48;
	add.s64 	%rd2, %rd10, %rd11;
	cvt.u32.u64 	%r186, %rd9;
	xor.b32  	%r187, %r186, -1429050551;
	mul.lo.s32 	%r188, %r187, 1099087573;
	{ .reg .b32 tmp; mov.b64 {tmp, %r189}, %rd9; }
	xor.b32  	%r190, %r189, -136515619;
	mul.lo.s32 	%r191, %r190, -1703105765;
	add.s32 	%r192, %r188, %r191;
	add.s32 	%r193, %r192, 6615241;
	add.s32 	%r194, %r188, 123456789;
	st.global.v2.u32 	[%rd2], {%r193, %r194};
	xor.b32  	%r195, %r188, 362436069;
	add.s32 	%r196, %r191, 521288629;
	st.global.v2.u32 	[%rd2+8], {%r195, %r196};
	xor.b32  	%r197, %r191, 88675123;
	add.s32 	%r198, %r188, 5783321;
	st.global.v2.u32 	[%rd2+16], {%r197, %r198};
	setp.eq.s32 	%p1, %r185, 0;
	@%p1 bra 	$L__BB0_42;
	mov.b32 	%r319, 0;
$L__BB0_2:
	and.b64  	%rd4, %rd18, 3;
	setp.eq.s64 	%p2, %rd4, 0;
	@%p2 bra 	$L__BB0_41;
	mul.wide.u32 	%rd12, %r319, 3200;
	mov.u64 	%rd13, precalc_xorwow_matrix;
	add.s64 	%rd5, %rd13, %rd12;
	cvt.u32.u64 	%r2, %rd4;
	mov.b32 	%r320, 0;
$L__BB0_4:
	mov.b32 	%r333, 0;
	mov.u32 	%r334, %r333;
	mov.u32 	%r335, %r333;
	mov.u32 	%r336, %r333;
	mov.u32 	%r337, %r333;
	mov.u32 	%r326, %r333;
$L__BB0_5:
	mul.wide.u32 	%rd14, %r326, 4;
	add.s64 	%rd15, %rd2, %rd14;
	ld.global.u32 	%r10, [%rd15+4];
	shl.b32 	%r11, %r326, 5;
	mov.b32 	%r332, 0;
$L__BB0_6:
	.pragma "nounroll";
	shr.u32 	%r203, %r10, %r332;
	and.b32  	%r204, %r203, 1;
	setp.eq.b32 	%p3, %r204, 1;
	not.pred 	%p4, %p3;
	add.s32 	%r205, %r11, %r332;
	mul.lo.s32 	%r206, %r205, 5;
	mul.wide.u32 	%rd16, %r206, 4;
	add.s64 	%rd6, %rd5, %rd16;
	@%p4 bra 	$L__BB0_8;
	ld.global.u32 	%r207, [%rd6];
	xor.b32  	%r337, %r337, %r207;
	ld.global.u32 	%r208, [%rd6+4];
	xor.b32  	%r336, %r336, %r208;
	ld.global.u32 	%r209, [%rd6+8];
	xor.b32  	%r335, %r335, %r209;
	ld.global.u32 	%r210, [%rd6+12];
	xor.b32  	%r334, %r334, %r210;
	ld.global.u32 	%r211, [%rd6+16];
	xor.b32  	%r333, %r333, %r211;
$L__BB0_8:
	and.b32  	%r213, %r203, 2;
	setp.eq.s32 	%p5, %r213, 0;
	@%p5 bra 	$L__BB0_10;
	ld.global.u32 	%r214, [%rd6+20];
	xor.b32  	%r337, %r337, %r214;
	ld.global.u32 	%r215, [%rd6+24];
	xor.b32  	%r336, %r336, %r215;
	ld.global.u32 	%r216, [%rd6+28];
	xor.b32  	%r335, %r335, %r216;
	ld.global.u32 	%r217, [%rd6+32];
	xor.b32  	%r334, %r334, %r217;
	ld.global.u32 	%r218, [%rd6+36];
	xor.b32  	%r333, %r333, %r218;
$L__BB0_10:
	and.b32  	%r220, %r203, 4;
	setp.eq.s32 	%p6, %r220, 0;
	@%p6 bra 	$L__BB0_12;
	ld.global.u32 	%r221, [%rd6+40];
	xor.b32  	%r337, %r337, %r221;
	ld.global.u32 	%r222, [%rd6+44];
	xor.b32  	%r336, %r336, %r222;
	ld.global.u32 	%r223, [%rd6+48];
	xor.b32  	%r335, %r335, %r223;
	ld.global.u32 	%r224, [%rd6+52];
	xor.b32  	%r334, %r334, %r224;
	ld.global.u32 	%r225, [%rd6+56];
	xor.b32  	%r333, %r333, %r225;
$L__BB0_12:
	and.b32  	%r227, %r203, 8;
	setp.eq.s32 	%p7, %r227, 0;
	@%p7 bra 	$L__BB0_14;
	ld.global.u32 	%r228, [%rd6+60];
	xor.b32  	%r337, %r337, %r228;
	ld.global.u32 	%r229, [%rd6+64];
	xor.b32  	%r336, %r336, %r229;
	ld.global.u32 	%r230, [%rd6+68];
	xor.b32  	%r335, %r335, %r230;
	ld.global.u32 	%r231, [%rd6+72];
	xor.b32  	%r334, %r334, %r231;
	ld.global.u32 	%r232, [%rd6+76];
	xor.b32  	%r333, %r333, %r232;
$L__BB0_14:
	and.b32  	%r234, %r203, 16;
	setp.eq.s32 	%p8, %r234, 0;
	@%p8 bra 	$L__BB0_16;
	ld.global.u32 	%r235, [%rd6+80];
	xor.b32  	%r337, %r337, %r235;
	ld.global.u32 	%r236, [%rd6+84];
	xor.b32  	%r336, %r336, %r236;
	ld.global.u32 	%r237, [%rd6+88];
	xor.b32  	%r335, %r335, %r237;
	ld.global.u32 	%r238, [%rd6+92];
	xor.b32  	%r334, %r334, %r238;
	ld.global.u32 	%r239, [%rd6+96];
	xor.b32  	%r333, %r333, %r239;
$L__BB0_16:
	and.b32  	%r241, %r203, 32;
	setp.eq.s32 	%p9, %r241, 0;
	@%p9 bra 	$L__BB0_18;
	ld.global.u32 	%r242, [%rd6+100];
	xor.b32  	%r337, %r337, %r242;
	ld.global.u32 	%r243, [%rd6+104];
	xor.b32  	%r336, %r336, %r243;
	ld.global.u32 	%r244, [%rd6+108];
	xor.b32  	%r335, %r335, %r244;
	ld.global.u32 	%r245, [%rd6+112];
	xor.b32  	%r334, %r334, %r245;
	ld.global.u32 	%r246, [%rd6+116];
	xor.b32  	%r333, %r333, %r246;
$L__BB0_18:
	and.b32  	%r248, %r203, 64;
	setp.eq.s32 	%p10, %r248, 0;
	@%p10 bra 	$L__BB0_20;
	ld.global.u32 	%r249, [%rd6+120];
	xor.b32  	%r337, %r337, %r249;
	ld.global.u32 	%r250, [%rd6+124];
	xor.b32  	%r336, %r336, %r250;
	ld.global.u32 	%r251, [%rd6+128];
	xor.b32  	%r335, %r335, %r251;
	ld.global.u32 	%r252, [%rd6+132];
	xor.b32  	%r334, %r334, %r252;
	ld.global.u32 	%r253, [%rd6+136];
	xor.b32  	%r333, %r333, %r253;
$L__BB0_20:
	and.b32  	%r255, %r203, 128;
	setp.eq.s32 	%p11, %r255, 0;
	@%p11 bra 	$L__BB0_22;
	ld.global.u32 	%r256, [%rd6+140];
	xor.b32  	%r337, %r337, %r256;
	ld.global.u32 	%r257, [%rd6+144];
	xor.b32  	%r336, %r336, %r257;
	ld.global.u32 	%r258, [%rd6+148];
	xor.b32  	%r335, %r335, %r258;
	ld.global.u32 	%r259, [%rd6+152];
	xor.b32  	%r334, %r334, %r259;
	ld.global.u32 	%r260, [%rd6+156];
	xor.b32  	%r333, %r333, %r260;
$L__BB0_22:
	and.b32  	%r262, %r203, 256;
	setp.eq.s32 	%p12, %r262, 0;
	@%p12 bra 	$L__BB0_24;
	ld.global.u32 	%r263, [%rd6+160];
	xor.b32  	%r337, %r337, %r263;
	ld.global.u32 	%r264, [%rd6+164];
	xor.b32  	%r336, %r336, %r264;
	ld.global.u32 	%r265, [%rd6+168];
	xor.b32  	%r335, %r335, %r265;
	ld.global.u32 	%r266, [%rd6+172];
	xor.b32  	%r334, %r334, %r266;
	ld.global.u32 	%r267, [%rd6+176];
	xor.b32  	%r333, %r333, %r267;
$L__BB0_24:
	and.b32  	%r269, %r203, 512;
	setp.eq.s32 	%p13, %r269, 0;
	@%p13 bra 	$L__BB0_26;
	ld.global.u32 	%r270, [%rd6+180];
	xor.b32  	%r337, %r337, %r270;
	ld.global.u32 	%r271, [%rd6+184];
	xor.b32  	%r336, %r336, %r271;
	ld.global.u32 	%r272, [%rd6+188];
	xor.b32  	%r335, %r335, %r272;
	ld.global.u32 	%r273, [%rd6+192];
	xor.b32  	%r334, %r334, %r273;
	ld.global.u32 	%r274, [%rd6+196];
	xor.b32  	%r333, %r333, %r274;
$L__BB0_26:
	and.b32  	%r276, %r203, 1024;
	setp.eq.s32 	%p14, %r276, 0;
	@%p14 bra 	$L__BB0_28;
	ld.global.u32 	%r277, [%rd6+200];
	xor.b32  	%r337, %r337, %r277;
	ld.global.u32 	%r278, [%rd6+204];
	xor.b32  	%r336, %r336, %r278;
	ld.global.u32 	%r279, [%rd6+208];
	xor.b32  	%r335, %r335, %r279;
	ld.global.u32 	%r280, [%rd6+212];
	xor.b32  	%r334, %r334, %r280;
	ld.global.u32 	%r281, [%rd6+216];
	xor.b32  	%r333, %r333, %r281;
$L__BB0_28:
	and.b32  	%r283, %r203, 2048;
	setp.eq.s32 	%p15, %r283, 0;
	@%p15 bra 	$L__BB0_30;
	ld.global.u32 	%r284, [%rd6+220];
	xor.b32  	%r337, %r337, %r284;
	ld.global.u32 	%r285, [%rd6+224];
	xor.b32  	%r336, %r336, %r285;
	ld.global.u32 	%r286, [%rd6+228];
	xor.b32  	%r335, %r335, %r286;
	ld.global.u32 	%r287, [%rd6+232];
	xor.b32  	%r334, %r334, %r287;
	ld.global.u32 	%r288, [%rd6+236];
	xor.b32  	%r333, %r333, %r288;
$L__BB0_30:
	and.b32  	%r290, %r203, 4096;
	setp.eq.s32 	%p16, %r290, 0;
	@%p16 bra 	$L__BB0_32;
	ld.global.u32 	%r291, [%rd6+240];
	xor.b32  	%r337, %r337, %r291;
	ld.global.u32 	%r292, [%rd6+244];
	xor.b32  	%r336, %r336, %r292;
	ld.global.u32 	%r293, [%rd6+248];
	xor.b32  	%r335, %r335, %r293;
	ld.global.u32 	%r294, [%rd6+252];
	xor.b32  	%r334, %r334, %r294;
	ld.global.u32 	%r295, [%rd6+256];
	xor.b32  	%r333, %r333, %r295;
$L__BB0_32:
	and.b32  	%r297, %r203, 8192;
	setp.eq.s32 	%p17, %r297, 0;
	@%p17 bra 	$L__BB0_34;
	ld.global.u32 	%r298, [%rd6+260];
	xor.b32  	%r337, %r337, %r298;
	ld.global.u32 	%r299, [%rd6+264];
	xor.b32  	%r336, %r336, %r299;
	ld.global.u32 	%r300, [%rd6+268];
	xor.b32  	%r335, %r335, %r300;
	ld.global.u32 	%r301, [%rd6+272];
	xor.b32  	%r334, %r334, %r301;
	ld.global.u32 	%r302, [%rd6+276];
	xor.b32  	%r333, %r333, %r302;
$L__BB0_34:
	and.b32  	%r304, %r203, 16384;
	setp.eq.s32 	%p18, %r304, 0;
	@%p18 bra 	$L__BB0_36;
	ld.global.u32 	%r305, [%rd6+280];
	xor.b32  	%r337, %r337, %r305;
	ld.global.u32 	%r306, [%rd6+284];
	xor.b32  	%r336, %r336, %r306;
	ld.global.u32 	%r307, [%rd6+288];
	xor.b32  	%r335, %r335, %r307;
	ld.global.u32 	%r308, [%rd6+292];
	xor.b32  	%r334, %r334, %r308;
	ld.global.u32 	%r309, [%rd6+296];
	xor.b32  	%r333, %r333, %r309;
$L__BB0_36:
	and.b32  	%r311, %r203, 32768;
	setp.eq.s32 	%p19, %r311, 0;
	@%p19 bra 	$L__BB0_38;
	ld.global.u32 	%r312, [%rd6+300];
	xor.b32  	%r337, %r337, %r312;
	ld.global.u32 	%r313, [%rd6+304];
	xor.b32  	%r336, %r336, %r313;
	ld.global.u32 	%r314, [%rd6+308];
	xor.b32  	%r335, %r335, %r314;
	ld.global.u32 	%r315, [%rd6+312];
	xor.b32  	%r334, %r334, %r315;
	ld.global.u32 	%r316, [%rd6+316];
	xor.b32  	%r333, %r333, %r316;
$L__BB0_38:
	add.s32 	%r332, %r332, 16;
	setp.ne.s32 	%p20, %r332, 32;
	@%p20 bra 	$L__BB0_6;
	mad.lo.s32 	%r317, %r326, -31, %r11;
	add.s32 	%r326, %r317, 1;
	setp.ne.s32 	%p21, %r326, 5;
	@%p21 bra 	$L__BB0_5;
	st.global.u32 	[%rd2+4], %r337;
	st.global.u32 	[%rd2+8], %r336;
	st.global.u32 	[%rd2+12], %r335;
	st.global.u32 	[%rd2+16], %r334;
	st.global.u32 	[%rd2+20], %r333;
	add.s32 	%r320, %r320, 1;
	setp.lt.u32 	%p22, %r320, %r2;
	@%p22 bra 	$L__BB0_4;
$L__BB0_41:
	shr.u64 	%rd7, %rd18, 2;
	add.s32 	%r319, %r319, 1;
	setp.gt.u64 	%p23, %rd18, 3;
	mov.u64 	%rd18, %rd7;
	@%p23 bra 	$L__BB0_2;
$L__BB0_42:
	mov.b32 	%r318, 0;
	st.global.v2.u32 	[%rd2+24], {%r318, %r318};
	st.global.u32 	[%rd2+32], %r318;
	mov.b64 	%rd17, 0;
	st.global.u64 	[%rd2+40], %rd17;
	ret;

}
	// .globl	_Z7rndvecsPdP17curandStateXORWOWii
.visible .entry _Z7rndvecsPdP17curandStateXORWOWii(
	.param .u64 .ptr .align 1 _Z7rndvecsPdP17curandStateXORWOWii_param_0,
	.param .u64 .ptr .align 1 _Z7rndvecsPdP17curandStateXORWOWii_param_1,
	.param .u32 _Z7rndvecsPdP17curandStateXORWOWii_param_2,
	.param .u32 _Z7rndvecsPdP17curandStateXORWOWii_param_3
)
{
	.reg .pred 	%p<52>;
	.reg .b32 	%r<143>;
	.reg .b32 	%f<14>;
	.reg .b64 	%rd<23>;
	.reg .b64 	%fd<141>;

	ld.param.u64 	%rd3, [_Z7rndvecsPdP17curandStateXORWOWii_param_0];
	ld.param.u64 	%rd4, [_Z7rndvecsPdP17curandStateXORWOWii_param_1];
	ld.param.u32 	%r36, [_Z7rndvecsPdP17curandStateXORWOWii_param_2];
	ld.param.u32 	%r37, [_Z7rndvecsPdP17curandStateXORWOWii_param_3];
	cvta.to.global.u64 	%rd1, %rd3;
	cvta.to.global.u64 	%rd5, %rd4;
	mov.u32 	%r38, %tid.x;
	mov.u32 	%r39, %ctaid.x;
	mov.u32 	%r40, %ntid.x;
	mad.lo.s32 	%r1, %r39, %r40, %r38;
	mul.wide.s32 	%rd6, %r1, 48;
	add.s64 	%rd2, %rd5, %rd6;
	ld.global.v2.u32 	{%r142, %r141}, [%rd2];
	ld.global.v2.u32 	{%r4, %r5}, [%rd2+16];
	setp.ge.s32 	%p1, %r1, %r37;
	@%p1 bra 	$L__BB1_42;
	ld.global.f32 	%f1, [%rd2+32];
	ld.global.v2.u32 	{%r6, %r7}, [%rd2+8];
	ld.global.v2.u32 	{%r8, %r9}, [%rd2+24];
	ld.global.f64 	%fd1, [%rd2+40];
	setp.gt.s32 	%p2, %r36, 3;
	@%p2 bra 	$L__BB1_6;
	setp.eq.s32 	%p6, %r36, 1;
	@%p6 bra 	$L__BB1_10;
	setp.eq.s32 	%p7, %r36, 2;
	@%p7 bra 	$L__BB1_33;
	setp.eq.s32 	%p8, %r36, 3;
	mov.u32 	%r137, %r5;
	mov.u32 	%r138, %r4;
	mov.u32 	%r139, %r7;
	mov.u32 	%r140, %r6;
	@%p8 bra 	$L__BB1_5;
	bra.uni 	$L__BB1_41;
$L__BB1_5:
	ld.const.f64 	%fd44, [pi];
	add.f64 	%fd45, %fd44, %fd44;
	shr.u32 	%r62, %r141, 2;
	xor.b32  	%r63, %r62, %r141;
	shl.b32 	%r64, %r5, 4;
	shl.b32 	%r65, %r63, 1;
	xor.b32  	%r66, %r64, %r65;
	xor.b32  	%r67, %r66, %r5;
	xor.b32  	%r137, %r67, %r63;
	add.s32 	%r142, %r142, 362437;
	add.s32 	%r68, %r137, %r142;
	cvt.rn.f32.u32 	%f8, %r68;
	fma.rn.f32 	%f9, %f8, 0f2F800000, 0f2F000000;
	cvt.f64.f32 	%fd46, %f9;
	mul.f64 	%fd47, %fd45, %fd46;
	mul.wide.s32 	%rd13, %r1, 8;
	add.s64 	%rd14, %rd1, %rd13;
	st.global.f64 	[%rd14], %fd47;
	mov.u32 	%r138, %r5;
	mov.u32 	%r139, %r4;
	mov.u32 	%r140, %r7;
	mov.u32 	%r141, %r6;
	bra.uni 	$L__BB1_41;
$L__BB1_6:
	setp.eq.s32 	%p3, %r36, 4;
	@%p3 bra 	$L__BB1_39;
	setp.eq.s32 	%p4, %r36, 5;
	@%p4 bra 	$L__BB1_40;
	setp.eq.s32 	%p5, %r36, 6;
	mov.u32 	%r137, %r5;
	mov.u32 	%r138, %r4;
	mov.u32 	%r139, %r7;
	mov.u32 	%r140, %r6;
	@%p5 bra 	$L__BB1_9;
	bra.uni 	$L__BB1_41;
$L__BB1_9:
	ld.const.f64 	%fd34, [pi];
	add.f64 	%fd35, %fd34, %fd34;
	shr.u32 	%r41, %r141, 2;
	xor.b32  	%r42, %r41, %r141;
	shl.b32 	%r43, %r5, 4;
	shl.b32 	%r44, %r42, 1;
	xor.b32  	%r45, %r43, %r44;
	xor.b32  	%r46, %r45, %r5;
	xor.b32  	%r137, %r46, %r42;
	add.s32 	%r142, %r142, 362437;
	add.s32 	%r47, %r137, %r142;
	cvt.rn.f32.u32 	%f2, %r47;
	fma.rn.f32 	%f3, %f2, 0f2F800000, 0f2F000000;
	cvt.f64.f32 	%fd36, %f3;
	mul.f64 	%fd37, %fd35, %fd36;
	mul.wide.s32 	%rd7, %r1, 8;
	add.s64 	%rd8, %rd1, %rd7;
	st.global.f64 	[%rd8], %fd37;
	mov.u32 	%r138, %r5;
	mov.u32 	%r139, %r4;
	mov.u32 	%r140, %r7;
	mov.u32 	%r141, %r6;
	bra.uni 	$L__BB1_41;
$L__BB1_10:
	ld.const.f64 	%fd2, [rmax];
	{
	.reg .b32 %temp; 
	mov.b64 	{%temp, %r10}, %fd2;
	}
	mov.f64 	%fd112, 0d4008000000000000;
	{
	.reg .b32 %temp; 
	mov.b64 	{%temp, %r86}, %fd112;
	}
	and.b32  	%r12, %r86, 2146435072;
	setp.eq.s32 	%p14, %r12, 1073741824;
	abs.f64 	%fd3, %fd2;
	{ // callseq 0, 0
	.param .b64 param0;
	st.param.f64 	[param0], %fd3;
	.param .b64 param1;
	st.param.f64 	[param1], 0d4008000000000000;
	.param .b64 retval0;
	call.uni (retval0), 
	__internal_accurate_pow, 
	(
	param0, 
	param1
	);
	ld.param.f64 	%fd113, [retval0];
	} // callseq 0
	setp.lt.s32 	%p15, %r10, 0;
	neg.f64 	%fd115, %fd113;
	selp.f64 	%fd116, %fd115, %fd113, %p14;
	selp.f64 	%fd135, %fd116, %fd113, %p15;
	setp.neu.f64 	%p16, %fd2, 0d0000000000000000;
	@%p16 bra 	$L__BB1_12;
	setp.eq.s32 	%p17, %r12, 1073741824;
	selp.b32 	%r87, %r10, 0, %p17;
	setp.lt.s32 	%p18, %r86, 0;
	or.b32  	%r88, %r87, 2146435072;
	selp.b32 	%r89, %r88, %r87, %p18;
	mov.b32 	%r90, 0;
	mov.b64 	%fd135, {%r90, %r89};
$L__BB1_12:
	add.f64 	%fd117, %fd2, 0d4008000000000000;
	{
	.reg .b32 %temp; 
	mov.b64 	{%temp, %r91}, %fd117;
	}
	and.b32  	%r92, %r91, 2146435072;
	setp.ne.s32 	%p19, %r92, 2146435072;
	@%p19 bra 	$L__BB1_17;
	setp.num.f64 	%p20, %fd2, %fd2;
	@%p20 bra 	$L__BB1_15;
	mov.f64 	%fd118, 0d4008000000000000;
	add.rn.f64 	%fd135, %fd2, %fd118;
	bra.uni 	$L__BB1_17;
$L__BB1_15:
	setp.neu.f64 	%p21, %fd3, 0d7FF0000000000000;
	@%p21 bra 	$L__BB1_17;
	setp.lt.s32 	%p22, %r10, 0;
	setp.eq.s32 	%p23, %r12, 1073741824;
	setp.lt.s32 	%p24, %r86, 0;
	selp.b32 	%r94, 0, 2146435072, %p24;
	and.b32  	%r95, %r86, 2147483647;
	setp.ne.s32 	%p25, %r95, 1071644672;
	or.b32  	%r96, %r94, -2147483648;
	selp.b32 	%r97, %r96, %r94, %p25;
	selp.b32 	%r98, %r97, %r94, %p23;
	selp.b32 	%r99, %r98, %r94, %p22;
	mov.b32 	%r100, 0;
	mov.b64 	%fd135, {%r100, %r99};
$L__BB1_17:
	setp.eq.s32 	%p26, %r12, 1073741824;
	setp.eq.f64 	%p27, %fd2, 0d3FF0000000000000;
	selp.f64 	%fd10, 0d3FF0000000000000, %fd135, %p27;
	ld.const.f64 	%fd11, [rmin];
	{
	.reg .b32 %temp; 
	mov.b64 	{%temp, %r13}, %fd11;
	}
	abs.f64 	%fd12, %fd11;
	{ // callseq 1, 0
	.param .b64 param0;
	st.param.f64 	[param0], %fd12;
	.param .b64 param1;
	st.param.f64 	[param1], 0d4008000000000000;
	.param .b64 retval0;
	call.uni (retval0), 
	__internal_accurate_pow, 
	(
	param0, 
	param1
	);
	ld.param.f64 	%fd119, [retval0];
	} // callseq 1
	setp.lt.s32 	%p28, %r13, 0;
	neg.f64 	%fd121, %fd119;
	selp.f64 	%fd122, %fd121, %fd119, %p26;
	selp.f64 	%fd137, %fd122, %fd119, %p28;
	setp.neu.f64 	%p29, %fd11, 0d0000000000000000;
	@%p29 bra 	$L__BB1_19;
	selp.b32 	%r102, %r13, 0, %p26;
	setp.lt.s32 	%p31, %r86, 0;
	or.b32  	%r103, %r102, 2146435072;
	selp.b32 	%r104, %r103, %r102, %p31;
	mov.b32 	%r105, 0;
	mov.b64 	%fd137, {%r105, %r104};
$L__BB1_19:
	add.f64 	%fd123, %fd11, 0d4008000000000000;
	{
	.reg .b32 %temp; 
	mov.b64 	{%temp, %r106}, %fd123;
	}
	and.b32  	%r107, %r106, 2146435072;
	setp.ne.s32 	%p32, %r107, 2146435072;
	@%p32 bra 	$L__BB1_24;
	setp.num.f64 	%p33, %fd11, %fd11;
	@%p33 bra 	$L__BB1_22;
	mov.f64 	%fd124, 0d4008000000000000;
	add.rn.f64 	%fd137, %fd11, %fd124;
	bra.uni 	$L__BB1_24;
$L__BB1_22:
	setp.neu.f64 	%p34, %fd12, 0d7FF0000000000000;
	@%p34 bra 	$L__BB1_24;
	setp.lt.s32 	%p35, %r13, 0;
	setp.eq.s32 	%p36, %r12, 1073741824;
	setp.lt.s32 	%p37, %r86, 0;
	selp.b32 	%r109, 0, 2146435072, %p37;
	and.b32  	%r110, %r86, 2147483647;
	setp.ne.s32 	%p38, %r110, 1071644672;
	or.b32  	%r111, %r109, -2147483648;
	selp.b32 	%r112, %r111, %r109, %p38;
	selp.b32 	%r113, %r112, %r109, %p36;
	selp.b32 	%r114, %r113, %r109, %p35;
	mov.b32 	%r115, 0;
	mov.b64 	%fd137, {%r115, %r114};
$L__BB1_24:
	setp.eq.f64 	%p39, %fd11, 0d3FF0000000000000;
	selp.f64 	%fd125, 0d3FF0000000000000, %fd137, %p39;
	sub.f64 	%fd126, %fd10, %fd125;
	shr.u32 	%r116, %r141, 2;
	xor.b32  	%r117, %r116, %r141;
	shl.b32 	%r118, %r5, 4;
	shl.b32 	%r119, %r117, 1;
	xor.b32  	%r120, %r118, %r119;
	xor.b32  	%r121, %r120, %r5;
	xor.b32  	%r137, %r121, %r117;
	add.s32 	%r142, %r142, 362437;
	add.s32 	%r122, %r137, %r142;
	cvt.rn.f32.u32 	%f12, %r122;
	fma.rn.f32 	%f13, %f12, 0f2F800000, 0f2F000000;
	cvt.f64.f32 	%fd127, %f13;
	fma.rn.f64 	%fd19, %fd126, %fd127, %fd125;
	{
	.reg .b32 %temp; 
	mov.b64 	{%temp, %r16}, %fd19;
	}
	mov.f64 	%fd128, 0d3FD5555555555555;
	{
	.reg .b32 %temp; 
	mov.b64 	{%temp, %r17}, %fd128;
	}
	and.b32  	%r18, %r17, 2146435072;
	abs.f64 	%fd20, %fd19;
	setp.neu.f64 	%p40, %fd19, 0d0000000000000000;
	@%p40 bra 	$L__BB1_26;
	setp.eq.s32 	%p42, %r18, 1127219200;
	selp.b32 	%r123, %r16, 0, %p42;
	setp.lt.s32 	%p43, %r17, 0;
	or.b32  	%r124, %r123, 2146435072;
	selp.b32 	%r125, %r124, %r123, %p43;
	mov.b32 	%r126, 0;
	mov.b64 	%fd139, {%r126, %r125};
	bra.uni 	$L__BB1_27;
$L__BB1_26:
	setp.lt.s32 	%p41, %r16, 0;
	{ // callseq 2, 0
	.param .b64 param0;
	st.param.f64 	[param0], %fd20;
	.param .b64 param1;
	st.param.f64 	[param1], 0d3FD5555555555555;
	.param .b64 retval0;
	call.uni (retval0), 
	__internal_accurate_pow, 
	(
	param0, 
	param1
	);
	ld.param.f64 	%fd129, [retval0];
	} // callseq 2
	selp.f64 	%fd139, 0dFFF8000000000000, %fd129, %p41;
$L__BB1_27:
	add.f64 	%fd131, %fd19, 0d3FD5555555555555;
	{
	.reg .b32 %temp; 
	mov.b64 	{%temp, %r127}, %fd131;
	}
	and.b32  	%r128, %r127, 2146435072;
	setp.ne.s32 	%p44, %r128, 2146435072;
	@%p44 bra 	$L__BB1_32;
	setp.num.f64 	%p45, %fd19, %fd19;
	@%p45 bra 	$L__BB1_30;
	mov.f64 	%fd132, 0d3FD5555555555555;
	add.rn.f64 	%fd139, %fd19, %fd132;
	bra.uni 	$L__BB1_32;
$L__BB1_30:
	setp.neu.f64 	%p46, %fd20, 0d7FF0000000000000;
	@%p46 bra 	$L__BB1_32;
	setp.lt.s32 	%p47, %r16, 0;
	setp.eq.s32 	%p48, %r18, 1127219200;
	setp.lt.s32 	%p49, %r17, 0;
	selp.b32 	%r130, 0, 2146435072, %p49;
	and.b32  	%r131, %r17, 2147483647;
	setp.ne.s32 	%p50, %r131, 1071644672;
	or.b32  	%r132, %r130, -2147483648;
	selp.b32 	%r133, %r132, %r130, %p50;
	selp.b32 	%r134, %r133, %r130, %p48;
	selp.b32 	%r135, %r134, %r130, %p47;
	mov.b32 	%r136, 0;
	mov.b64 	%fd139, {%r136, %r135};
$L__BB1_32:
	ld.param.u64 	%rd22, [_Z7rndvecsPdP17curandStateXORWOWii_param_0];
	setp.eq.f64 	%p51, %fd19, 0d3FF0000000000000;
	selp.f64 	%fd133, 0d3FF0000000000000, %fd139, %p51;
	cvta.to.global.u64 	%rd18, %rd22;
	mul.wide.s32 	%rd19, %r1, 8;
	add.s64 	%rd20, %rd18, %rd19;
	st.global.f64 	[%rd20], %fd133;
	mov.u32 	%r138, %r5;
	mov.u32 	%r139, %r4;
	mov.u32 	%r140, %r7;
	mov.u32 	%r141, %r6;
	bra.uni 	$L__BB1_41;
$L__BB1_33:
	shr.u32 	%r69, %r141, 2;
	xor.b32  	%r70, %r69, %r141;
	shl.b32 	%r71, %r5, 4;
	shl.b32 	%r72, %r70, 1;
	xor.b32  	%r73, %r71, %r72;
	xor.b32  	%r74, %r73, %r5;
	xor.b32  	%r137, %r74, %r70;
	add.s32 	%r142, %r142, 362437;
	add.s32 	%r75, %r137, %r142;
	cvt.rn.f32.u32 	%f10, %r75;
	fma.rn.f32 	%f11, %f10, 0f2F800000, 0f2F000000;
	cvt.f64.f32 	%fd48, %f11;
	add.f64 	%fd49, %fd48, %fd48;
	mov.f64 	%fd50, 0d3FF0000000000000;
	sub.f64 	%fd27, %fd50, %fd49;
	{
	.reg .b32 %temp; 
	mov.b64 	{%temp, %r21}, %fd27;
	}
	abs.f64 	%fd28, %fd27;
	{
	.reg .b32 %temp; 
	mov.b64 	{%temp, %r76}, %fd28;
	}
	setp.gt.s32 	%p9, %r76, 1071801957;
	@%p9 bra 	$L__BB1_37;
	mul.f64 	%fd91, %fd27, %fd27;
	fma.rn.f64 	%fd92, %fd91, 0d3FB0066BDC1895E9, 0dBFB3823B180754AF;
	fma.rn.f64 	%fd93, %fd92, %fd91, 0d3FB11E52CC2F79AE;
	fma.rn.f64 	%fd94, %fd93, %fd91, 0dBF924EAF3526861B;
	fma.rn.f64 	%fd95, %fd94, %fd91, 0d3F91DF02A31E6CB7;
	fma.rn.f64 	%fd96, %fd95, %fd91, 0d3F847D18B0EEC6CC;
	fma.rn.f64 	%fd97, %fd96, %fd91, 0d3F8D0AF961BA53B0;
	fma.rn.f64 	%fd98, %fd97, %fd91, 0d3F91BF7734CF1C48;
	fma.rn.f64 	%fd99, %fd98, %fd91, 0d3F96E91483144EF7;
	fma.rn.f64 	%fd100, %fd99, %fd91, 0d3F9F1C6E0A4F9F81;
	fma.rn.f64 	%fd101, %fd100, %fd91, 0d3FA6DB6DC27FA92B;
	fma.rn.f64 	%fd102, %fd101, %fd91, 0d3FB333333320F91B;
	fma.rn.f64 	%fd103, %fd102, %fd91, 0d3FC5555555555F4D;
	mul.f64 	%fd104, %fd91, %fd103;
	fma.rn.f64 	%fd29, %fd104, %fd28, %fd28;
	setp.gt.s32 	%p13, %r21, -1;
	@%p13 bra 	$L__BB1_36;
	mov.f64 	%fd109, 0d3C91A62633145C07;
	add.rn.f64 	%fd110, %fd29, %fd109;
	mov.f64 	%fd111, 0d3FF921FB54442D18;
	add.rn.f64 	%fd140, %fd111, %fd110;
	bra.uni 	$L__BB1_38;
$L__BB1_36:
	mov.f64 	%fd105, 0dBC91A62633145C07;
	add.rn.f64 	%fd106, %fd29, %fd105;
	neg.f64 	%fd107, %fd106;
	mov.f64 	%fd108, 0d3FF921FB54442D18;
	add.rn.f64 	%fd140, %fd108, %fd107;
	bra.uni 	$L__BB1_38;
$L__BB1_37:
	mov.f64 	%fd51, 0d3FF0000000000000;
	sub.f64 	%fd52, %fd51, %fd28;
	{
	.reg .b32 %temp; 
	mov.b64 	{%r77, %temp}, %fd52;
	}
	{
	.reg .b32 %temp; 
	mov.b64 	{%temp, %r78}, %fd52;
	}
	add.s32 	%r79, %r78, -1048576;
	mov.b64 	%fd53, {%r77, %r79};
	rsqrt.approx.ftz.f64 	%fd54, %fd53;
	{
	.reg .b32 %temp; 
	mov.b64 	{%r80, %temp}, %fd54;
	}
	{
	.reg .b32 %temp; 
	mov.b64 	{%temp, %r81}, %fd54;
	}
	add.s32 	%r82, %r81, -1048576;
	mov.b64 	%fd55, {%r80, %r82};
	mul.f64 	%fd56, %fd53, %fd54;
	neg.f64 	%fd57, %fd56;
	fma.rn.f64 	%fd58, %fd56, %fd57, %fd53;
	fma.rn.f64 	%fd59, %fd58, %fd55, %fd56;
	neg.f64 	%fd60, %fd59;
	fma.rn.f64 	%fd61, %fd54, %fd60, 0d3FF0000000000000;
	fma.rn.f64 	%fd62, %fd61, %fd55, %fd55;
	fma.rn.f64 	%fd63, %fd59, %fd60, %fd53;
	fma.rn.f64 	%fd64, %fd63, %fd62, %fd59;
	{
	.reg .b32 %temp; 
	mov.b64 	{%r83, %temp}, %fd64;
	}
	{
	.reg .b32 %temp; 
	mov.b64 	{%temp, %r84}, %fd64;
	}
	add.s32 	%r85, %r84, 1048576;
	mov.b64 	%fd65, {%r83, %r85};
	fma.rn.f64 	%fd66, %fd52, 0d3EC715B371155F70, 0dBEBAC2FE66FAAC4B;
	fma.rn.f64 	%fd67, %fd66, %fd52, 0d3ED9A9B88EFCD9B8;
	fma.rn.f64 	%fd68, %fd67, %fd52, 0d3EDD0F40A8A0C4C3;
	fma.rn.f64 	%fd69, %fd68, %fd52, 0d3EF46D4CFA9E0E1F;
	fma.rn.f64 	%fd70, %fd69, %fd52, 0d3F079C168D1E2422;
	fma.rn.f64 	%fd71, %fd70, %fd52, 0d3F1C9A88C3BCA540;
	fma.rn.f64 	%fd72, %fd71, %fd52, 0d3F31C4E64BD476DF;
	fma.rn.f64 	%fd73, %fd72, %fd52, 0d3F46E8BA60009C8F;
	fma.rn.f64 	%fd74, %fd73, %fd52, 0d3F5F1C71C62B05A2;
	fma.rn.f64 	%fd75, %fd74, %fd52, 0d3F76DB6DB6DC9F2C;
	fma.rn.f64 	%fd76, %fd75, %fd52, 0d3F9333333333329C;
	fma.rn.f64 	%fd77, %fd76, %fd52, 0d3FB5555555555555;
	setp.lt.s32 	%p10, %r78, 1;
	mov.f64 	%fd78, 0d0000000000000000;
	mul.rn.f64 	%fd79, %fd28, %fd78;
	mul.f64 	%fd80, %fd52, %fd77;
	fma.rn.f64 	%fd81, %fd80, %fd65, %fd65;
	selp.f64 	%fd82, %fd79, %fd81, %p10;
	setp.lt.s32 	%p11, %r78, 0;
	mov.f64 	%fd83, 0d7FF0000000000000;
	mul.rn.f64 	%fd84, %fd82, %fd83;
	selp.f64 	%fd85, %fd84, %fd82, %p11;
	setp.lt.s32 	%p12, %r21, 0;
	mov.f64 	%fd86, 0dBCA1A62633145C07;
	add.rn.f64 	%fd87, %fd85, %fd86;
	neg.f64 	%fd88, %fd87;
	mov.f64 	%fd89, 0d400921FB54442D18;
	add.rn.f64 	%fd90, %fd89, %fd88;
	selp.f64 	%fd140, %fd90, %fd85, %p12;
$L__BB1_38:
	ld.param.u64 	%rd21, [_Z7rndvecsPdP17curandStateXORWOWii_param_0];
	cvta.to.global.u64 	%rd15, %rd21;
	mul.wide.s32 	%rd16, %r1, 8;
	add.s64 	%rd17, %rd15, %rd16;
	st.global.f64 	[%rd17], %fd140;
	mov.u32 	%r138, %r5;
	mov.u32 	%r139, %r4;
	mov.u32 	%r140, %r7;
	mov.u32 	%r141, %r6;
	bra.uni 	$L__BB1_41;
$L__BB1_39:
	ld.const.f64 	%fd41, [sigma_p];
	shr.u32 	%r55, %r141, 2;
	xor.b32  	%r56, %r55, %r141;
	shl.b32 	%r57, %r5, 4;
	shl.b32 	%r58, %r56, 1;
	xor.b32  	%r59, %r57, %r58;
	xor.b32  	%r60, %r59, %r5;
	xor.b32  	%r137, %r60, %r56;
	add.s32 	%r142, %r142, 362437;
	add.s32 	%r61, %r137, %r142;
	cvt.rn.f32.u32 	%f6, %r61;
	fma.rn.f32 	%f7, %f6, 0f2F800000, 0f2F000000;
	cvt.f64.f32 	%fd42, %f7;
	mul.f64 	%fd43, %fd41, %fd42;
	mul.wide.s32 	%rd11, %r1, 8;
	add.s64 	%rd12, %rd1, %rd11;
	st.global.f64 	[%rd12], %fd43;
	mov.u32 	%r138, %r5;
	mov.u32 	%r139, %r4;
	mov.u32 	%r140, %r7;
	mov.u32 	%r141, %r6;
	bra.uni 	$L__BB1_41;
$L__BB1_40:
	ld.const.f64 	%fd38, [pi];
	shr.u32 	%r48, %r141, 2;
	xor.b32  	%r49, %r48, %r141;
	shl.b32 	%r50, %r5, 4;
	shl.b32 	%r51, %r49, 1;
	xor.b32  	%r52, %r50, %r51;
	xor.b32  	%r53, %r52, %r5;
	xor.b32  	%r137, %r53, %r49;
	add.s32 	%r142, %r142, 362437;
	add.s32 	%r54, %r137, %r142;
	cvt.rn.f32.u32 	%f4, %r54;
	fma.rn.f32 	%f5, %f4, 0f2F800000, 0f2F000000;
	cvt.f64.f32 	%fd39, %f5;
	mul.f64 	%fd40, %fd38, %fd39;
	mul.wide.s32 	%rd9, %r1, 8;
	add.s64 	%rd10, %rd1, %rd9;
	st.global.f64 	[%rd10], %fd40;
	mov.u32 	%r138, %r5;
	mov.u32 	%r139, %r4;
	mov.u32 	%r140, %r7;
	mov.u32 	%r141, %r6;
$L__BB1_41:
	st.global.v2.u32 	[%rd2], {%r142, %r141};
	st.global.v2.u32 	[%rd2+8], {%r140, %r139};
	st.global.v2.u32 	[%rd2+16], {%r138, %r137};
	st.global.v2.u32 	[%rd2+24], {%r8, %r9};
	st.global.f32 	[%rd2+32], %f1;
	st.global.f64 	[%rd2+40], %fd1;
$L__BB1_42:
	ret;

}
	// .globl	_Z8sph2cartPdS_S_S_i
.visible .entry _Z8sph2cartPdS_S_S_i(
	.param .u64 .ptr .align 1 _Z8sph2cartPdS_S_S_i_param_0,
	.param .u64 .ptr .align 1 _Z8sph2cartPdS_S_S_i_param_1,
	.param .u64 .ptr .align 1 _Z8sph2cartPdS_S_S_i_param_2,
	.param .u64 .ptr .align 1 _Z8sph2cartPdS_S_S_i_param_3,
	.param .u32 _Z8sph2cartPdS_S_S_i_param_4
)
{
	.reg .pred 	%p<27>;
	.reg .b32 	%r<70>;
	.reg .b64 	%rd<40>;
	.reg .b64 	%fd<218>;

	ld.param.u64 	%rd5, [_Z8sph2cartPdS_S_S_i_param_0];
	ld.param.u64 	%rd6, [_Z8sph2cartPdS_S_S_i_param_1];
	ld.param.u64 	%rd7, [_Z8sph2cartPdS_S_S_i_param_2];
	ld.param.u64 	%rd8, [_Z8sph2cartPdS_S_S_i_param_3];
	ld.param.u32 	%r26, [_Z8sph2cartPdS_S_S_i_param_4];
	mov.u32 	%r27, %tid.x;
	mov.u32 	%r28, %ctaid.x;
	mov.u32 	%r29, %ntid.x;
	mad.lo.s32 	%r1, %r28, %r29, %r27;
	setp.gt.s32 	%p1, %r1, 2;
	@%p1 bra 	$L__BB2_31;
	cvta.to.global.u64 	%rd9, %rd6;
	cvta.to.global.u64 	%rd10, %rd7;
	mul.wide.s32 	%rd11, %r1, 8;
	add.s64 	%rd1, %rd9, %rd11;
	ld.global.f64 	%fd1, [%rd1];
	add.s64 	%rd2, %rd10, %rd11;
	ld.global.f64 	%fd2, [%rd2];
	abs.f64 	%fd3, %fd2;
	setp.neu.f64 	%p2, %fd3, 0d7FF0000000000000;
	@%p2 bra 	$L__BB2_3;
	mov.f64 	%fd52, 0d0000000000000000;
	mul.rn.f64 	%fd209, %fd2, %fd52;
	mov.b32 	%r61, 0;
	bra.uni 	$L__BB2_5;
$L__BB2_3:
	mul.f64 	%fd47, %fd2, 0d3FE45F306DC9C883;
	cvt.rni.s32.f64 	%r61, %fd47;
	cvt.rn.f64.s32 	%fd48, %r61;
	fma.rn.f64 	%fd49, %fd48, 0dBFF921FB54442D18, %fd2;
	fma.rn.f64 	%fd50, %fd48, 0dBC91A62633145C00, %fd49;
	fma.rn.f64 	%fd209, %fd48, 0dB97B839A252049C0, %fd50;
	setp.ltu.f64 	%p3, %fd3, 0d41E0000000000000;
	@%p3 bra 	$L__BB2_5;
	{ // callseq 3, 0
	.param .b64 param0;
	st.param.f64 	[param0], %fd2;
	.param .align 16 .b8 retval0[16];
	call.uni (retval0), 
	__internal_trig_reduction_slowpathd, 
	(
	param0
	);
	ld.param.f64 	%fd209, [retval0];
	ld.param.b32 	%r61, [retval0+8];
	} // callseq 3
$L__BB2_5:
	shl.b32 	%r32, %r61, 6;
	cvt.u64.u32 	%rd12, %r32;
	and.b64  	%rd13, %rd12, 64;
	mov.u64 	%rd14, __cudart_sin_cos_coeffs;
	add.s64 	%rd15, %rd14, %rd13;
	mul.rn.f64 	%fd53, %fd209, %fd209;
	and.b32  	%r33, %r61, 1;
	setp.eq.b32 	%p4, %r33, 1;
	selp.f64 	%fd54, 0dBDA8FF8320FD8164, 0d3DE5DB65F9785EBA, %p4;
	ld.global.nc.v2.f64 	{%fd55, %fd56}, [%rd15];
	fma.rn.f64 	%fd57, %fd54, %fd53, %fd55;
	fma.rn.f64 	%fd58, %fd57, %fd53, %fd56;
	ld.global.nc.v2.f64 	{%fd59, %fd60}, [%rd15+16];
	fma.rn.f64 	%fd61, %fd58, %fd53, %fd59;
	fma.rn.f64 	%fd62, %fd61, %fd53, %fd60;
	ld.global.nc.v2.f64 	{%fd63, %fd64}, [%rd15+32];
	fma.rn.f64 	%fd65, %fd62, %fd53, %fd63;
	fma.rn.f64 	%fd66, %fd65, %fd53, %fd64;
	fma.rn.f64 	%fd67, %fd66, %fd209, %fd209;
	fma.rn.f64 	%fd68, %fd66, %fd53, 0d3FF0000000000000;
	selp.f64 	%fd69, %fd68, %fd67, %p4;
	and.b32  	%r34, %r61, 2;
	setp.eq.s32 	%p5, %r34, 0;
	mov.f64 	%fd70, 0d0000000000000000;
	sub.f64 	%fd71, %fd70, %fd69;
	selp.f64 	%fd72, %fd69, %fd71, %p5;
	mul.f64 	%fd8, %fd1, %fd72;
	cvta.to.global.u64 	%rd16, %rd8;
	add.s64 	%rd3, %rd16, %rd11;
	ld.global.f64 	%fd9, [%rd3];
	abs.f64 	%fd10, %fd9;
	setp.neu.f64 	%p6, %fd10, 0d7FF0000000000000;
	@%p6 bra 	$L__BB2_7;
	mov.f64 	%fd78, 0d0000000000000000;
	mul.rn.f64 	%fd211, %fd9, %fd78;
	mov.b32 	%r63, 1;
	bra.uni 	$L__BB2_10;
$L__BB2_7:
	mul.f64 	%fd73, %fd9, 0d3FE45F306DC9C883;
	cvt.rni.s32.f64 	%r62, %fd73;
	cvt.rn.f64.s32 	%fd74, %r62;
	fma.rn.f64 	%fd75, %fd74, 0dBFF921FB54442D18, %fd9;
	fma.rn.f64 	%fd76, %fd74, 0dBC91A62633145C00, %fd75;
	fma.rn.f64 	%fd211, %fd74, 0dB97B839A252049C0, %fd76;
	setp.ltu.f64 	%p7, %fd10, 0d41E0000000000000;
	@%p7 bra 	$L__BB2_9;
	{ // callseq 4, 0
	.param .b64 param0;
	st.param.f64 	[param0], %fd9;
	.param .align 16 .b8 retval0[16];
	call.uni (retval0), 
	__internal_trig_reduction_slowpathd, 
	(
	param0
	);
	ld.param.f64 	%fd211, [retval0];
	ld.param.b32 	%r62, [retval0+8];
	} // callseq 4
$L__BB2_9:
	add.s32 	%r63, %r62, 1;
$L__BB2_10:
	shl.b32 	%r37, %r63, 6;
	cvt.u64.u32 	%rd18, %r37;
	and.b64  	%rd19, %rd18, 64;
	add.s64 	%rd21, %rd14, %rd19;
	mul.rn.f64 	%fd79, %fd211, %fd211;
	and.b32  	%r38, %r63, 1;
	setp.eq.b32 	%p8, %r38, 1;
	selp.f64 	%fd80, 0dBDA8FF8320FD8164, 0d3DE5DB65F9785EBA, %p8;
	ld.global.nc.v2.f64 	{%fd81, %fd82}, [%rd21];
	fma.rn.f64 	%fd83, %fd80, %fd79, %fd81;
	fma.rn.f64 	%fd84, %fd83, %fd79, %fd82;
	ld.global.nc.v2.f64 	{%fd85, %fd86}, [%rd21+16];
	fma.rn.f64 	%fd87, %fd84, %fd79, %fd85;
	fma.rn.f64 	%fd88, %fd87, %fd79, %fd86;
	ld.global.nc.v2.f64 	{%fd89, %fd90}, [%rd21+32];
	fma.rn.f64 	%fd91, %fd88, %fd79, %fd89;
	fma.rn.f64 	%fd92, %fd91, %fd79, %fd90;
	fma.rn.f64 	%fd93, %fd92, %fd211, %fd211;
	fma.rn.f64 	%fd94, %fd92, %fd79, 0d3FF0000000000000;
	selp.f64 	%fd95, %fd94, %fd93, %p8;
	and.b32  	%r39, %r63, 2;
	setp.eq.s32 	%p9, %r39, 0;
	mov.f64 	%fd96, 0d0000000000000000;
	sub.f64 	%fd97, %fd96, %fd95;
	selp.f64 	%fd98, %fd95, %fd97, %p9;
	mul.f64 	%fd99, %fd8, %fd98;
	mul.lo.s32 	%r40, %r1, 3;
	cvta.to.global.u64 	%rd22, %rd5;
	mul.wide.s32 	%rd23, %r40, 8;
	add.s64 	%rd4, %rd22, %rd23;
	st.global.f64 	[%rd4], %fd99;
	ld.global.f64 	%fd16, [%rd1];
	ld.global.f64 	%fd17, [%rd2];
	abs.f64 	%fd18, %fd17;
	setp.neu.f64 	%p10, %fd18, 0d7FF0000000000000;
	@%p10 bra 	$L__BB2_12;
	mov.f64 	%fd105, 0d0000000000000000;
	mul.rn.f64 	%fd212, %fd17, %fd105;
	mov.b32 	%r64, 0;
	bra.uni 	$L__BB2_14;
$L__BB2_12:
	mul.f64 	%fd100, %fd17, 0d3FE45F306DC9C883;
	cvt.rni.s32.f64 	%r64, %fd100;
	cvt.rn.f64.s32 	%fd101, %r64;
	fma.rn.f64 	%fd102, %fd101, 0dBFF921FB54442D18, %fd17;
	fma.rn.f64 	%fd103, %fd101, 0dBC91A62633145C00, %fd102;
	fma.rn.f64 	%fd212, %fd101, 0dB97B839A252049C0, %fd103;
	setp.ltu.f64 	%p11, %fd18, 0d41E0000000000000;
	@%p11 bra 	$L__BB2_14;
	{ // callseq 5, 0
	.param .b64 param0;
	st.param.f64 	[param0], %fd17;
	.param .align 16 .b8 retval0[16];
	call.uni (retval0), 
	__internal_trig_reduction_slowpathd, 
	(
	param0
	);
	ld.param.f64 	%fd212, [retval0];
	ld.param.b32 	%r64, [retval0+8];
	} // callseq 5
$L__BB2_14:
	shl.b32 	%r43, %r64, 6;
	cvt.u64.u32 	%rd24, %r43;
	and.b64  	%rd25, %rd24, 64;
	add.s64 	%rd27, %rd14, %rd25;
	mul.rn.f64 	%fd106, %fd212, %fd212;
	and.b32  	%r44, %r64, 1;
	setp.eq.b32 	%p12, %r44, 1;
	selp.f64 	%fd107, 0dBDA8FF8320FD8164, 0d3DE5DB65F9785EBA, %p12;
	ld.global.nc.v2.f64 	{%fd108, %fd109}, [%rd27];
	fma.rn.f64 	%fd110, %fd107, %fd106, %fd108;
	fma.rn.f64 	%fd111, %fd110, %fd106, %fd109;
	ld.global.nc.v2.f64 	{%fd112, %fd113}, [%rd27+16];
	fma.rn.f64 	%fd114, %fd111, %fd106, %fd112;
	fma.rn.f64 	%fd115, %fd114, %fd106, %fd113;
	ld.global.nc.v2.f64 	{%fd116, %fd117}, [%rd27+32];
	fma.rn.f64 	%fd118, %fd115, %fd106, %fd116;
	fma.rn.f64 	%fd119, %fd118, %fd106, %fd117;
	fma.rn.f64 	%fd120, %fd119, %fd212, %fd212;
	fma.rn.f64 	%fd121, %fd119, %fd106, 0d3FF0000000000000;
	selp.f64 	%fd122, %fd121, %fd120, %p12;
	and.b32  	%r45, %r64, 2;
	setp.eq.s32 	%p13, %r45, 0;
	mov.f64 	%fd123, 0d0000000000000000;
	sub.f64 	%fd124, %fd123, %fd122;
	selp.f64 	%fd125, %fd122, %fd124, %p13;
	mul.f64 	%fd23, %fd16, %fd125;
	ld.global.f64 	%fd24, [%rd3];
	abs.f64 	%fd25, %fd24;
	setp.neu.f64 	%p14, %fd25, 0d7FF0000000000000;
	@%p14 bra 	$L__BB2_16;
	mov.f64 	%fd131, 0d0000000000000000;
	mul.rn.f64 	%fd213, %fd24, %fd131;
	mov.b32 	%r65, 0;
	bra.uni 	$L__BB2_18;
$L__BB2_16:
	mul.f64 	%fd126, %fd24, 0d3FE45F306DC9C883;
	cvt.rni.s32.f64 	%r65, %fd126;
	cvt.rn.f64.s32 	%fd127, %r65;
	fma.rn.f64 	%fd128, %fd127, 0dBFF921FB54442D18, %fd24;
	fma.rn.f64 	%fd129, %fd127, 0dBC91A62633145C00, %fd128;
	fma.rn.f64 	%fd213, %fd127, 0dB97B839A252049C0, %fd129;
	setp.ltu.f64 	%p15, %fd25, 0d41E0000000000000;
	@%p15 bra 	$L__BB2_18;
	{ // callseq 6, 0
	.param .b64 param0;
	st.param.f64 	[param0], %fd24;
	.param .align 16 .b8 retval0[16];
	call.uni (retval0), 
	__internal_trig_reduction_slowpathd, 
	(
	param0
	);
	ld.param.f64 	%fd213, [retval0];
	ld.param.b32 	%r65, [retval0+8];
	} // callseq 6
$L__BB2_18:
	shl.b32 	%r48, %r65, 6;
	cvt.u64.u32 	%rd28, %r48;
	and.b64  	%rd29, %rd28, 64;
	add.s64 	%rd31, %rd14, %rd29;
	mul.rn.f64 	%fd132, %fd213, %fd213;
	and.b32  	%r49, %r65, 1;
	setp.eq.b32 	%p16, %r49, 1;
	selp.f64 	%fd133, 0dBDA8FF8320FD8164, 0d3DE5DB65F9785EBA, %p16;
	ld.global.nc.v2.f64 	{%fd134, %fd135}, [%rd31];
	fma.rn.f64 	%fd136, %fd133, %fd132, %fd134;
	fma.rn.f64 	%fd137, %fd136, %fd132, %fd135;
	ld.global.nc.v2.f64 	{%fd138, %fd139}, [%rd31+16];
	fma.rn.f64 	%fd140, %fd137, %fd132, %fd138;
	fma.rn.f64 	%fd141, %fd140, %fd132, %fd139;
	ld.global.nc.v2.f64 	{%fd142, %fd143}, [%rd31+32];
	fma.rn.f64 	%fd144, %fd141, %fd132, %fd142;
	fma.rn.f64 	%fd145, %fd144, %fd132, %fd143;
	fma.rn.f64 	%fd146, %fd145, %fd213, %fd213;
	fma.rn.f64 	%fd147, %fd145, %fd132, 0d3FF0000000000000;
	selp.f64 	%fd148, %fd147, %fd146, %p16;
	and.b32  	%r50, %r65, 2;
	setp.eq.s32 	%p17, %r50, 0;
	mov.f64 	%fd149, 0d0000000000000000;
	sub.f64 	%fd150, %fd149, %fd148;
	selp.f64 	%fd151, %fd148, %fd150, %p17;
	mul.f64 	%fd152, %fd23, %fd151;
	st.global.f64 	[%rd4+8], %fd152;
	setp.ne.s32 	%p18, %r26, 1;
	@%p18 bra 	$L__BB2_25;
	bar.sync 	0;
	ld.const.f64 	%fd180, [rtip];
	ld.const.f64 	%fd181, [rmax];
	add.f64 	%fd30, %fd180, %fd181;
	ld.global.f64 	%fd31, [%rd1];
	ld.global.f64 	%fd32, [%rd2];
	abs.f64 	%fd33, %fd32;
	setp.neu.f64 	%p23, %fd33, 0d7FF0000000000000;
	@%p23 bra 	$L__BB2_21;
	mov.f64 	%fd187, 0d0000000000000000;
	mul.rn.f64 	%fd215, %fd32, %fd187;
	mov.b32 	%r67, 1;
	bra.uni 	$L__BB2_24;
$L__BB2_21:
	mul.f64 	%fd182, %fd32, 0d3FE45F306DC9C883;
	cvt.rni.s32.f64 	%r66, %fd182;
	cvt.rn.f64.s32 	%fd183, %r66;
	fma.rn.f64 	%fd184, %fd183, 0dBFF921FB54442D18, %fd32;
	fma.rn.f64 	%fd185, %fd183, 0dBC91A62633145C00, %fd184;
	fma.rn.f64 	%fd215, %fd183, 0dB97B839A252049C0, %fd185;
	setp.ltu.f64 	%p24, %fd33, 0d41E0000000000000;
	@%p24 bra 	$L__BB2_23;
	{ // callseq 8, 0
	.param .b64 param0;
	st.param.f64 	[param0], %fd32;
	.param .align 16 .b8 retval0[16];
	call.uni (retval0), 
	__internal_trig_reduction_slowpathd, 
	(
	param0
	);
	ld.param.f64 	%fd215, [retval0];
	ld.param.b32 	%r66, [retval0+8];
	} // callseq 8
$L__BB2_23:
	add.s32 	%r67, %r66, 1;
$L__BB2_24:
	shl.b32 	%r58, %r67, 6;
	cvt.u64.u32 	%rd36, %r58;
	and.b64  	%rd37, %rd36, 64;
	add.s64 	%rd39, %rd14, %rd37;
	mul.rn.f64 	%fd188, %fd215, %fd215;
	and.b32  	%r59, %r67, 1;
	setp.eq.b32 	%p25, %r59, 1;
	selp.f64 	%fd189, 0dBDA8FF8320FD8164, 0d3DE5DB65F9785EBA, %p25;
	ld.global.nc.v2.f64 	{%fd190, %fd191}, [%rd39];
	fma.rn.f64 	%fd192, %fd189, %fd188, %fd190;
	fma.rn.f64 	%fd193, %fd192, %fd188, %fd191;
	ld.global.nc.v2.f64 	{%fd194, %fd195}, [%rd39+16];
	fma.rn.f64 	%fd196, %fd193, %fd188, %fd194;
	fma.rn.f64 	%fd197, %fd196, %fd188, %fd195;
	ld.global.nc.v2.f64 	{%fd198, %fd199}, [%rd39+32];
	fma.rn.f64 	%fd200, %fd197, %fd188, %fd198;
	fma.rn.f64 	%fd201, %fd200, %fd188, %fd199;
	fma.rn.f64 	%fd202, %fd201, %fd215, %fd215;
	fma.rn.f64 	%fd203, %fd201, %fd188, 0d3FF0000000000000;
	selp.f64 	%fd204, %fd203, %fd202, %p25;
	and.b32  	%r60, %r67, 2;
	setp.eq.s32 	%p26, %r60, 0;
	mov.f64 	%fd205, 0d0000000000000000;
	sub.f64 	%fd206, %fd205, %fd204;
	selp.f64 	%fd207, %fd204, %fd206, %p26;
	fma.rn.f64 	%fd208, %fd31, %fd207, %fd30;
	st.global.f64 	[%rd4+16], %fd208;
	bra.uni 	$L__BB2_31;
$L__BB2_25:
	ld.global.f64 	%fd39, [%rd1];
	ld.global.f64 	%fd40, [%rd2];
	abs.f64 	%fd41, %fd40;
	setp.neu.f64 	%p19, %fd41, 0d7FF0000000000000;
	@%p19 bra 	$L__BB2_27;
	mov.f64 	%fd158, 0d0000000000000000;
	mul.rn.f64 	%fd217, %fd40, %fd158;
	mov.b32 	%r69, 1;
	bra.uni 	$L__BB2_30;
$L__BB2_27:
	mul.f64 	%fd153, %fd40, 0d3FE45F306DC9C883;
	cvt.rni.s32.f64 	%r68, %fd153;
	cvt.rn.f64.s32 	%fd154, %r68;
	fma.rn.f64 	%fd155, %fd154, 0dBFF921FB54442D18, %fd40;
	fma.rn.f64 	%fd156, %fd154, 0dBC91A62633145C00, %fd155;
	fma.rn.f64 	%fd217, %fd154, 0dB97B839A252049C0, %fd156;
	setp.ltu.f64 	%p20, %fd41, 0d41E0000000000000;
	@%p20 bra 	$L__BB2_29;
	{ // callseq 7, 0
	.param .b64 param0;
	st.param.f64 	[param0], %fd40;
	.param .align 16 .b8 retval0[16];
	call.uni (retval0), 
	__internal_trig_reduction_slowpathd, 
	(
	param0
	);
	ld.param.f64 	%fd217, [retval0];
	ld.param.b32 	%r68, [retval0+8];
	} // callseq 7
$L__BB2_29:
	add.s32 	%r69, %r68, 1;
$L__BB2_30:
	shl.b32 	%r53, %r69, 6;
	cvt.u64.u32 	%rd32, %r53;
	and.b64  	%rd33, %rd32, 64;
	add.s64 	%rd35, %rd14, %rd33;
	mul.rn.f64 	%fd159, %fd217, %fd217;
	and.b32  	%r54, %r69, 1;
	setp.eq.b32 	%p21, %r54, 1;
	selp.f64 	%fd160, 0dBDA8FF8320FD8164, 0d3DE5DB65F9785EBA, %p21;
	ld.global.nc.v2.f64 	{%fd161, %fd162}, [%rd35];
	fma.rn.f64 	%fd163, %fd160, %fd159, %fd161;
	fma.rn.f64 	%fd164, %fd163, %fd159, %fd162;
	ld.global.nc.v2.f64 	{%fd165, %fd166}, [%rd35+16];
	fma.rn.f64 	%fd167, %fd164, %fd159, %fd165;
	fma.rn.f64 	%fd168, %fd167, %fd159, %fd166;
	ld.global.nc.v2.f64 	{%fd169, %fd170}, [%rd35+32];
	fma.rn.f64 	%fd171, %fd168, %fd159, %fd169;
	fma.rn.f64 	%fd172, %fd171, %fd159, %fd170;
	fma.rn.f64 	%fd173, %fd172, %fd217, %fd217;
	fma.rn.f64 	%fd174, %fd172, %fd159, 0d3FF0000000000000;
	selp.f64 	%fd175, %fd174, %fd173, %p21;
	and.b32  	%r55, %r69, 2;
	setp.eq.s32 	%p22, %r55, 0;
	mov.f64 	%fd176, 0d0000000000000000;
	sub.f64 	%fd177, %fd176, %fd175;
	selp.f64 	%fd178, %fd175, %fd177, %p22;
	mul.f64 	%fd179, %fd39, %fd178;
	st.global.f64 	[%rd4+16], %fd179;
$L__BB2_31:
	ret;

}
	// .globl	_Z6EfieldPdS_
.visible .entry _Z6EfieldPdS_(
	.param .u64 .ptr .align 1 _Z6EfieldPdS__param_0,
	.param .u64 .ptr .align 1 _Z6EfieldPdS__param_1
)
{
	.reg .pred 	%p<155>;
	.reg .b32 	%r<199>;
	.reg .b64 	%rd<10>;
	.reg .b64 	%fd<213>;

	ld.param.u64 	%rd3, [_Z6EfieldPdS__param_0];
	ld.param.u64 	%rd4, [_Z6EfieldPdS__param_1];
	cvta.to.global.u64 	%rd5, %rd4;
	mov.u32 	%r18, %tid.x;
	mov.u32 	%r19, %ctaid.x;
	mov.u32 	%r20, %ntid.x;
	mad.lo.s32 	%r21, %r19, %r20, %r18;
	mul.lo.s32 	%r1, %r21, 3;
	mul.wide.s32 	%rd6, %r1, 8;
	add.s64 	%rd1, %rd5, %rd6;
	mov.b64 	%rd7, 0;
	st.global.u64 	[%rd1], %rd7;
	st.global.u64 	[%rd1+8], %rd7;
	st.global.u64 	[%rd1+16], %rd7;
	setp.gt.s32 	%p1, %r21, 2;
	@%p1 bra 	$L__BB3_89;
	cvta.to.global.u64 	%rd8, %rd3;
	bar.sync 	0;
	ld.const.f64 	%fd104, [rtip];
	ld.const.f64 	%fd105, [Vtip];
	mul.f64 	%fd1, %fd104, %fd105;
	add.s64 	%rd2, %rd8, %rd6;
	ld.global.f64 	%fd2, [%rd2];
	{
	.reg .b32 %temp; 
	mov.b64 	{%temp, %r2}, %fd2;
	}
	mov.f64 	%fd106, 0d4000000000000000;
	{
	.reg .b32 %temp; 
	mov.b64 	{%temp, %r22}, %fd106;
	}
	and.b32  	%r4, %r22, 2146435072;
	setp.eq.s32 	%p2, %r4, 1062207488;
	abs.f64 	%fd3, %fd2;
	{ // callseq 9, 0
	.param .b64 param0;
	st.param.f64 	[param0], %fd3;
	.param .b64 param1;
	st.param.f64 	[param1], 0d4000000000000000;
	.param .b64 retval0;
	call.uni (retval0), 
	__internal_accurate_pow, 
	(
	param0, 
	param1
	);
	ld.param.f64 	%fd107, [retval0];
	} // callseq 9
	setp.lt.s32 	%p3, %r2, 0;
	neg.f64 	%fd109, %fd107;
	selp.f64 	%fd110, %fd109, %fd107, %p2;
	selp.f64 	%fd190, %fd110, %fd107, %p3;
	setp.neu.f64 	%p4, %fd2, 0d0000000000000000;
	@%p4 bra 	$L__BB3_3;
	setp.eq.s32 	%p5, %r4, 1062207488;
	selp.b32 	%r23, %r2, 0, %p5;
	setp.lt.s32 	%p6, %r22, 0;
	or.b32  	%r24, %r23, 2146435072;
	selp.b32 	%r25, %r24, %r23, %p6;
	mov.b32 	%r26, 0;
	mov.b64 	%fd190, {%r26, %r25};
$L__BB3_3:
	add.f64 	%fd111, %fd2, 0d4000000000000000;
	{
	.reg .b32 %temp; 
	mov.b64 	{%temp, %r27}, %fd111;
	}
	and.b32  	%r28, %r27, 2146435072;
	setp.ne.s32 	%p7, %r28, 2146435072;
	@%p7 bra 	$L__BB3_8;
	setp.num.f64 	%p8, %fd2, %fd2;
	@%p8 bra 	$L__BB3_6;
	mov.f64 	%fd112, 0d4000000000000000;
	add.rn.f64 	%fd190, %fd2, %fd112;
	bra.uni 	$L__BB3_8;
$L__BB3_6:
	setp.neu.f64 	%p9, %fd3, 0d7FF0000000000000;
	@%p9 bra 	$L__BB3_8;
	setp.lt.s32 	%p10, %r2, 0;
	setp.eq.s32 	%p11, %r4, 1062207488;
	setp.lt.s32 	%p12, %r22, 0;
	selp.b32 	%r30, 0, 2146435072, %p12;
	and.b32  	%r31, %r22, 2147483647;
	setp.ne.s32 	%p13, %r31, 1071644672;
	or.b32  	%r32, %r30, -2147483648;
	selp.b32 	%r33, %r32, %r30, %p13;
	selp.b32 	%r34, %r33, %r30, %p11;
	selp.b32 	%r35, %r34, %r30, %p10;
	mov.b32 	%r36, 0;
	mov.b64 	%fd190, {%r36, %r35};
$L__BB3_8:
	setp.eq.s32 	%p14, %r4, 1062207488;
	setp.eq.f64 	%p15, %fd2, 0d3FF0000000000000;
	selp.f64 	%fd10, 0d3FF0000000000000, %fd190, %p15;
	ld.global.f64 	%fd11, [%rd2+8];
	{
	.reg .b32 %temp; 
	mov.b64 	{%temp, %r5}, %fd11;
	}
	abs.f64 	%fd12, %fd11;
	{ // callseq 10, 0
	.param .b64 param0;
	st.param.f64 	[param0], %fd12;
	.param .b64 param1;
	st.param.f64 	[param1], 0d4000000000000000;
	.param .b64 retval0;
	call.uni (retval0), 
	__internal_accurate_pow, 
	(
	param0, 
	param1
	);
	ld.param.f64 	%fd113, [retval0];
	} // callseq 10
	setp.lt.s32 	%p16, %r5, 0;
	neg.f64 	%fd115, %fd113;
	selp.f64 	%fd116, %fd115, %fd113, %p14;
	selp.f64 	%fd192, %fd116, %fd113, %p16;
	setp.neu.f64 	%p17, %fd11, 0d0000000000000000;
	@%p17 bra 	$L__BB3_10;
	setp.eq.s32 	%p18, %r4, 1062207488;
	selp.b32 	%r38, %r5, 0, %p18;
	setp.lt.s32 	%p19, %r22, 0;
	or.b32  	%r39, %r38, 2146435072;
	selp.b32 	%r40, %r39, %r38, %p19;
	mov.b32 	%r41, 0;
	mov.b64 	%fd192, {%r41, %r40};
$L__BB3_10:
	add.f64 	%fd117, %fd11, 0d4000000000000000;
	{
	.reg .b32 %temp; 
	mov.b64 	{%temp, %r42}, %fd117;
	}
	and.b32  	%r43, %r42, 2146435072;
	setp.ne.s32 	%p20, %r43, 2146435072;
	@%p20 bra 	$L__BB3_15;
	setp.num.f64 	%p21, %fd11, %fd11;
	@%p21 bra 	$L__BB3_13;
	mov.f64 	%fd118, 0d4000000000000000;
	add.rn.f64 	%fd192, %fd11, %fd118;
	bra.uni 	$L__BB3_15;
$L__BB3_13:
	setp.neu.f64 	%p22, %fd12, 0d7FF0000000000000;
	@%p22 bra 	$L__BB3_15;
	setp.lt.s32 	%p23, %r5, 0;
	setp.eq.s32 	%p24, %r4, 1062207488;
	setp.lt.s32 	%p25, %r22, 0;
	selp.b32 	%r45, 0, 2146435072, %p25;
	and.b32  	%r46, %r22, 2147483647;
	setp.ne.s32 	%p26, %r46, 1071644672;
	or.b32  	%r47, %r45, -2147483648;
	selp.b32 	%r48, %r47, %r45, %p26;
	selp.b32 	%r49, %r48, %r45, %p24;
	selp.b32 	%r50, %r49, %r45, %p23;
	mov.b32 	%r51, 0;
	mov.b64 	%fd192, {%r51, %r50};
$L__BB3_15:
	setp.eq.s32 	%p27, %r4, 1062207488;
	setp.eq.f64 	%p28, %fd11, 0d3FF0000000000000;
	selp.f64 	%fd119, 0d3FF0000000000000, %fd192, %p28;
	add.f64 	%fd19, %fd10, %fd119;
	ld.global.f64 	%fd20, [%rd2+16];
	{
	.reg .b32 %temp; 
	mov.b64 	{%temp, %r6}, %fd20;
	}
	abs.f64 	%fd21, %fd20;
	{ // callseq 11, 0
	.param .b64 param0;
	st.param.f64 	[param0], %fd21;
	.param .b64 param1;
	st.param.f64 	[param1], 0d4000000000000000;
	.param .b64 retval0;
	call.uni (retval0), 
	__internal_accurate_pow, 
	(
	param0, 
	param1
	);
	ld.param.f64 	%fd120, [retval0];
	} // callseq 11
	setp.lt.s32 	%p29, %r6, 0;
	neg.f64 	%fd122, %fd120;
	selp.f64 	%fd123, %fd122, %fd120, %p27;
	selp.f64 	%fd194, %fd123, %fd120, %p29;
	setp.neu.f64 	%p30, %fd20, 0d0000000000000000;
	@%p30 bra 	$L__BB3_17;
	setp.eq.s32 	%p31, %r4, 1062207488;
	selp.b32 	%r53, %r6, 0, %p31;
	setp.lt.s32 	%p32, %r22, 0;
	or.b32  	%r54, %r53, 2146435072;
	selp.b32 	%r55, %r54, %r53, %p32;
	mov.b32 	%r56, 0;
	mov.b64 	%fd194, {%r56, %r55};
$L__BB3_17:
	add.f64 	%fd124, %fd20, 0d4000000000000000;
	{
	.reg .b32 %temp; 
	mov.b64 	{%temp, %r57}, %fd124;
	}
	and.b32  	%r58, %r57, 2146435072;
	setp.ne.s32 	%p33, %r58, 2146435072;
	@%p33 bra 	$L__BB3_22;
	setp.num.f64 	%p34, %fd20, %fd20;
	@%p34 bra 	$L__BB3_20;
	mov.f64 	%fd125, 0d4000000000000000;
	add.rn.f64 	%fd194, %fd20, %fd125;
	bra.uni 	$L__BB3_22;
$L__BB3_20:
	setp.neu.f64 	%p35, %fd21, 0d7FF0000000000000;
	@%p35 bra 	$L__BB3_22;
	setp.lt.s32 	%p36, %r6, 0;
	setp.eq.s32 	%p37, %r4, 1062207488;
	setp.lt.s32 	%p38, %r22, 0;
	selp.b32 	%r60, 0, 2146435072, %p38;
	and.b32  	%r61, %r22, 2147483647;
	setp.ne.s32 	%p39, %r61, 1071644672;
	or.b32  	%r62, %r60, -2147483648;
	selp.b32 	%r63, %r62, %r60, %p39;
	selp.b32 	%r64, %r63, %r60, %p37;
	selp.b32 	%r65, %r64, %r60, %p36;
	mov.b32 	%r66, 0;
	mov.b64 	%fd194, {%r66, %r65};
$L__BB3_22:
	setp.eq.f64 	%p40, %fd20, 0d3FF0000000000000;
	selp.f64 	%fd126, 0d3FF0000000000000, %fd194, %p40;
	add.f64 	%fd28, %fd19, %fd126;
	{
	.reg .b32 %temp; 
	mov.b64 	{%temp, %r7}, %fd28;
	}
	mov.f64 	%fd127, 0d3FF8000000000000;
	{
	.reg .b32 %temp; 
	mov.b64 	{%temp, %r8}, %fd127;
	}
	and.b32  	%r9, %r8, 2146435072;
	abs.f64 	%fd29, %fd28;
	setp.neu.f64 	%p41, %fd28, 0d0000000000000000;
	@%p41 bra 	$L__BB3_24;
	setp.eq.s32 	%p43, %r9, 1073741824;
	selp.b32 	%r67, %r7, 0, %p43;
	setp.lt.s32 	%p44, %r8, 0;
	or.b32  	%r68, %r67, 2146435072;
	selp.b32 	%r69, %r68, %r67, %p44;
	mov.b32 	%r70, 0;
	mov.b64 	%fd196, {%r70, %r69};
	bra.uni 	$L__BB3_25;
$L__BB3_24:
	setp.lt.s32 	%p42, %r7, 0;
	{ // callseq 12, 0
	.param .b64 param0;
	st.param.f64 	[param0], %fd29;
	.param .b64 param1;
	st.param.f64 	[param1], 0d3FF8000000000000;
	.param .b64 retval0;
	call.uni (retval0), 
	__internal_accurate_pow, 
	(
	param0, 
	param1
	);
	ld.param.f64 	%fd128, [retval0];
	} // callseq 12
	selp.f64 	%fd196, 0dFFF8000000000000, %fd128, %p42;
$L__BB3_25:
	add.f64 	%fd130, %fd28, 0d3FF8000000000000;
	{
	.reg .b32 %temp; 
	mov.b64 	{%temp, %r71}, %fd130;
	}
	and.b32  	%r72, %r71, 2146435072;
	setp.ne.s32 	%p45, %r72, 2146435072;
	@%p45 bra 	$L__BB3_30;
	setp.num.f64 	%p46, %fd28, %fd28;
	@%p46 bra 	$L__BB3_28;
	mov.f64 	%fd131, 0d3FF8000000000000;
	add.rn.f64 	%fd196, %fd28, %fd131;
	bra.uni 	$L__BB3_30;
$L__BB3_28:
	setp.neu.f64 	%p47, %fd29, 0d7FF0000000000000;
	@%p47 bra 	$L__BB3_30;
	setp.lt.s32 	%p48, %r7, 0;
	setp.eq.s32 	%p49, %r9, 1073741824;
	setp.lt.s32 	%p50, %r8, 0;
	selp.b32 	%r74, 0, 2146435072, %p50;
	and.b32  	%r75, %r8, 2147483647;
	setp.ne.s32 	%p51, %r75, 1071644672;
	or.b32  	%r76, %r74, -2147483648;
	selp.b32 	%r77, %r76, %r74, %p51;
	selp.b32 	%r78, %r77, %r74, %p49;
	selp.b32 	%r79, %r78, %r74, %p48;
	mov.b32 	%r80, 0;
	mov.b64 	%fd196, {%r80, %r79};
$L__BB3_30:
	setp.eq.s32 	%p52, %r4, 1062207488;
	setp.eq.f64 	%p53, %fd28, 0d3FF0000000000000;
	selp.f64 	%fd132, 0d3FF0000000000000, %fd196, %p53;
	mul.f64 	%fd133, %fd1, %fd2;
	div.rn.f64 	%fd134, %fd133, %fd132;
	st.global.f64 	[%rd1], %fd134;
	bar.sync 	0;
	ld.global.f64 	%fd36, [%rd2+8];
	ld.global.f64 	%fd37, [%rd2];
	{
	.reg .b32 %temp; 
	mov.b64 	{%temp, %r10}, %fd37;
	}
	abs.f64 	%fd38, %fd37;
	{ // callseq 13, 0
	.param .b64 param0;
	st.param.f64 	[param0], %fd38;
	.param .b64 param1;
	st.param.f64 	[param1], 0d4000000000000000;
	.param .b64 retval0;
	call.uni (retval0), 
	__internal_accurate_pow, 
	(
	param0, 
	param1
	);
	ld.param.f64 	%fd135, [retval0];
	} // callseq 13
	setp.lt.s32 	%p54, %r10, 0;
	neg.f64 	%fd137, %fd135;
	selp.f64 	%fd138, %fd137, %fd135, %p52;
	selp.f64 	%fd198, %fd138, %fd135, %p54;
	setp.neu.f64 	%p55, %fd37, 0d0000000000000000;
	@%p55 bra 	$L__BB3_32;
	setp.eq.s32 	%p56, %r4, 1062207488;
	selp.b32 	%r82, %r10, 0, %p56;
	setp.lt.s32 	%p57, %r22, 0;
	or.b32  	%r83, %r82, 2146435072;
	selp.b32 	%r84, %r83, %r82, %p57;
	mov.b32 	%r85, 0;
	mov.b64 	%fd198, {%r85, %r84};
$L__BB3_32:
	add.f64 	%fd139, %fd37, 0d4000000000000000;
	{
	.reg .b32 %temp; 
	mov.b64 	{%temp, %r86}, %fd139;
	}
	and.b32  	%r87, %r86, 2146435072;
	setp.ne.s32 	%p58, %r87, 2146435072;
	@%p58 bra 	$L__BB3_37;
	setp.num.f64 	%p59, %fd37, %fd37;
	@%p59 bra 	$L__BB3_35;
	mov.f64 	%fd140, 0d4000000000000000;
	add.rn.f64 	%fd198, %fd37, %fd140;
	bra.uni 	$L__BB3_37;
$L__BB3_35:
	setp.neu.f64 	%p60, %fd38, 0d7FF0000000000000;
	@%p60 bra 	$L__BB3_37;
	setp.lt.s32 	%p61, %r10, 0;
	setp.eq.s32 	%p62, %r4, 1062207488;
	setp.lt.s32 	%p63, %r22, 0;
	selp.b32 	%r89, 0, 2146435072, %p63;
	and.b32  	%r90, %r22, 2147483647;
	setp.ne.s32 	%p64, %r90, 1071644672;
	or.b32  	%r91, %r89, -2147483648;
	selp.b32 	%r92, %r91, %r89, %p64;
	selp.b32 	%r93, %r92, %r89, %p62;
	selp.b32 	%r94, %r93, %r89, %p61;
	mov.b32 	%r95, 0;
	mov.b64 	%fd198, {%r95, %r94};
$L__BB3_37:
	setp.eq.s32 	%p65, %r4, 1062207488;
	setp.eq.f64 	%p66, %fd37, 0d3FF0000000000000;
	selp.f64 	%fd45, 0d3FF0000000000000, %fd198, %p66;
	{
	.reg .b32 %temp; 
	mov.b64 	{%temp, %r11}, %fd36;
	}
	abs.f64 	%fd46, %fd36;
	{ // callseq 14, 0
	.param .b64 param0;
	st.param.f64 	[param0], %fd46;
	.param .b64 param1;
	st.param.f64 	[param1], 0d4000000000000000;
	.param .b64 retval0;
	call.uni (retval0), 
	__internal_accurate_pow, 
	(
	param0, 
	param1
	);
	ld.param.f64 	%fd141, [retval0];
	} // callseq 14
	setp.lt.s32 	%p67, %r11, 0;
	neg.f64 	%fd143, %fd141;
	selp.f64 	%fd144, %fd143, %fd141, %p65;
	selp.f64 	%fd200, %fd144, %fd141, %p67;
	setp.neu.f64 	%p68, %fd36, 0d0000000000000000;
	@%p68 bra 	$L__BB3_39;
	setp.eq.s32 	%p69, %r4, 1062207488;
	selp.b32 	%r97, %r11, 0, %p69;
	setp.lt.s32 	%p70, %r22, 0;
	or.b32  	%r98, %r97, 2146435072;
	selp.b32 	%r99, %r98, %r97, %p70;
	mov.b32 	%r100, 0;
	mov.b64 	%fd200, {%r100, %r99};
$L__BB3_39:
	add.f64 	%fd145, %fd36, 0d4000000000000000;
	{
	.reg .b32 %temp; 
	mov.b64 	{%temp, %r101}, %fd145;
	}
	and.b32  	%r102, %r101, 2146435072;
	setp.ne.s32 	%p71, %r102, 2146435072;
	@%p71 bra 	$L__BB3_44;
	setp.num.f64 	%p72, %fd36, %fd36;
	@%p72 bra 	$L__BB3_42;
	mov.f64 	%fd146, 0d4000000000000000;
	add.rn.f64 	%fd200, %fd36, %fd146;
	bra.uni 	$L__BB3_44;
$L__BB3_42:
	setp.neu.f64 	%p73, %fd46, 0d7FF0000000000000;
	@%p73 bra 	$L__BB3_44;
	setp.lt.s32 	%p74, %r11, 0;
	setp.eq.s32 	%p75, %r4, 1062207488;
	setp.lt.s32 	%p76, %r22, 0;
	selp.b32 	%r104, 0, 2146435072, %p76;
	and.b32  	%r105, %r22, 2147483647;
	setp.ne.s32 	%p77, %r105, 1071644672;
	or.b32  	%r106, %r104, -2147483648;
	selp.b32 	%r107, %r106, %r104, %p77;
	selp.b32 	%r108, %r107, %r104, %p75;
	selp.b32 	%r109, %r108, %r104, %p74;
	mov.b32 	%r110, 0;
	mov.b64 	%fd200, {%r110, %r109};
$L__BB3_44:
	setp.eq.s32 	%p78, %r4, 1062207488;
	setp.eq.f64 	%p79, %fd36, 0d3FF0000000000000;
	selp.f64 	%fd147, 0d3FF0000000000000, %fd200, %p79;
	add.f64 	%fd53, %fd45, %fd147;
	ld.global.f64 	%fd54, [%rd2+16];
	{
	.reg .b32 %temp; 
	mov.b64 	{%temp, %r12}, %fd54;
	}
	abs.f64 	%fd55, %fd54;
	{ // callseq 15, 0
	.param .b64 param0;
	st.param.f64 	[param0], %fd55;
	.param .b64 param1;
	st.param.f64 	[param1], 0d4000000000000000;
	.param .b64 retval0;
	call.uni (retval0), 
	__internal_accurate_pow, 
	(
	param0, 
	param1
	);
	ld.param.f64 	%fd148, [retval0];
	} // callseq 15
	setp.lt.s32 	%p80, %r12, 0;
	neg.f64 	%fd150, %fd148;
	selp.f64 	%fd151, %fd150, %fd148, %p78;
	selp.f64 	%fd202, %fd151, %fd148, %p80;
	setp.neu.f64 	%p81, %fd54, 0d0000000000000000;
	@%p81 bra 	$L__BB3_46;
	setp.eq.s32 	%p82, %r4, 1062207488;
	selp.b32 	%r112, %r12, 0, %p82;
	setp.lt.s32 	%p83, %r22, 0;
	or.b32  	%r113, %r112, 2146435072;
	selp.b32 	%r114, %r113, %r112, %p83;
	mov.b32 	%r115, 0;
	mov.b64 	%fd202, {%r115, %r114};
$L__BB3_46:
	add.f64 	%fd152, %fd54, 0d4000000000000000;
	{
	.reg .b32 %temp; 
	mov.b64 	{%temp, %r116}, %fd152;
	}
	and.b32  	%r117, %r116, 2146435072;
	setp.ne.s32 	%p84, %r117, 2146435072;
	@%p84 bra 	$L__BB3_51;
	setp.num.f64 	%p85, %fd54, %fd54;
	@%p85 bra 	$L__BB3_49;
	mov.f64 	%fd153, 0d4000000000000000;
	add.rn.f64 	%fd202, %fd54, %fd153;
	bra.uni 	$L__BB3_51;
$L__BB3_49:
	setp.neu.f64 	%p86, %fd55, 0d7FF0000000000000;
	@%p86 bra 	$L__BB3_51;
	setp.lt.s32 	%p87, %r12, 0;
	setp.eq.s32 	%p88, %r4, 1062207488;
	setp.lt.s32 	%p89, %r22, 0;
	selp.b32 	%r119, 0, 2146435072, %p89;
	and.b32  	%r120, %r22, 2147483647;
	setp.ne.s32 	%p90, %r120, 1071644672;
	or.b32  	%r121, %r119, -2147483648;
	selp.b32 	%r122, %r121, %r119, %p90;
	selp.b32 	%r123, %r122, %r119, %p88;
	selp.b32 	%r124, %r123, %r119, %p87;
	mov.b32 	%r125, 0;
	mov.b64 	%fd202, {%r125, %r124};
$L__BB3_51:
	setp.eq.f64 	%p91, %fd54, 0d3FF0000000000000;
	selp.f64 	%fd154, 0d3FF0000000000000, %fd202, %p91;
	add.f64 	%fd62, %fd53, %fd154;
	{
	.reg .b32 %temp; 
	mov.b64 	{%temp, %r13}, %fd62;
	}
	abs.f64 	%fd63, %fd62;
	setp.neu.f64 	%p92, %fd62, 0d0000000000000000;
	@%p92 bra 	$L__BB3_53;
	setp.eq.s32 	%p94, %r9, 1073741824;
	selp.b32 	%r126, %r13, 0, %p94;
	setp.lt.s32 	%p95, %r8, 0;
	or.b32  	%r127, %r126, 2146435072;
	selp.b32 	%r128, %r127, %r126, %p95;
	mov.b32 	%r129, 0;
	mov.b64 	%fd204, {%r129, %r128};
	bra.uni 	$L__BB3_54;
$L__BB3_53:
	setp.lt.s32 	%p93, %r13, 0;
	{ // callseq 16, 0
	.param .b64 param0;
	st.param.f64 	[param0], %fd63;
	.param .b64 param1;
	st.param.f64 	[param1], 0d3FF8000000000000;
	.param .b64 retval0;
	call.uni (retval0), 
	__internal_accurate_pow, 
	(
	param0, 
	param1
	);
	ld.param.f64 	%fd155, [retval0];
	} // callseq 16
	selp.f64 	%fd204, 0dFFF8000000000000, %fd155, %p93;
$L__BB3_54:
	add.f64 	%fd157, %fd62, 0d3FF8000000000000;
	{
	.reg .b32 %temp; 
	mov.b64 	{%temp, %r130}, %fd157;
	}
	and.b32  	%r131, %r130, 2146435072;
	setp.ne.s32 	%p96, %r131, 2146435072;
	@%p96 bra 	$L__BB3_59;
	setp.num.f64 	%p97, %fd62, %fd62;
	@%p97 bra 	$L__BB3_57;
	mov.f64 	%fd158, 0d3FF8000000000000;
	add.rn.f64 	%fd204, %fd62, %fd158;
	bra.uni 	$L__BB3_59;
$L__BB3_57:
	setp.neu.f64 	%p98, %fd63, 0d7FF0000000000000;
	@%p98 bra 	$L__BB3_59;
	setp.lt.s32 	%p99, %r13, 0;
	setp.eq.s32 	%p100, %r9, 1073741824;
	setp.lt.s32 	%p101, %r8, 0;
	selp.b32 	%r133, 0, 2146435072, %p101;
	and.b32  	%r134, %r8, 2147483647;
	setp.ne.s32 	%p102, %r134, 1071644672;
	or.b32  	%r135, %r133, -2147483648;
	selp.b32 	%r136, %r135, %r133, %p102;
	selp.b32 	%r137, %r136, %r133, %p100;
	selp.b32 	%r138, %r137, %r133, %p99;
	mov.b32 	%r139, 0;
	mov.b64 	%fd204, {%r139, %r138};
$L__BB3_59:
	setp.eq.s32 	%p103, %r4, 1062207488;
	setp.eq.f64 	%p104, %fd62, 0d3FF0000000000000;
	selp.f64 	%fd159, 0d3FF0000000000000, %fd204, %p104;
	mul.f64 	%fd160, %fd1, %fd36;
	div.rn.f64 	%fd161, %fd160, %fd159;
	st.global.f64 	[%rd1+8], %fd161;
	bar.sync 	0;
	ld.global.f64 	%fd70, [%rd2+16];
	ld.global.f64 	%fd71, [%rd2];
	{
	.reg .b32 %temp; 
	mov.b64 	{%temp, %r14}, %fd71;
	}
	abs.f64 	%fd72, %fd71;
	{ // callseq 17, 0
	.param .b64 param0;
	st.param.f64 	[param0], %fd72;
	.param .b64 param1;
	st.param.f64 	[param1], 0d4000000000000000;
	.param .b64 retval0;
	call.uni (retval0), 
	__internal_accurate_pow, 
	(
	param0, 
	param1
	);
	ld.param.f64 	%fd162, [retval0];
	} // callseq 17
	setp.lt.s32 	%p105, %r14, 0;
	neg.f64 	%fd164, %fd162;
	selp.f64 	%fd165, %fd164, %fd162, %p103;
	selp.f64 	%fd206, %fd165, %fd162, %p105;
	setp.neu.f64 	%p106, %fd71, 0d0000000000000000;
	@%p106 bra 	$L__BB3_61;
	setp.eq.s32 	%p107, %r4, 1062207488;
	selp.b32 	%r141, %r14, 0, %p107;
	setp.lt.s32 	%p108, %r22, 0;
	or.b32  	%r142, %r141, 2146435072;
	selp.b32 	%r143, %r142, %r141, %p108;
	mov.b32 	%r144, 0;
	mov.b64 	%fd206, {%r144, %r143};
$L__BB3_61:
	add.f64 	%fd166, %fd71, 0d4000000000000000;
	{
	.reg .b32 %temp; 
	mov.b64 	{%temp, %r145}, %fd166;
	}
	and.b32  	%r146, %r145, 2146435072;
	setp.ne.s32 	%p109, %r146, 2146435072;
	@%p109 bra 	$L__BB3_66;
	setp.num.f64 	%p110, %fd71, %fd71;
	@%p110 bra 	$L__BB3_64;
	mov.f64 	%fd167, 0d4000000000000000;
	add.rn.f64 	%fd206, %fd71, %fd167;
	bra.uni 	$L__BB3_66;
$L__BB3_64:
	setp.neu.f64 	%p111, %fd72, 0d7FF0000000000000;
	@%p111 bra 	$L__BB3_66;
	setp.lt.s32 	%p112, %r14, 0;
	setp.eq.s32 	%p113, %r4, 1062207488;
	setp.lt.s32 	%p114, %r22, 0;
	selp.b32 	%r148, 0, 2146435072, %p114;
	and.b32  	%r149, %r22, 2147483647;
	setp.ne.s32 	%p115, %r149, 1071644672;
	or.b32  	%r150, %r148, -2147483648;
	selp.b32 	%r151, %r150, %r148, %p115;
	selp.b32 	%r152, %r151, %r148, %p113;
	selp.b32 	%r153, %r152, %r148, %p112;
	mov.b32 	%r154, 0;
	mov.b64 	%fd206, {%r154, %r153};
$L__BB3_66:
	setp.eq.s32 	%p116, %r4, 1062207488;
	setp.eq.f64 	%p117, %fd71, 0d3FF0000000000000;
	selp.f64 	%fd79, 0d3FF0000000000000, %fd206, %p117;
	ld.global.f64 	%fd80, [%rd2+8];
	{
	.reg .b32 %temp; 
	mov.b64 	{%temp, %r15}, %fd80;
	}
	abs.f64 	%fd81, %fd80;
	{ // callseq 18, 0
	.param .b64 param0;
	st.param.f64 	[param0], %fd81;
	.param .b64 param1;
	st.param.f64 	[param1], 0d4000000000000000;
	.param .b64 retval0;
	call.uni (retval0), 
	__internal_accurate_pow, 
	(
	param0, 
	param1
	);
	ld.param.f64 	%fd168, [retval0];
	} // callseq 18
	setp.lt.s32 	%p118, %r15, 0;
	neg.f64 	%fd170, %fd168;
	selp.f64 	%fd171, %fd170, %fd168, %p116;
	selp.f64 	%fd208, %fd171, %fd168, %p118;
	setp.neu.f64 	%p119, %fd80, 0d0000000000000000;
	@%p119 bra 	$L__BB3_68;
	setp.eq.s32 	%p120, %r4, 1062207488;
	selp.b32 	%r156, %r15, 0, %p120;
	setp.lt.s32 	%p121, %r22, 0;
	or.b32  	%r157, %r156, 2146435072;
	selp.b32 	%r158, %r157, %r156, %p121;
	mov.b32 	%r159, 0;
	mov.b64 	%fd208, {%r159, %r158};
$L__BB3_68:
	add.f64 	%fd172, %fd80, 0d4000000000000000;
	{
	.reg .b32 %temp; 
	mov.b64 	{%temp, %r160}, %fd172;
	}
	and.b32  	%r161, %r160, 2146435072;
	setp.ne.s32 	%p122, %r161, 2146435072;
	@%p122 bra 	$L__BB3_73;
	setp.num.f64 	%p123, %fd80, %fd80;
	@%p123 bra 	$L__BB3_71;
	mov.f64 	%fd173, 0d4000000000000000;
	add.rn.f64 	%fd208, %fd80, %fd173;
	bra.uni 	$L__BB3_73;
$L__BB3_71:
	setp.neu.f64 	%p124, %fd81, 0d7FF0000000000000;
	@%p124 bra 	$L__BB3_73;
	setp.lt.s32 	%p125, %r15, 0;
	setp.eq.s32 	%p126, %r4, 1062207488;
	setp.lt.s32 	%p127, %r22, 0;
	selp.b32 	%r163, 0, 2146435072, %p127;
	and.b32  	%r164, %r22, 2147483647;
	setp.ne.s32 	%p128, %r164, 1071644672;
	or.b32  	%r165, %r163, -2147483648;
	selp.b32 	%r166, %r165, %r163, %p128;
	selp.b32 	%r167, %r166, %r163, %p126;
	selp.b32 	%r168, %r167, %r163, %p125;
	mov.b32 	%r169, 0;
	mov.b64 	%fd208, {%r169, %r168};
$L__BB3_73:
	setp.eq.s32 	%p129, %r4, 1062207488;
	setp.eq.f64 	%p130, %fd80, 0d3FF0000000000000;
	selp.f64 	%fd174, 0d3FF0000000000000, %fd208, %p130;
	add.f64 	%fd88, %fd79, %fd174;
	{
	.reg .b32 %temp; 
	mov.b64 	{%temp, %r16}, %fd70;
	}
	abs.f64 	%fd89, %fd70;
	{ // callseq 19, 0
	.param .b64 param0;
	st.param.f64 	[param0], %fd89;
	.param .b64 param1;
	st.param.f64 	[param1], 0d4000000000000000;
	.param .b64 retval0;
	call.uni (retval0), 
	__internal_accurate_pow, 
	(
	param0, 
	param1
	);
	ld.param.f64 	%fd175, [retval0];
	} // callseq 19
	setp.lt.s32 	%p131, %r16, 0;
	neg.f64 	%fd177, %fd175;
	selp.f64 	%fd178, %fd177, %fd175, %p129;
	selp.f64 	%fd210, %fd178, %fd175, %p131;
	setp.neu.f64 	%p132, %fd70, 0d0000000000000000;
	@%p132 bra 	$L__BB3_75;
	setp.eq.s32 	%p133, %r4, 1062207488;
	selp.b32 	%r171, %r16, 0, %p133;
	setp.lt.s32 	%p134, %r22, 0;
	or.b32  	%r172, %r171, 2146435072;
	selp.b32 	%r173, %r172, %r171, %p134;
	mov.b32 	%r174, 0;
	mov.b64 	%fd210, {%r174, %r173};
$L__BB3_75:
	add.f64 	%fd179, %fd70, 0d4000000000000000;
	{
	.reg .b32 %temp; 
	mov.b64 	{%temp, %r175}, %fd179;
	}
	and.b32  	%r176, %r175, 2146435072;
	setp.ne.s32 	%p135, %r176, 2146435072;
	@%p135 bra 	$L__BB3_80;
	setp.num.f64 	%p136, %fd70, %fd70;
	@%p136 bra 	$L__BB3_78;
	mov.f64 	%fd180, 0d4000000000000000;
	add.rn.f64 	%fd210, %fd70, %fd180;
	bra.uni 	$L__BB3_80;
$L__BB3_78:
	setp.neu.f64 	%p137, %fd89, 0d7FF0000000000000;
	@%p137 bra 	$L__BB3_80;
	setp.lt.s32 	%p138, %r16, 0;
	setp.eq.s32 	%p139, %r4, 1062207488;
	setp.lt.s32 	%p140, %r22, 0;
	selp.b32 	%r178, 0, 2146435072, %p140;
	and.b32  	%r179, %r22, 2147483647;
	setp.ne.s32 	%p141, %r179, 1071644672;
	or.b32  	%r180, %r178, -2147483648;
	selp.b32 	%r181, %r180, %r178, %p141;
	selp.b32 	%r182, %r181, %r178, %p139;
	selp.b32 	%r183, %r182, %r178, %p138;
	mov.b32 	%r184, 0;
	mov.b64 	%fd210, {%r184, %r183};
$L__BB3_80:
	setp.eq.f64 	%p142, %fd70, 0d3FF0000000000000;
	selp.f64 	%fd181, 0d3FF0000000000000, %fd210, %p142;
	add.f64 	%fd96, %fd88, %fd181;
	{
	.reg .b32 %temp; 
	mov.b64 	{%temp, %r17}, %fd96;
	}
	abs.f64 	%fd97, %fd96;
	setp.neu.f64 	%p143, %fd96, 0d0000000000000000;
	@%p143 bra 	$L__BB3_82;
	setp.eq.s32 	%p145, %r9, 1073741824;
	selp.b32 	%r185, %r17, 0, %p145;
	setp.lt.s32 	%p146, %r8, 0;
	or.b32  	%r186, %r185, 2146435072;
	selp.b32 	%r187, %r186, %r185, %p146;
	mov.b32 	%r188, 0;
	mov.b64 	%fd212, {%r188, %r187};
	bra.uni 	$L__BB3_83;
$L__BB3_82:
	setp.lt.s32 	%p144, %r17, 0;
	{ // callseq 20, 0
	.param .b64 param0;
	st.param.f64 	[param0], %fd97;
	.param .b64 param1;
	st.param.f64 	[param1], 0d3FF8000000000000;
	.param .b64 retval0;
	call.uni (retval0), 
	__internal_accurate_pow, 
	(
	param0, 
	param1
	);
	ld.param.f64 	%fd182, [retval0];
	} // callseq 20
	selp.f64 	%fd212, 0dFFF8000000000000, %fd182, %p144;
$L__BB3_83:
	add.f64 	%fd184, %fd96, 0d3FF8000000000000;
	{
	.reg .b32 %temp; 
	mov.b64 	{%temp, %r189}, %fd184;
	}
	and.b32  	%r190, %r189, 2146435072;
	setp.ne.s32 	%p147, %r190, 2146435072;
	@%p147 bra 	$L__BB3_88;
	setp.num.f64 	%p148, %fd96, %fd96;
	@%p148 bra 	$L__BB3_86;
	mov.f64 	%fd185, 0d3FF8000000000000;
	add.rn.f64 	%fd212, %fd96, %fd185;
	bra.uni 	$L__BB3_88;
$L__BB3_86:
	setp.neu.f64 	%p149, %fd97, 0d7FF0000000000000;
	@%p149 bra 	$L__BB3_88;
	setp.lt.s32 	%p150, %r17, 0;
	setp.eq.s32 	%p151, %r9, 1073741824;
	setp.lt.s32 	%p152, %r8, 0;
	selp.b32 	%r192, 0, 2146435072, %p152;
	and.b32  	%r193, %r8, 2147483647;
	setp.ne.s32 	%p153, %r193, 1071644672;
	or.b32  	%r194, %r192, -2147483648;
	selp.b32 	%r195, %r194, %r192, %p153;
	selp.b32 	%r196, %r195, %r192, %p151;
	selp.b32 	%r197, %r196, %r192, %p150;
	mov.b32 	%r198, 0;
	mov.b64 	%fd212, {%r198, %r197};
$L__BB3_88:
	setp.eq.f64 	%p154, %fd96, 0d3FF0000000000000;
	selp.f64 	%fd186, 0d3FF0000000000000, %fd212, %p154;
	mul.f64 	%fd187, %fd1, %fd70;
	div.rn.f64 	%fd188, %fd187, %fd186;
	st.global.f64 	[%rd1+16], %fd188;
$L__BB3_89:
	ret;

}
	// .globl	_Z11paths_eulerPdS_S_
.visible .entry _Z11paths_eulerPdS_S_(
	.param .u64 .ptr .align 1 _Z11paths_eulerPdS_S__param_0,
	.param .u64 .ptr .align 1 _Z11paths_eulerPdS_S__param_1,
	.param .u64 .ptr .align 1 _Z11paths_eulerPdS_S__param_2
)
{
	.local .align 8 .b8 	__local_depot4[16];
	.reg .b64 	%SP;
	.reg .b64 	%SPL;
	.reg .pred 	%p<255>;
	.reg .b32 	%r<294>;
	.reg .b64 	%rd<49>;
	.reg .b64 	%fd<454>;
	// demoted variable
	.shared .align 8 .b8 _ZZ11paths_eulerPdS_S_E4vxnn[2048];
	// demoted variable
	.shared .align 8 .b8 _ZZ11paths_eulerPdS_S_E4vynn[2048];
	// demoted variable
	.shared .align 8 .b8 _ZZ11paths_eulerPdS_S_E4vznn[2048];
	mov.u64 	%SPL, __local_depot4;
	cvta.local.u64 	%SP, %SPL;
	ld.param.u64 	%rd4, [_Z11paths_eulerPdS_S__param_0];
	ld.param.u64 	%rd5, [_Z11paths_eulerPdS_S__param_1];
	ld.param.u64 	%rd6, [_Z11paths_eulerPdS_S__param_2];
	mov.u32 	%r39, %tid.x;
	mov.u32 	%r40, %ctaid.x;
	shl.b32 	%r41, %r40, 8;
	add.s32 	%r1, %r41, %r39;
	setp.gt.u32 	%p3, %r1, 2;
	@%p3 bra 	$L__BB4_153;
	cvta.to.global.u64 	%rd7, %rd4;
	cvta.to.global.u64 	%rd8, %rd5;
	bar.sync 	0;
	mul.lo.s32 	%r2, %r1, 3;
	mul.wide.u32 	%rd9, %r2, 8;
	add.s64 	%rd10, %rd8, %rd9;
	ld.global.f64 	%fd182, [%rd10];
	ld.const.f64 	%fd1, [m];
	div.rn.f64 	%fd421, %fd182, %fd1;
	bar.sync 	0;
	ld.global.f64 	%fd183, [%rd10+8];
	div.rn.f64 	%fd422, %fd183, %fd1;
	bar.sync 	0;
	ld.global.f64 	%fd184, [%rd10+16];
	div.rn.f64 	%fd423, %fd184, %fd1;
	add.s64 	%rd1, %rd7, %rd9;
	mul.wide.u32 	%rd11, %r1, 4;
	mov.u64 	%rd12, dev_count;
	add.s64 	%rd2, %rd12, %rd11;
	ld.global.u32 	%r3, [%rd2];
	setp.gt.u32 	%p4, %r3, 999;
	@%p4 bra 	$L__BB4_3;
	ld.global.f64 	%fd185, [%rd1];
	mul.lo.s32 	%r44, %r1, 7000;
	mad.lo.s32 	%r45, %r3, 7, %r44;
	mul.wide.u32 	%rd15, %r45, 8;
	mov.u64 	%rd16, dev_traj;
	add.s64 	%rd17, %rd16, %rd15;
	st.global.f64 	[%rd17], %fd185;
	ld.global.f64 	%fd186, [%rd1+8];
	st.global.f64 	[%rd17+8], %fd186;
	ld.global.f64 	%fd187, [%rd1+16];
	st.global.f64 	[%rd17+16], %fd187;
	st.global.f64 	[%rd17+24], %fd421;
	st.global.f64 	[%rd17+32], %fd422;
	st.global.f64 	[%rd17+40], %fd423;
	cvt.rn.f64.u32 	%fd188, %r1;
	st.global.f64 	[%rd17+48], %fd188;
	add.s32 	%r46, %r3, 1;
	st.global.u32 	[%rd2], %r46;
	bra.uni 	$L__BB4_4;
$L__BB4_3:
	mov.u64 	%rd13, $str;
	cvta.global.u64 	%rd14, %rd13;
	{ // callseq 21, 0
	.param .b64 param0;
	st.param.b64 	[param0], %rd14;
	.param .b64 param1;
	st.param.b64 	[param1], 0;
	.param .b32 retval0;
	call.uni (retval0), 
	vprintf, 
	(
	param0, 
	param1
	);
	ld.param.b32 	%r42, [retval0];
	} // callseq 21
$L__BB4_4:
	ld.global.f64 	%fd189, [%rd1+16];
	ld.const.f64 	%fd5, [zdet];
	setp.gtu.f64 	%p5, %fd189, %fd5;
	@%p5 bra 	$L__BB4_153;
	ld.const.f64 	%fd6, [dt];
	cvta.to.global.u64 	%rd18, %rd6;
	add.s64 	%rd3, %rd18, %rd9;
	ld.const.f64 	%fd190, [rtip];
	ld.const.f64 	%fd191, [Vtip];
	mul.f64 	%fd7, %fd190, %fd191;
	mov.f64 	%fd192, 0d4000000000000000;
	{
	.reg .b32 %temp; 
	mov.b64 	{%temp, %r4}, %fd192;
	}
	and.b32  	%r5, %r4, 2146435072;
	setp.eq.s32 	%p6, %r5, 1062207488;
	setp.lt.s32 	%p7, %r4, 0;
	selp.b32 	%r6, 0, 2146435072, %p7;
	and.b32  	%r48, %r4, 2147483647;
	setp.ne.s32 	%p8, %r48, 1071644672;
	and.pred  	%p1, %p6, %p8;
	or.b32  	%r7, %r6, -2147483648;
	mov.f64 	%fd193, 0d3FF8000000000000;
	{
	.reg .b32 %temp; 
	mov.b64 	{%temp, %r8}, %fd193;
	}
	and.b32  	%r9, %r8, 2146435072;
	setp.eq.s32 	%p9, %r9, 1073741824;
	setp.lt.s32 	%p10, %r8, 0;
	selp.b32 	%r10, 0, 2146435072, %p10;
	and.b32  	%r49, %r8, 2147483647;
	setp.ne.s32 	%p11, %r49, 1071644672;
	and.pred  	%p2, %p9, %p11;
	or.b32  	%r11, %r10, -2147483648;
	mov.b32 	%r293, 0;
	ld.const.f64 	%fd195, [q];
	mul.f64 	%fd196, %fd6, %fd195;
	add.u64 	%rd20, %SP, 0;
	mov.u64 	%rd22, $str$1;
	mov.u64 	%rd24, $str$2;
	mov.u64 	%rd26, $str$3;
$L__BB4_6:
	mov.u32 	%r12, %r293;
	bar.sync 	0;
	ld.global.f64 	%fd194, [%rd3];
	mul.f64 	%fd197, %fd196, %fd194;
	div.rn.f64 	%fd198, %fd197, %fd1;
	add.f64 	%fd199, %fd421, %fd198;
	mov.u32 	%r50, %tid.x;
	shl.b32 	%r51, %r50, 3;
	mov.u32 	%r52, _ZZ11paths_eulerPdS_S_E4vxnn;
	add.s32 	%r53, %r52, %r51;
	st.shared.f64 	[%r53], %fd199;
	bar.sync 	0;
	ld.global.f64 	%fd200, [%rd3+8];
	mul.f64 	%fd201, %fd196, %fd200;
	div.rn.f64 	%fd202, %fd201, %fd1;
	add.f64 	%fd203, %fd422, %fd202;
	mov.u32 	%r54, _ZZ11paths_eulerPdS_S_E4vynn;
	add.s32 	%r55, %r54, %r51;
	st.shared.f64 	[%r55], %fd203;
	bar.sync 	0;
	ld.global.f64 	%fd204, [%rd3+16];
	mul.f64 	%fd205, %fd196, %fd204;
	div.rn.f64 	%fd206, %fd205, %fd1;
	add.f64 	%fd207, %fd423, %fd206;
	mov.u32 	%r56, _ZZ11paths_eulerPdS_S_E4vznn;
	add.s32 	%r57, %r56, %r51;
	st.shared.f64 	[%r57], %fd207;
	bar.sync 	0;
	bar.sync 	0;
	ld.global.f64 	%fd208, [%rd1];
	fma.rn.f64 	%fd209, %fd421, %fd6, %fd208;
	st.global.f64 	[%rd1], %fd209;
	bar.sync 	0;
	ld.global.f64 	%fd210, [%rd1+8];
	fma.rn.f64 	%fd211, %fd422, %fd6, %fd210;
	st.global.f64 	[%rd1+8], %fd211;
	bar.sync 	0;
	ld.global.f64 	%fd212, [%rd1+16];
	fma.rn.f64 	%fd213, %fd423, %fd6, %fd212;
	st.global.f64 	[%rd1+16], %fd213;
	ld.shared.f64 	%fd421, [%r53];
	ld.shared.f64 	%fd422, [%r55];
	ld.shared.f64 	%fd423, [%r57];
	bar.sync 	0;
	bar.sync 	0;
	ld.global.f64 	%fd14, [%rd1];
	{
	.reg .b32 %temp; 
	mov.b64 	{%temp, %r13}, %fd14;
	}
	abs.f64 	%fd15, %fd14;
	{ // callseq 22, 0
	.param .b64 param0;
	st.param.f64 	[param0], %fd15;
	.param .b64 param1;
	st.param.f64 	[param1], 0d4000000000000000;
	.param .b64 retval0;
	call.uni (retval0), 
	__internal_accurate_pow, 
	(
	param0, 
	param1
	);
	ld.param.f64 	%fd214, [retval0];
	} // callseq 22
	setp.lt.s32 	%p15, %r13, 0;
	neg.f64 	%fd216, %fd214;
	selp.f64 	%fd217, %fd216, %fd214, %p6;
	selp.f64 	%fd218, %fd217, %fd214, %p15;
	setp.eq.f64 	%p16, %fd14, 0d0000000000000000;
	selp.b32 	%r58, %r13, 0, %p6;
	or.b32  	%r59, %r58, 2146435072;
	selp.b32 	%r60, %r59, %r58, %p7;
	mov.b32 	%r61, 0;
	mov.b64 	%fd219, {%r61, %r60};
	selp.f64 	%fd424, %fd219, %fd218, %p16;
	add.f64 	%fd220, %fd14, 0d4000000000000000;
	{
	.reg .b32 %temp; 
	mov.b64 	{%temp, %r62}, %fd220;
	}
	and.b32  	%r63, %r62, 2146435072;
	setp.ne.s32 	%p17, %r63, 2146435072;
	@%p17 bra 	$L__BB4_11;
	setp.num.f64 	%p18, %fd14, %fd14;
	@%p18 bra 	$L__BB4_9;
	mov.f64 	%fd221, 0d4000000000000000;
	add.rn.f64 	%fd424, %fd14, %fd221;
	bra.uni 	$L__BB4_11;
$L__BB4_9:
	setp.neu.f64 	%p19, %fd15, 0d7FF0000000000000;
	@%p19 bra 	$L__BB4_11;
	selp.b32 	%r64, %r7, %r6, %p1;
	selp.b32 	%r65, %r64, %r6, %p15;
	mov.b32 	%r66, 0;
	mov.b64 	%fd424, {%r66, %r65};
$L__BB4_11:
	setp.lt.s32 	%p21, %r4, 0;
	setp.eq.s32 	%p22, %r5, 1062207488;
	setp.eq.f64 	%p24, %fd14, 0d3FF0000000000000;
	selp.f64 	%fd20, 0d3FF0000000000000, %fd424, %p24;
	ld.global.f64 	%fd21, [%rd1+8];
	{
	.reg .b32 %temp; 
	mov.b64 	{%temp, %r14}, %fd21;
	}
	abs.f64 	%fd22, %fd21;
	{ // callseq 23, 0
	.param .b64 param0;
	st.param.f64 	[param0], %fd22;
	.param .b64 param1;
	st.param.f64 	[param1], 0d4000000000000000;
	.param .b64 retval0;
	call.uni (retval0), 
	__internal_accurate_pow, 
	(
	param0, 
	param1
	);
	ld.param.f64 	%fd222, [retval0];
	} // callseq 23
	setp.lt.s32 	%p25, %r14, 0;
	neg.f64 	%fd224, %fd222;
	selp.f64 	%fd225, %fd224, %fd222, %p22;
	selp.f64 	%fd226, %fd225, %fd222, %p25;
	setp.eq.f64 	%p26, %fd21, 0d0000000000000000;
	selp.b32 	%r67, %r14, 0, %p22;
	or.b32  	%r68, %r67, 2146435072;
	selp.b32 	%r69, %r68, %r67, %p21;
	mov.b32 	%r70, 0;
	mov.b64 	%fd227, {%r70, %r69};
	selp.f64 	%fd425, %fd227, %fd226, %p26;
	add.f64 	%fd228, %fd21, 0d4000000000000000;
	{
	.reg .b32 %temp; 
	mov.b64 	{%temp, %r71}, %fd228;
	}
	and.b32  	%r72, %r71, 2146435072;
	setp.ne.s32 	%p27, %r72, 2146435072;
	@%p27 bra 	$L__BB4_16;
	setp.num.f64 	%p28, %fd21, %fd21;
	@%p28 bra 	$L__BB4_14;
	mov.f64 	%fd229, 0d4000000000000000;
	add.rn.f64 	%fd425, %fd21, %fd229;
	bra.uni 	$L__BB4_16;
$L__BB4_14:
	setp.neu.f64 	%p29, %fd22, 0d7FF0000000000000;
	@%p29 bra 	$L__BB4_16;
	selp.b32 	%r73, %r7, %r6, %p1;
	selp.b32 	%r74, %r73, %r6, %p25;
	mov.b32 	%r75, 0;
	mov.b64 	%fd425, {%r75, %r74};
$L__BB4_16:
	setp.lt.s32 	%p31, %r4, 0;
	setp.eq.s32 	%p32, %r5, 1062207488;
	setp.eq.f64 	%p34, %fd21, 0d3FF0000000000000;
	selp.f64 	%fd230, 0d3FF0000000000000, %fd425, %p34;
	add.f64 	%fd27, %fd20, %fd230;
	ld.global.f64 	%fd28, [%rd1+16];
	{
	.reg .b32 %temp; 
	mov.b64 	{%temp, %r15}, %fd28;
	}
	abs.f64 	%fd29, %fd28;
	{ // callseq 24, 0
	.param .b64 param0;
	st.param.f64 	[param0], %fd29;
	.param .b64 param1;
	st.param.f64 	[param1], 0d4000000000000000;
	.param .b64 retval0;
	call.uni (retval0), 
	__internal_accurate_pow, 
	(
	param0, 
	param1
	);
	ld.param.f64 	%fd231, [retval0];
	} // callseq 24
	setp.lt.s32 	%p35, %r15, 0;
	neg.f64 	%fd233, %fd231;
	selp.f64 	%fd234, %fd233, %fd231, %p32;
	selp.f64 	%fd235, %fd234, %fd231, %p35;
	setp.eq.f64 	%p36, %fd28, 0d0000000000000000;
	selp.b32 	%r76, %r15, 0, %p32;
	or.b32  	%r77, %r76, 2146435072;
	selp.b32 	%r78, %r77, %r76, %p31;
	mov.b32 	%r79, 0;
	mov.b64 	%fd236, {%r79, %r78};
	selp.f64 	%fd426, %fd236, %fd235, %p36;
	add.f64 	%fd237, %fd28, 0d4000000000000000;
	{
	.reg .b32 %temp; 
	mov.b64 	{%temp, %r80}, %fd237;
	}
	and.b32  	%r81, %r80, 2146435072;
	setp.ne.s32 	%p37, %r81, 2146435072;
	@%p37 bra 	$L__BB4_21;
	setp.num.f64 	%p38, %fd28, %fd28;
	@%p38 bra 	$L__BB4_19;
	mov.f64 	%fd238, 0d4000000000000000;
	add.rn.f64 	%fd426, %fd28, %fd238;
	bra.uni 	$L__BB4_21;
$L__BB4_19:
	setp.neu.f64 	%p39, %fd29, 0d7FF0000000000000;
	@%p39 bra 	$L__BB4_21;
	selp.b32 	%r82, %r7, %r6, %p1;
	selp.b32 	%r83, %r82, %r6, %p35;
	mov.b32 	%r84, 0;
	mov.b64 	%fd426, {%r84, %r83};
$L__BB4_21:
	setp.eq.f64 	%p41, %fd28, 0d3FF0000000000000;
	selp.f64 	%fd239, 0d3FF0000000000000, %fd426, %p41;
	add.f64 	%fd34, %fd27, %fd239;
	{
	.reg .b32 %temp; 
	mov.b64 	{%temp, %r16}, %fd34;
	}
	abs.f64 	%fd35, %fd34;
	setp.neu.f64 	%p42, %fd34, 0d0000000000000000;
	@%p42 bra 	$L__BB4_23;
	setp.lt.s32 	%p44, %r8, 0;
	setp.eq.s32 	%p45, %r9, 1073741824;
	selp.b32 	%r85, %r16, 0, %p45;
	or.b32  	%r86, %r85, 2146435072;
	selp.b32 	%r87, %r86, %r85, %p44;
	mov.b32 	%r88, 0;
	mov.b64 	%fd428, {%r88, %r87};
	bra.uni 	$L__BB4_24;
$L__BB4_23:
	setp.lt.s32 	%p43, %r16, 0;
	{ // callseq 25, 0
	.param .b64 param0;
	st.param.f64 	[param0], %fd35;
	.param .b64 param1;
	st.param.f64 	[param1], 0d3FF8000000000000;
	.param .b64 retval0;
	call.uni (retval0), 
	__internal_accurate_pow, 
	(
	param0, 
	param1
	);
	ld.param.f64 	%fd240, [retval0];
	} // callseq 25
	selp.f64 	%fd428, 0dFFF8000000000000, %fd240, %p43;
$L__BB4_24:
	add.f64 	%fd242, %fd34, 0d3FF8000000000000;
	{
	.reg .b32 %temp; 
	mov.b64 	{%temp, %r89}, %fd242;
	}
	and.b32  	%r90, %r89, 2146435072;
	setp.ne.s32 	%p46, %r90, 2146435072;
	@%p46 bra 	$L__BB4_29;
	setp.num.f64 	%p47, %fd34, %fd34;
	@%p47 bra 	$L__BB4_27;
	mov.f64 	%fd243, 0d3FF8000000000000;
	add.rn.f64 	%fd428, %fd34, %fd243;
	bra.uni 	$L__BB4_29;
$L__BB4_27:
	setp.neu.f64 	%p48, %fd35, 0d7FF0000000000000;
	@%p48 bra 	$L__BB4_29;
	setp.lt.s32 	%p49, %r16, 0;
	selp.b32 	%r91, %r11, %r10, %p2;
	selp.b32 	%r92, %r91, %r10, %p49;
	mov.b32 	%r93, 0;
	mov.b64 	%fd428, {%r93, %r92};
$L__BB4_29:
	setp.lt.s32 	%p50, %r4, 0;
	setp.eq.s32 	%p51, %r5, 1062207488;
	setp.eq.f64 	%p53, %fd34, 0d3FF0000000000000;
	selp.f64 	%fd244, 0d3FF0000000000000, %fd428, %p53;
	mul.f64 	%fd245, %fd7, %fd14;
	div.rn.f64 	%fd246, %fd245, %fd244;
	st.global.f64 	[%rd3], %fd246;
	bar.sync 	0;
	ld.global.f64 	%fd42, [%rd1+8];
	ld.global.f64 	%fd43, [%rd1];
	{
	.reg .b32 %temp; 
	mov.b64 	{%temp, %r17}, %fd43;
	}
	abs.f64 	%fd44, %fd43;
	{ // callseq 26, 0
	.param .b64 param0;
	st.param.f64 	[param0], %fd44;
	.param .b64 param1;
	st.param.f64 	[param1], 0d4000000000000000;
	.param .b64 retval0;
	call.uni (retval0), 
	__internal_accurate_pow, 
	(
	param0, 
	param1
	);
	ld.param.f64 	%fd247, [retval0];
	} // callseq 26
	setp.lt.s32 	%p54, %r17, 0;
	neg.f64 	%fd249, %fd247;
	selp.f64 	%fd250, %fd249, %fd247, %p51;
	selp.f64 	%fd251, %fd250, %fd247, %p54;
	setp.eq.f64 	%p55, %fd43, 0d0000000000000000;
	selp.b32 	%r94, %r17, 0, %p51;
	or.b32  	%r95, %r94, 2146435072;
	selp.b32 	%r96, %r95, %r94, %p50;
	mov.b32 	%r97, 0;
	mov.b64 	%fd252, {%r97, %r96};
	selp.f64 	%fd429, %fd252, %fd251, %p55;
	add.f64 	%fd253, %fd43, 0d4000000000000000;
	{
	.reg .b32 %temp; 
	mov.b64 	{%temp, %r98}, %fd253;
	}
	and.b32  	%r99, %r98, 2146435072;
	setp.ne.s32 	%p56, %r99, 2146435072;
	@%p56 bra 	$L__BB4_34;
	setp.num.f64 	%p57, %fd43, %fd43;
	@%p57 bra 	$L__BB4_32;
	mov.f64 	%fd254, 0d4000000000000000;
	add.rn.f64 	%fd429, %fd43, %fd254;
	bra.uni 	$L__BB4_34;
$L__BB4_32:
	setp.neu.f64 	%p58, %fd44, 0d7FF0000000000000;
	@%p58 bra 	$L__BB4_34;
	selp.b32 	%r100, %r7, %r6, %p1;
	selp.b32 	%r101, %r100, %r6, %p54;
	mov.b32 	%r102, 0;
	mov.b64 	%fd429, {%r102, %r101};
$L__BB4_34:
	setp.lt.s32 	%p60, %r4, 0;
	setp.eq.s32 	%p61, %r5, 1062207488;
	setp.eq.f64 	%p63, %fd43, 0d3FF0000000000000;
	selp.f64 	%fd49, 0d3FF0000000000000, %fd429, %p63;
	{
	.reg .b32 %temp; 
	mov.b64 	{%temp, %r18}, %fd42;
	}
	abs.f64 	%fd50, %fd42;
	{ // callseq 27, 0
	.param .b64 param0;
	st.param.f64 	[param0], %fd50;
	.param .b64 param1;
	st.param.f64 	[param1], 0d4000000000000000;
	.param .b64 retval0;
	call.uni (retval0), 
	__internal_accurate_pow, 
	(
	param0, 
	param1
	);
	ld.param.f64 	%fd255, [retval0];
	} // callseq 27
	setp.lt.s32 	%p64, %r18, 0;
	neg.f64 	%fd257, %fd255;
	selp.f64 	%fd258, %fd257, %fd255, %p61;
	selp.f64 	%fd259, %fd258, %fd255, %p64;
	setp.eq.f64 	%p65, %fd42, 0d0000000000000000;
	selp.b32 	%r103, %r18, 0, %p61;
	or.b32  	%r104, %r103, 2146435072;
	selp.b32 	%r105, %r104, %r103, %p60;
	mov.b32 	%r106, 0;
	mov.b64 	%fd260, {%r106, %r105};
	selp.f64 	%fd430, %fd260, %fd259, %p65;
	add.f64 	%fd261, %fd42, 0d4000000000000000;
	{
	.reg .b32 %temp; 
	mov.b64 	{%temp, %r107}, %fd261;
	}
	and.b32  	%r108, %r107, 2146435072;
	setp.ne.s32 	%p66, %r108, 2146435072;
	@%p66 bra 	$L__BB4_39;
	setp.num.f64 	%p67, %fd42, %fd42;
	@%p67 bra 	$L__BB4_37;
	mov.f64 	%fd262, 0d4000000000000000;
	add.rn.f64 	%fd430, %fd42, %fd262;
	bra.uni 	$L__BB4_39;
$L__BB4_37:
	setp.neu.f64 	%p68, %fd50, 0d7FF0000000000000;
	@%p68 bra 	$L__BB4_39;
	selp.b32 	%r109, %r7, %r6, %p1;
	selp.b32 	%r110, %r109, %r6, %p64;
	mov.b32 	%r111, 0;
	mov.b64 	%fd430, {%r111, %r110};
$L__BB4_39:
	setp.lt.s32 	%p70, %r4, 0;
	setp.eq.s32 	%p71, %r5, 1062207488;
	setp.eq.f64 	%p73, %fd42, 0d3FF0000000000000;
	selp.f64 	%fd263, 0d3FF0000000000000, %fd430, %p73;
	add.f64 	%fd55, %fd49, %fd263;
	ld.global.f64 	%fd56, [%rd1+16];
	{
	.reg .b32 %temp; 
	mov.b64 	{%temp, %r19}, %fd56;
	}
	abs.f64 	%fd57, %fd56;
	{ // callseq 28, 0
	.param .b64 param0;
	st.param.f64 	[param0], %fd57;
	.param .b64 param1;
	st.param.f64 	[param1], 0d4000000000000000;
	.param .b64 retval0;
	call.uni (retval0), 
	__internal_accurate_pow, 
	(
	param0, 
	param1
	);
	ld.param.f64 	%fd264, [retval0];
	} // callseq 28
	setp.lt.s32 	%p74, %r19, 0;
	neg.f64 	%fd266, %fd264;
	selp.f64 	%fd267, %fd266, %fd264, %p71;
	selp.f64 	%fd268, %fd267, %fd264, %p74;
	setp.eq.f64 	%p75, %fd56, 0d0000000000000000;
	selp.b32 	%r112, %r19, 0, %p71;
	or.b32  	%r113, %r112, 2146435072;
	selp.b32 	%r114, %r113, %r112, %p70;
	mov.b32 	%r115, 0;
	mov.b64 	%fd269, {%r115, %r114};
	selp.f64 	%fd431, %fd269, %fd268, %p75;
	add.f64 	%fd270, %fd56, 0d4000000000000000;
	{
	.reg .b32 %temp; 
	mov.b64 	{%temp, %r116}, %fd270;
	}
	and.b32  	%r117, %r116, 2146435072;
	setp.ne.s32 	%p76, %r117, 2146435072;
	@%p76 bra 	$L__BB4_44;
	setp.num.f64 	%p77, %fd56, %fd56;
	@%p77 bra 	$L__BB4_42;
	mov.f64 	%fd271, 0d4000000000000000;
	add.rn.f64 	%fd431, %fd56, %fd271;
	bra.uni 	$L__BB4_44;
$L__BB4_42:
	setp.neu.f64 	%p78, %fd57, 0d7FF0000000000000;
	@%p78 bra 	$L__BB4_44;
	selp.b32 	%r118, %r7, %r6, %p1;
	selp.b32 	%r119, %r118, %r6, %p74;
	mov.b32 	%r120, 0;
	mov.b64 	%fd431, {%r120, %r119};
$L__BB4_44:
	setp.eq.f64 	%p80, %fd56, 0d3FF0000000000000;
	selp.f64 	%fd272, 0d3FF0000000000000, %fd431, %p80;
	add.f64 	%fd62, %fd55, %fd272;
	{
	.reg .b32 %temp; 
	mov.b64 	{%temp, %r20}, %fd62;
	}
	abs.f64 	%fd63, %fd62;
	setp.neu.f64 	%p81, %fd62, 0d0000000000000000;
	@%p81 bra 	$L__BB4_46;
	setp.lt.s32 	%p83, %r8, 0;
	setp.eq.s32 	%p84, %r9, 1073741824;
	selp.b32 	%r121, %r20, 0, %p84;
	or.b32  	%r122, %r121, 2146435072;
	selp.b32 	%r123, %r122, %r121, %p83;
	mov.b32 	%r124, 0;
	mov.b64 	%fd433, {%r124, %r123};
	bra.uni 	$L__BB4_47;
$L__BB4_46:
	setp.lt.s32 	%p82, %r20, 0;
	{ // callseq 29, 0
	.param .b64 param0;
	st.param.f64 	[param0], %fd63;
	.param .b64 param1;
	st.param.f64 	[param1], 0d3FF8000000000000;
	.param .b64 retval0;
	call.uni (retval0), 
	__internal_accurate_pow, 
	(
	param0, 
	param1
	);
	ld.param.f64 	%fd273, [retval0];
	} // callseq 29
	selp.f64 	%fd433, 0dFFF8000000000000, %fd273, %p82;
$L__BB4_47:
	add.f64 	%fd275, %fd62, 0d3FF8000000000000;
	{
	.reg .b32 %temp; 
	mov.b64 	{%temp, %r125}, %fd275;
	}
	and.b32  	%r126, %r125, 2146435072;
	setp.ne.s32 	%p85, %r126, 2146435072;
	@%p85 bra 	$L__BB4_52;
	setp.num.f64 	%p86, %fd62, %fd62;
	@%p86 bra 	$L__BB4_50;
	mov.f64 	%fd276, 0d3FF8000000000000;
	add.rn.f64 	%fd433, %fd62, %fd276;
	bra.uni 	$L__BB4_52;
$L__BB4_50:
	setp.neu.f64 	%p87, %fd63, 0d7FF0000000000000;
	@%p87 bra 	$L__BB4_52;
	setp.lt.s32 	%p88, %r20, 0;
	selp.b32 	%r127, %r11, %r10, %p2;
	selp.b32 	%r128, %r127, %r10, %p88;
	mov.b32 	%r129, 0;
	mov.b64 	%fd433, {%r129, %r128};
$L__BB4_52:
	setp.lt.s32 	%p89, %r4, 0;
	setp.eq.s32 	%p90, %r5, 1062207488;
	setp.eq.f64 	%p92, %fd62, 0d3FF0000000000000;
	selp.f64 	%fd277, 0d3FF0000000000000, %fd433, %p92;
	mul.f64 	%fd278, %fd7, %fd42;
	div.rn.f64 	%fd279, %fd278, %fd277;
	st.global.f64 	[%rd3+8], %fd279;
	bar.sync 	0;
	ld.global.f64 	%fd70, [%rd1+16];
	ld.global.f64 	%fd71, [%rd1];
	{
	.reg .b32 %temp; 
	mov.b64 	{%temp, %r21}, %fd71;
	}
	abs.f64 	%fd72, %fd71;
	{ // callseq 30, 0
	.param .b64 param0;
	st.param.f64 	[param0], %fd72;
	.param .b64 param1;
	st.param.f64 	[param1], 0d4000000000000000;
	.param .b64 retval0;
	call.uni (retval0), 
	__internal_accurate_pow, 
	(
	param0, 
	param1
	);
	ld.param.f64 	%fd280, [retval0];
	} // callseq 30
	setp.lt.s32 	%p93, %r21, 0;
	neg.f64 	%fd282, %fd280;
	selp.f64 	%fd283, %fd282, %fd280, %p90;
	selp.f64 	%fd284, %fd283, %fd280, %p93;
	setp.eq.f64 	%p94, %fd71, 0d0000000000000000;
	selp.b32 	%r130, %r21, 0, %p90;
	or.b32  	%r131, %r130, 2146435072;
	selp.b32 	%r132, %r131, %r130, %p89;
	mov.b32 	%r133, 0;
	mov.b64 	%fd285, {%r133, %r132};
	selp.f64 	%fd434, %fd285, %fd284, %p94;
	add.f64 	%fd286, %fd71, 0d4000000000000000;
	{
	.reg .b32 %temp; 
	mov.b64 	{%temp, %r134}, %fd286;
	}
	and.b32  	%r135, %r134, 2146435072;
	setp.ne.s32 	%p95, %r135, 2146435072;
	@%p95 bra 	$L__BB4_57;
	setp.num.f64 	%p96, %fd71, %fd71;
	@%p96 bra 	$L__BB4_55;
	mov.f64 	%fd287, 0d4000000000000000;
	add.rn.f64 	%fd434, %fd71, %fd287;
	bra.uni 	$L__BB4_57;
$L__BB4_55:
	setp.neu.f64 	%p97, %fd72, 0d7FF0000000000000;
	@%p97 bra 	$L__BB4_57;
	selp.b32 	%r136, %r7, %r6, %p1;
	selp.b32 	%r137, %r136, %r6, %p93;
	mov.b32 	%r138, 0;
	mov.b64 	%fd434, {%r138, %r137};
$L__BB4_57:
	setp.lt.s32 	%p99, %r4, 0;
	setp.eq.s32 	%p100, %r5, 1062207488;
	setp.eq.f64 	%p102, %fd71, 0d3FF0000000000000;
	selp.f64 	%fd77, 0d3FF0000000000000, %fd434, %p102;
	ld.global.f64 	%fd78, [%rd1+8];
	{
	.reg .b32 %temp; 
	mov.b64 	{%temp, %r22}, %fd78;
	}
	abs.f64 	%fd79, %fd78;
	{ // callseq 31, 0
	.param .b64 param0;
	st.param.f64 	[param0], %fd79;
	.param .b64 param1;
	st.param.f64 	[param1], 0d4000000000000000;
	.param .b64 retval0;
	call.uni (retval0), 
	__internal_accurate_pow, 
	(
	param0, 
	param1
	);
	ld.param.f64 	%fd288, [retval0];
	} // callseq 31
	setp.lt.s32 	%p103, %r22, 0;
	neg.f64 	%fd290, %fd288;
	selp.f64 	%fd291, %fd290, %fd288, %p100;
	selp.f64 	%fd292, %fd291, %fd288, %p103;
	setp.eq.f64 	%p104, %fd78, 0d0000000000000000;
	selp.b32 	%r139, %r22, 0, %p100;
	or.b32  	%r140, %r139, 2146435072;
	selp.b32 	%r141, %r140, %r139, %p99;
	mov.b32 	%r142, 0;
	mov.b64 	%fd293, {%r142, %r141};
	selp.f64 	%fd435, %fd293, %fd292, %p104;
	add.f64 	%fd294, %fd78, 0d4000000000000000;
	{
	.reg .b32 %temp; 
	mov.b64 	{%temp, %r143}, %fd294;
	}
	and.b32  	%r144, %r143, 2146435072;
	setp.ne.s32 	%p105, %r144, 2146435072;
	@%p105 bra 	$L__BB4_62;
	setp.num.f64 	%p106, %fd78, %fd78;
	@%p106 bra 	$L__BB4_60;
	mov.f64 	%fd295, 0d4000000000000000;
	add.rn.f64 	%fd435, %fd78, %fd295;
	bra.uni 	$L__BB4_62;
$L__BB4_60:
	setp.neu.f64 	%p107, %fd79, 0d7FF0000000000000;
	@%p107 bra 	$L__BB4_62;
	selp.b32 	%r145, %r7, %r6, %p1;
	selp.b32 	%r146, %r145, %r6, %p103;
	mov.b32 	%r147, 0;
	mov.b64 	%fd435, {%r147, %r146};
$L__BB4_62:
	setp.lt.s32 	%p109, %r4, 0;
	setp.eq.s32 	%p110, %r5, 1062207488;
	setp.eq.f64 	%p112, %fd78, 0d3FF0000000000000;
	selp.f64 	%fd296, 0d3FF0000000000000, %fd435, %p112;
	add.f64 	%fd84, %fd77, %fd296;
	{
	.reg .b32 %temp; 
	mov.b64 	{%temp, %r23}, %fd70;
	}
	abs.f64 	%fd85, %fd70;
	{ // callseq 32, 0
	.param .b64 param0;
	st.param.f64 	[param0], %fd85;
	.param .b64 param1;
	st.param.f64 	[param1], 0d4000000000000000;
	.param .b64 retval0;
	call.uni (retval0), 
	__internal_accurate_pow, 
	(
	param0, 
	param1
	);
	ld.param.f64 	%fd297, [retval0];
	} // callseq 32
	setp.lt.s32 	%p113, %r23, 0;
	neg.f64 	%fd299, %fd297;
	selp.f64 	%fd300, %fd299, %fd297, %p110;
	selp.f64 	%fd301, %fd300, %fd297, %p113;
	setp.eq.f64 	%p114, %fd70, 0d0000000000000000;
	selp.b32 	%r148, %r23, 0, %p110;
	or.b32  	%r149, %r148, 2146435072;
	selp.b32 	%r150, %r149, %r148, %p109;
	mov.b32 	%r151, 0;
	mov.b64 	%fd302, {%r151, %r150};
	selp.f64 	%fd436, %fd302, %fd301, %p114;
	add.f64 	%fd303, %fd70, 0d4000000000000000;
	{
	.reg .b32 %temp; 
	mov.b64 	{%temp, %r152}, %fd303;
	}
	and.b32  	%r153, %r152, 2146435072;
	setp.ne.s32 	%p115, %r153, 2146435072;
	@%p115 bra 	$L__BB4_67;
	setp.num.f64 	%p116, %fd70, %fd70;
	@%p116 bra 	$L__BB4_65;
	mov.f64 	%fd304, 0d4000000000000000;
	add.rn.f64 	%fd436, %fd70, %fd304;
	bra.uni 	$L__BB4_67;
$L__BB4_65:
	setp.neu.f64 	%p117, %fd85, 0d7FF0000000000000;
	@%p117 bra 	$L__BB4_67;
	selp.b32 	%r154, %r7, %r6, %p1;
	selp.b32 	%r155, %r154, %r6, %p113;
	mov.b32 	%r156, 0;
	mov.b64 	%fd436, {%r156, %r155};
$L__BB4_67:
	setp.eq.f64 	%p119, %fd70, 0d3FF0000000000000;
	selp.f64 	%fd305, 0d3FF0000000000000, %fd436, %p119;
	add.f64 	%fd90, %fd84, %fd305;
	{
	.reg .b32 %temp; 
	mov.b64 	{%temp, %r24}, %fd90;
	}
	abs.f64 	%fd91, %fd90;
	setp.neu.f64 	%p120, %fd90, 0d0000000000000000;
	@%p120 bra 	$L__BB4_69;
	setp.lt.s32 	%p122, %r8, 0;
	setp.eq.s32 	%p123, %r9, 1073741824;
	selp.b32 	%r157, %r24, 0, %p123;
	or.b32  	%r158, %r157, 2146435072;
	selp.b32 	%r159, %r158, %r157, %p122;
	mov.b32 	%r160, 0;
	mov.b64 	%fd438, {%r160, %r159};
	bra.uni 	$L__BB4_70;
$L__BB4_69:
	setp.lt.s32 	%p121, %r24, 0;
	{ // callseq 33, 0
	.param .b64 param0;
	st.param.f64 	[param0], %fd91;
	.param .b64 param1;
	st.param.f64 	[param1], 0d3FF8000000000000;
	.param .b64 retval0;
	call.uni (retval0), 
	__internal_accurate_pow, 
	(
	param0, 
	param1
	);
	ld.param.f64 	%fd306, [retval0];
	} // callseq 33
	selp.f64 	%fd438, 0dFFF8000000000000, %fd306, %p121;
$L__BB4_70:
	add.f64 	%fd308, %fd90, 0d3FF8000000000000;
	{
	.reg .b32 %temp; 
	mov.b64 	{%temp, %r161}, %fd308;
	}
	and.b32  	%r162, %r161, 2146435072;
	setp.ne.s32 	%p124, %r162, 2146435072;
	@%p124 bra 	$L__BB4_75;
	setp.num.f64 	%p125, %fd90, %fd90;
	@%p125 bra 	$L__BB4_73;
	mov.f64 	%fd309, 0d3FF8000000000000;
	add.rn.f64 	%fd438, %fd90, %fd309;
	bra.uni 	$L__BB4_75;
$L__BB4_73:
	setp.neu.f64 	%p126, %fd91, 0d7FF0000000000000;
	@%p126 bra 	$L__BB4_75;
	setp.lt.s32 	%p127, %r24, 0;
	selp.b32 	%r163, %r11, %r10, %p2;
	selp.b32 	%r164, %r163, %r10, %p127;
	mov.b32 	%r165, 0;
	mov.b64 	%fd438, {%r165, %r164};
$L__BB4_75:
	setp.eq.f64 	%p128, %fd90, 0d3FF0000000000000;
	selp.f64 	%fd310, 0d3FF0000000000000, %fd438, %p128;
	mul.f64 	%fd311, %fd7, %fd70;
	div.rn.f64 	%fd312, %fd311, %fd310;
	st.global.f64 	[%rd3+16], %fd312;
	setp.ne.s32 	%p129, %r12, 20;
	@%p129 bra 	$L__BB4_146;
	setp.lt.s32 	%p130, %r4, 0;
	setp.eq.s32 	%p131, %r5, 1062207488;
	ld.global.f64 	%fd313, [%rd1];
	cvta.to.local.u64 	%rd21, %rd20;
	st.local.f64 	[%rd21], %fd313;
	st.local.u32 	[%rd21+8], %r1;
	cvta.global.u64 	%rd23, %rd22;
	{ // callseq 34, 0
	.param .b64 param0;
	st.param.b64 	[param0], %rd23;
	.param .b64 param1;
	st.param.b64 	[param1], %rd20;
	.param .b32 retval0;
	call.uni (retval0), 
	vprintf, 
	(
	param0, 
	param1
	);
	ld.param.b32 	%r166, [retval0];
	} // callseq 34
	ld.global.f64 	%fd314, [%rd1+8];
	st.local.f64 	[%rd21], %fd314;
	st.local.u32 	[%rd21+8], %r1;
	cvta.global.u64 	%rd25, %rd24;
	{ // callseq 35, 0
	.param .b64 param0;
	st.param.b64 	[param0], %rd25;
	.param .b64 param1;
	st.param.b64 	[param1], %rd20;
	.param .b32 retval0;
	call.uni (retval0), 
	vprintf, 
	(
	param0, 
	param1
	);
	ld.param.b32 	%r168, [retval0];
	} // callseq 35
	ld.global.f64 	%fd315, [%rd1+16];
	st.local.f64 	[%rd21], %fd315;
	st.local.u32 	[%rd21+8], %r1;
	cvta.global.u64 	%rd27, %rd26;
	{ // callseq 36, 0
	.param .b64 param0;
	st.param.b64 	[param0], %rd27;
	.param .b64 param1;
	st.param.b64 	[param1], %rd20;
	.param .b32 retval0;
	call.uni (retval0), 
	vprintf, 
	(
	param0, 
	param1
	);
	ld.param.b32 	%r170, [retval0];
	} // callseq 36
	bar.sync 	0;
	ld.global.f64 	%fd98, [%rd1];
	{
	.reg .b32 %temp; 
	mov.b64 	{%temp, %r25}, %fd98;
	}
	abs.f64 	%fd99, %fd98;
	{ // callseq 37, 0
	.param .b64 param0;
	st.param.f64 	[param0], %fd99;
	.param .b64 param1;
	st.param.f64 	[param1], 0d4000000000000000;
	.param .b64 retval0;
	call.uni (retval0), 
	__internal_accurate_pow, 
	(
	param0, 
	param1
	);
	ld.param.f64 	%fd316, [retval0];
	} // callseq 37
	setp.lt.s32 	%p133, %r25, 0;
	neg.f64 	%fd318, %fd316;
	selp.f64 	%fd319, %fd318, %fd316, %p131;
	selp.f64 	%fd320, %fd319, %fd316, %p133;
	setp.eq.f64 	%p134, %fd98, 0d0000000000000000;
	selp.b32 	%r172, %r25, 0, %p131;
	or.b32  	%r173, %r172, 2146435072;
	selp.b32 	%r174, %r173, %r172, %p130;
	mov.b32 	%r175, 0;
	mov.b64 	%fd321, {%r175, %r174};
	selp.f64 	%fd439, %fd321, %fd320, %p134;
	add.f64 	%fd322, %fd98, 0d4000000000000000;
	{
	.reg .b32 %temp; 
	mov.b64 	{%temp, %r176}, %fd322;
	}
	and.b32  	%r177, %r176, 2146435072;
	setp.ne.s32 	%p135, %r177, 2146435072;
	@%p135 bra 	$L__BB4_81;
	setp.num.f64 	%p136, %fd98, %fd98;
	@%p136 bra 	$L__BB4_79;
	mov.f64 	%fd323, 0d4000000000000000;
	add.rn.f64 	%fd439, %fd98, %fd323;
	bra.uni 	$L__BB4_81;
$L__BB4_79:
	setp.neu.f64 	%p137, %fd99, 0d7FF0000000000000;
	@%p137 bra 	$L__BB4_81;
	selp.b32 	%r178, %r7, %r6, %p1;
	selp.b32 	%r179, %r178, %r6, %p133;
	mov.b32 	%r180, 0;
	mov.b64 	%fd439, {%r180, %r179};
$L__BB4_81:
	setp.lt.s32 	%p139, %r4, 0;
	setp.eq.s32 	%p140, %r5, 1062207488;
	setp.eq.f64 	%p142, %fd98, 0d3FF0000000000000;
	selp.f64 	%fd104, 0d3FF0000000000000, %fd439, %p142;
	ld.global.f64 	%fd105, [%rd1+8];
	{
	.reg .b32 %temp; 
	mov.b64 	{%temp, %r26}, %fd105;
	}
	abs.f64 	%fd106, %fd105;
	{ // callseq 38, 0
	.param .b64 param0;
	st.param.f64 	[param0], %fd106;
	.param .b64 param1;
	st.param.f64 	[param1], 0d4000000000000000;
	.param .b64 retval0;
	call.uni (retval0), 
	__internal_accurate_pow, 
	(
	param0, 
	param1
	);
	ld.param.f64 	%fd324, [retval0];
	} // callseq 38
	setp.lt.s32 	%p143, %r26, 0;
	neg.f64 	%fd326, %fd324;
	selp.f64 	%fd327, %fd326, %fd324, %p140;
	selp.f64 	%fd328, %fd327, %fd324, %p143;
	setp.eq.f64 	%p144, %fd105, 0d0000000000000000;
	selp.b32 	%r181, %r26, 0, %p140;
	or.b32  	%r182, %r181, 2146435072;
	selp.b32 	%r183, %r182, %r181, %p139;
	mov.b32 	%r184, 0;
	mov.b64 	%fd329, {%r184, %r183};
	selp.f64 	%fd440, %fd329, %fd328, %p144;
	add.f64 	%fd330, %fd105, 0d4000000000000000;
	{
	.reg .b32 %temp; 
	mov.b64 	{%temp, %r185}, %fd330;
	}
	and.b32  	%r186, %r185, 2146435072;
	setp.ne.s32 	%p145, %r186, 2146435072;
	@%p145 bra 	$L__BB4_86;
	setp.num.f64 	%p146, %fd105, %fd105;
	@%p146 bra 	$L__BB4_84;
	mov.f64 	%fd331, 0d4000000000000000;
	add.rn.f64 	%fd440, %fd105, %fd331;
	bra.uni 	$L__BB4_86;
$L__BB4_84:
	setp.neu.f64 	%p147, %fd106, 0d7FF0000000000000;
	@%p147 bra 	$L__BB4_86;
	selp.b32 	%r187, %r7, %r6, %p1;
	selp.b32 	%r188, %r187, %r6, %p143;
	mov.b32 	%r189, 0;
	mov.b64 	%fd440, {%r189, %r188};
$L__BB4_86:
	setp.lt.s32 	%p149, %r4, 0;
	setp.eq.s32 	%p150, %r5, 1062207488;
	setp.eq.f64 	%p152, %fd105, 0d3FF0000000000000;
	selp.f64 	%fd332, 0d3FF0000000000000, %fd440, %p152;
	add.f64 	%fd111, %fd104, %fd332;
	ld.global.f64 	%fd112, [%rd1+16];
	{
	.reg .b32 %temp; 
	mov.b64 	{%temp, %r27}, %fd112;
	}
	abs.f64 	%fd113, %fd112;
	{ // callseq 39, 0
	.param .b64 param0;
	st.param.f64 	[param0], %fd113;
	.param .b64 param1;
	st.param.f64 	[param1], 0d4000000000000000;
	.param .b64 retval0;
	call.uni (retval0), 
	__internal_accurate_pow, 
	(
	param0, 
	param1
	);
	ld.param.f64 	%fd333, [retval0];
	} // callseq 39
	setp.lt.s32 	%p153, %r27, 0;
	neg.f64 	%fd335, %fd333;
	selp.f64 	%fd336, %fd335, %fd333, %p150;
	selp.f64 	%fd337, %fd336, %fd333, %p153;
	setp.eq.f64 	%p154, %fd112, 0d0000000000000000;
	selp.b32 	%r190, %r27, 0, %p150;
	or.b32  	%r191, %r190, 2146435072;
	selp.b32 	%r192, %r191, %r190, %p149;
	mov.b32 	%r193, 0;
	mov.b64 	%fd338, {%r193, %r192};
	selp.f64 	%fd441, %fd338, %fd337, %p154;
	add.f64 	%fd339, %fd112, 0d4000000000000000;
	{
	.reg .b32 %temp; 
	mov.b64 	{%temp, %r194}, %fd339;
	}
	and.b32  	%r195, %r194, 2146435072;
	setp.ne.s32 	%p155, %r195, 2146435072;
	@%p155 bra 	$L__BB4_91;
	setp.num.f64 	%p156, %fd112, %fd112;
	@%p156 bra 	$L__BB4_89;
	mov.f64 	%fd340, 0d4000000000000000;
	add.rn.f64 	%fd441, %fd112, %fd340;
	bra.uni 	$L__BB4_91;
$L__BB4_89:
	setp.neu.f64 	%p157, %fd113, 0d7FF0000000000000;
	@%p157 bra 	$L__BB4_91;
	selp.b32 	%r196, %r7, %r6, %p1;
	selp.b32 	%r197, %r196, %r6, %p153;
	mov.b32 	%r198, 0;
	mov.b64 	%fd441, {%r198, %r197};
$L__BB4_91:
	setp.eq.f64 	%p159, %fd112, 0d3FF0000000000000;
	selp.f64 	%fd341, 0d3FF0000000000000, %fd441, %p159;
	add.f64 	%fd118, %fd111, %fd341;
	{
	.reg .b32 %temp; 
	mov.b64 	{%temp, %r28}, %fd118;
	}
	abs.f64 	%fd119, %fd118;
	setp.neu.f64 	%p160, %fd118, 0d0000000000000000;
	@%p160 bra 	$L__BB4_93;
	setp.lt.s32 	%p162, %r8, 0;
	setp.eq.s32 	%p163, %r9, 1073741824;
	selp.b32 	%r199, %r28, 0, %p163;
	or.b32  	%r200, %r199, 2146435072;
	selp.b32 	%r201, %r200, %r199, %p162;
	mov.b32 	%r202, 0;
	mov.b64 	%fd443, {%r202, %r201};
	bra.uni 	$L__BB4_94;
$L__BB4_93:
	setp.lt.s32 	%p161, %r28, 0;
	{ // callseq 40, 0
	.param .b64 param0;
	st.param.f64 	[param0], %fd119;
	.param .b64 param1;
	st.param.f64 	[param1], 0d3FF8000000000000;
	.param .b64 retval0;
	call.uni (retval0), 
	__internal_accurate_pow, 
	(
	param0, 
	param1
	);
	ld.param.f64 	%fd342, [retval0];
	} // callseq 40
	selp.f64 	%fd443, 0dFFF8000000000000, %fd342, %p161;
$L__BB4_94:
	add.f64 	%fd344, %fd118, 0d3FF8000000000000;
	{
	.reg .b32 %temp; 
	mov.b64 	{%temp, %r203}, %fd344;
	}
	and.b32  	%r204, %r203, 2146435072;
	setp.ne.s32 	%p164, %r204, 2146435072;
	@%p164 bra 	$L__BB4_99;
	setp.num.f64 	%p165, %fd118, %fd118;
	@%p165 bra 	$L__BB4_97;
	mov.f64 	%fd345, 0d3FF8000000000000;
	add.rn.f64 	%fd443, %fd118, %fd345;
	bra.uni 	$L__BB4_99;
$L__BB4_97:
	setp.neu.f64 	%p166, %fd119, 0d7FF0000000000000;
	@%p166 bra 	$L__BB4_99;
	setp.lt.s32 	%p167, %r28, 0;
	selp.b32 	%r205, %r11, %r10, %p2;
	selp.b32 	%r206, %r205, %r10, %p167;
	mov.b32 	%r207, 0;
	mov.b64 	%fd443, {%r207, %r206};
$L__BB4_99:
	setp.lt.s32 	%p168, %r4, 0;
	setp.eq.s32 	%p169, %r5, 1062207488;
	setp.eq.f64 	%p171, %fd118, 0d3FF0000000000000;
	selp.f64 	%fd346, 0d3FF0000000000000, %fd443, %p171;
	mul.f64 	%fd347, %fd7, %fd98;
	div.rn.f64 	%fd348, %fd347, %fd346;
	add.u64 	%rd28, %SP, 0;
	add.u64 	%rd29, %SPL, 0;
	st.local.f64 	[%rd29], %fd348;
	st.local.u32 	[%rd29+8], %r1;
	mov.u64 	%rd30, $str$4;
	cvta.global.u64 	%rd31, %rd30;
	{ // callseq 41, 0
	.param .b64 param0;
	st.param.b64 	[param0], %rd31;
	.param .b64 param1;
	st.param.b64 	[param1], %rd28;
	.param .b32 retval0;
	call.uni (retval0), 
	vprintf, 
	(
	param0, 
	param1
	);
	ld.param.b32 	%r208, [retval0];
	} // callseq 41
	bar.sync 	0;
	ld.global.f64 	%fd126, [%rd1+8];
	ld.global.f64 	%fd127, [%rd1];
	{
	.reg .b32 %temp; 
	mov.b64 	{%temp, %r29}, %fd127;
	}
	abs.f64 	%fd128, %fd127;
	{ // callseq 42, 0
	.param .b64 param0;
	st.param.f64 	[param0], %fd128;
	.param .b64 param1;
	st.param.f64 	[param1], 0d4000000000000000;
	.param .b64 retval0;
	call.uni (retval0), 
	__internal_accurate_pow, 
	(
	param0, 
	param1
	);
	ld.param.f64 	%fd349, [retval0];
	} // callseq 42
	setp.lt.s32 	%p172, %r29, 0;
	neg.f64 	%fd351, %fd349;
	selp.f64 	%fd352, %fd351, %fd349, %p169;
	selp.f64 	%fd353, %fd352, %fd349, %p172;
	setp.eq.f64 	%p173, %fd127, 0d0000000000000000;
	selp.b32 	%r210, %r29, 0, %p169;
	or.b32  	%r211, %r210, 2146435072;
	selp.b32 	%r212, %r211, %r210, %p168;
	mov.b32 	%r213, 0;
	mov.b64 	%fd354, {%r213, %r212};
	selp.f64 	%fd444, %fd354, %fd353, %p173;
	add.f64 	%fd355, %fd127, 0d4000000000000000;
	{
	.reg .b32 %temp; 
	mov.b64 	{%temp, %r214}, %fd355;
	}
	and.b32  	%r215, %r214, 2146435072;
	setp.ne.s32 	%p174, %r215, 2146435072;
	@%p174 bra 	$L__BB4_104;
	setp.num.f64 	%p175, %fd127, %fd127;
	@%p175 bra 	$L__BB4_102;
	mov.f64 	%fd356, 0d4000000000000000;
	add.rn.f64 	%fd444, %fd127, %fd356;
	bra.uni 	$L__BB4_104;
$L__BB4_102:
	setp.neu.f64 	%p176, %fd128, 0d7FF0000000000000;
	@%p176 bra 	$L__BB4_104;
	selp.b32 	%r216, %r7, %r6, %p1;
	selp.b32 	%r217, %r216, %r6, %p172;
	mov.b32 	%r218, 0;
	mov.b64 	%fd444, {%r218, %r217};
$L__BB4_104:
	setp.lt.s32 	%p178, %r4, 0;
	setp.eq.s32 	%p179, %r5, 1062207488;
	setp.eq.f64 	%p181, %fd127, 0d3FF0000000000000;
	selp.f64 	%fd133, 0d3FF0000000000000, %fd444, %p181;
	{
	.reg .b32 %temp; 
	mov.b64 	{%temp, %r30}, %fd126;
	}
	abs.f64 	%fd134, %fd126;
	{ // callseq 43, 0
	.param .b64 param0;
	st.param.f64 	[param0], %fd134;
	.param .b64 param1;
	st.param.f64 	[param1], 0d4000000000000000;
	.param .b64 retval0;
	call.uni (retval0), 
	__internal_accurate_pow, 
	(
	param0, 
	param1
	);
	ld.param.f64 	%fd357, [retval0];
	} // callseq 43
	setp.lt.s32 	%p182, %r30, 0;
	neg.f64 	%fd359, %fd357;
	selp.f64 	%fd360, %fd359, %fd357, %p179;
	selp.f64 	%fd361, %fd360, %fd357, %p182;
	setp.eq.f64 	%p183, %fd126, 0d0000000000000000;
	selp.b32 	%r219, %r30, 0, %p179;
	or.b32  	%r220, %r219, 2146435072;
	selp.b32 	%r221, %r220, %r219, %p178;
	mov.b32 	%r222, 0;
	mov.b64 	%fd362, {%r222, %r221};
	selp.f64 	%fd445, %fd362, %fd361, %p183;
	add.f64 	%fd363, %fd126, 0d4000000000000000;
	{
	.reg .b32 %temp; 
	mov.b64 	{%temp, %r223}, %fd363;
	}
	and.b32  	%r224, %r223, 2146435072;
	setp.ne.s32 	%p184, %r224, 2146435072;
	@%p184 bra 	$L__BB4_109;
	setp.num.f64 	%p185, %fd126, %fd126;
	@%p185 bra 	$L__BB4_107;
	mov.f64 	%fd364, 0d4000000000000000;
	add.rn.f64 	%fd445, %fd126, %fd364;
	bra.uni 	$L__BB4_109;
$L__BB4_107:
	setp.neu.f64 	%p186, %fd134, 0d7FF0000000000000;
	@%p186 bra 	$L__BB4_109;
	selp.b32 	%r225, %r7, %r6, %p1;
	selp.b32 	%r226, %r225, %r6, %p182;
	mov.b32 	%r227, 0;
	mov.b64 	%fd445, {%r227, %r226};
$L__BB4_109:
	setp.lt.s32 	%p188, %r4, 0;
	setp.eq.s32 	%p189, %r5, 1062207488;
	setp.eq.f64 	%p191, %fd126, 0d3FF0000000000000;
	selp.f64 	%fd365, 0d3FF0000000000000, %fd445, %p191;
	add.f64 	%fd139, %fd133, %fd365;
	ld.global.f64 	%fd140, [%rd1+16];
	{
	.reg .b32 %temp; 
	mov.b64 	{%temp, %r31}, %fd140;
	}
	abs.f64 	%fd141, %fd140;
	{ // callseq 44, 0
	.param .b64 param0;
	st.param.f64 	[param0], %fd141;
	.param .b64 param1;
	st.param.f64 	[param1], 0d4000000000000000;
	.param .b64 retval0;
	call.uni (retval0), 
	__internal_accurate_pow, 
	(
	param0, 
	param1
	);
	ld.param.f64 	%fd366, [retval0];
	} // callseq 44
	setp.lt.s32 	%p192, %r31, 0;
	neg.f64 	%fd368, %fd366;
	selp.f64 	%fd369, %fd368, %fd366, %p189;
	selp.f64 	%fd370, %fd369, %fd366, %p192;
	setp.eq.f64 	%p193, %fd140, 0d0000000000000000;
	selp.b32 	%r228, %r31, 0, %p189;
	or.b32  	%r229, %r228, 2146435072;
	selp.b32 	%r230, %r229, %r228, %p188;
	mov.b32 	%r231, 0;
	mov.b64 	%fd371, {%r231, %r230};
	selp.f64 	%fd446, %fd371, %fd370, %p193;
	add.f64 	%fd372, %fd140, 0d4000000000000000;
	{
	.reg .b32 %temp; 
	mov.b64 	{%temp, %r232}, %fd372;
	}
	and.b32  	%r233, %r232, 2146435072;
	setp.ne.s32 	%p194, %r233, 2146435072;
	@%p194 bra 	$L__BB4_114;
	setp.num.f64 	%p195, %fd140, %fd140;
	@%p195 bra 	$L__BB4_112;
	mov.f64 	%fd373, 0d4000000000000000;
	add.rn.f64 	%fd446, %fd140, %fd373;
	bra.uni 	$L__BB4_114;
$L__BB4_112:
	setp.neu.f64 	%p196, %fd141, 0d7FF0000000000000;
	@%p196 bra 	$L__BB4_114;
	selp.b32 	%r234, %r7, %r6, %p1;
	selp.b32 	%r235, %r234, %r6, %p192;
	mov.b32 	%r236, 0;
	mov.b64 	%fd446, {%r236, %r235};
$L__BB4_114:
	setp.eq.f64 	%p198, %fd140, 0d3FF0000000000000;
	selp.f64 	%fd374, 0d3FF0000000000000, %fd446, %p198;
	add.f64 	%fd146, %fd139, %fd374;
	{
	.reg .b32 %temp; 
	mov.b64 	{%temp, %r32}, %fd146;
	}
	abs.f64 	%fd147, %fd146;
	setp.neu.f64 	%p199, %fd146, 0d0000000000000000;
	@%p199 bra 	$L__BB4_116;
	setp.lt.s32 	%p201, %r8, 0;
	setp.eq.s32 	%p202, %r9, 1073741824;
	selp.b32 	%r237, %r32, 0, %p202;
	or.b32  	%r238, %r237, 2146435072;
	selp.b32 	%r239, %r238, %r237, %p201;
	mov.b32 	%r240, 0;
	mov.b64 	%fd448, {%r240, %r239};
	bra.uni 	$L__BB4_117;
$L__BB4_116:
	setp.lt.s32 	%p200, %r32, 0;
	{ // callseq 45, 0
	.param .b64 param0;
	st.param.f64 	[param0], %fd147;
	.param .b64 param1;
	st.param.f64 	[param1], 0d3FF8000000000000;
	.param .b64 retval0;
	call.uni (retval0), 
	__internal_accurate_pow, 
	(
	param0, 
	param1
	);
	ld.param.f64 	%fd375, [retval0];
	} // callseq 45
	selp.f64 	%fd448, 0dFFF8000000000000, %fd375, %p200;
$L__BB4_117:
	add.f64 	%fd377, %fd146, 0d3FF8000000000000;
	{
	.reg .b32 %temp; 
	mov.b64 	{%temp, %r241}, %fd377;
	}
	and.b32  	%r242, %r241, 2146435072;
	setp.ne.s32 	%p203, %r242, 2146435072;
	@%p203 bra 	$L__BB4_122;
	setp.num.f64 	%p204, %fd146, %fd146;
	@%p204 bra 	$L__BB4_120;
	mov.f64 	%fd378, 0d3FF8000000000000;
	add.rn.f64 	%fd448, %fd146, %fd378;
	bra.uni 	$L__BB4_122;
$L__BB4_120:
	setp.neu.f64 	%p205, %fd147, 0d7FF0000000000000;
	@%p205 bra 	$L__BB4_122;
	setp.lt.s32 	%p206, %r32, 0;
	selp.b32 	%r243, %r11, %r10, %p2;
	selp.b32 	%r244, %r243, %r10, %p206;
	mov.b32 	%r245, 0;
	mov.b64 	%fd448, {%r245, %r244};
$L__BB4_122:
	setp.lt.s32 	%p207, %r4, 0;
	setp.eq.s32 	%p208, %r5, 1062207488;
	setp.eq.f64 	%p210, %fd146, 0d3FF0000000000000;
	selp.f64 	%fd379, 0d3FF0000000000000, %fd448, %p210;
	mul.f64 	%fd380, %fd7, %fd126;
	div.rn.f64 	%fd381, %fd380, %fd379;
	add.u64 	%rd32, %SP, 0;
	add.u64 	%rd33, %SPL, 0;
	st.local.f64 	[%rd33], %fd381;
	st.local.u32 	[%rd33+8], %r1;
	mov.u64 	%rd34, $str$5;
	cvta.global.u64 	%rd35, %rd34;
	{ // callseq 46, 0
	.param .b64 param0;
	st.param.b64 	[param0], %rd35;
	.param .b64 param1;
	st.param.b64 	[param1], %rd32;
	.param .b32 retval0;
	call.uni (retval0), 
	vprintf, 
	(
	param0, 
	param1
	);
	ld.param.b32 	%r246, [retval0];
	} // callseq 46
	bar.sync 	0;
	ld.global.f64 	%fd154, [%rd1+16];
	ld.global.f64 	%fd155, [%rd1];
	{
	.reg .b32 %temp; 
	mov.b64 	{%temp, %r33}, %fd155;
	}
	abs.f64 	%fd156, %fd155;
	{ // callseq 47, 0
	.param .b64 param0;
	st.param.f64 	[param0], %fd156;
	.param .b64 param1;
	st.param.f64 	[param1], 0d4000000000000000;
	.param .b64 retval0;
	call.uni (retval0), 
	__internal_accurate_pow, 
	(
	param0, 
	param1
	);
	ld.param.f64 	%fd382, [retval0];
	} // callseq 47
	setp.lt.s32 	%p211, %r33, 0;
	neg.f64 	%fd384, %fd382;
	selp.f64 	%fd385, %fd384, %fd382, %p208;
	selp.f64 	%fd386, %fd385, %fd382, %p211;
	setp.eq.f64 	%p212, %fd155, 0d0000000000000000;
	selp.b32 	%r248, %r33, 0, %p208;
	or.b32  	%r249, %r248, 2146435072;
	selp.b32 	%r250, %r249, %r248, %p207;
	mov.b32 	%r251, 0;
	mov.b64 	%fd387, {%r251, %r250};
	selp.f64 	%fd449, %fd387, %fd386, %p212;
	add.f64 	%fd388, %fd155, 0d4000000000000000;
	{
	.reg .b32 %temp; 
	mov.b64 	{%temp, %r252}, %fd388;
	}
	and.b32  	%r253, %r252, 2146435072;
	setp.ne.s32 	%p213, %r253, 2146435072;
	@%p213 bra 	$L__BB4_127;
	setp.num.f64 	%p214, %fd155, %fd155;
	@%p214 bra 	$L__BB4_125;
	mov.f64 	%fd389, 0d4000000000000000;
	add.rn.f64 	%fd449, %fd155, %fd389;
	bra.uni 	$L__BB4_127;
$L__BB4_125:
	setp.neu.f64 	%p215, %fd156, 0d7FF0000000000000;
	@%p215 bra 	$L__BB4_127;
	selp.b32 	%r254, %r7, %r6, %p1;
	selp.b32 	%r255, %r254, %r6, %p211;
	mov.b32 	%r256, 0;
	mov.b64 	%fd449, {%r256, %r255};
$L__BB4_127:
	setp.lt.s32 	%p217, %r4, 0;
	setp.eq.s32 	%p218, %r5, 1062207488;
	setp.eq.f64 	%p220, %fd155, 0d3FF0000000000000;
	selp.f64 	%fd161, 0d3FF0000000000000, %fd449, %p220;
	ld.global.f64 	%fd162, [%rd1+8];
	{
	.reg .b32 %temp; 
	mov.b64 	{%temp, %r34}, %fd162;
	}
	abs.f64 	%fd163, %fd162;
	{ // callseq 48, 0
	.param .b64 param0;
	st.param.f64 	[param0], %fd163;
	.param .b64 param1;
	st.param.f64 	[param1], 0d4000000000000000;
	.param .b64 retval0;
	call.uni (retval0), 
	__internal_accurate_pow, 
	(
	param0, 
	param1
	);
	ld.param.f64 	%fd390, [retval0];
	} // callseq 48
	setp.lt.s32 	%p221, %r34, 0;
	neg.f64 	%fd392, %fd390;
	selp.f64 	%fd393, %fd392, %fd390, %p218;
	selp.f64 	%fd394, %fd393, %fd390, %p221;
	setp.eq.f64 	%p222, %fd162, 0d0000000000000000;
	selp.b32 	%r257, %r34, 0, %p218;
	or.b32  	%r258, %r257, 2146435072;
	selp.b32 	%r259, %r258, %r257, %p217;
	mov.b32 	%r260, 0;
	mov.b64 	%fd395, {%r260, %r259};
	selp.f64 	%fd450, %fd395, %fd394, %p222;
	add.f64 	%fd396, %fd162, 0d4000000000000000;
	{
	.reg .b32 %temp; 
	mov.b64 	{%temp, %r261}, %fd396;
	}
	and.b32  	%r262, %r261, 2146435072;
	setp.ne.s32 	%p223, %r262, 2146435072;
	@%p223 bra 	$L__BB4_132;
	setp.num.f64 	%p224, %fd162, %fd162;
	@%p224 bra 	$L__BB4_130;
	mov.f64 	%fd397, 0d4000000000000000;
	add.rn.f64 	%fd450, %fd162, %fd397;
	bra.uni 	$L__BB4_132;
$L__BB4_130:
	setp.neu.f64 	%p225, %fd163, 0d7FF0000000000000;
	@%p225 bra 	$L__BB4_132;
	selp.b32 	%r263, %r7, %r6, %p1;
	selp.b32 	%r264, %r263, %r6, %p221;
	mov.b32 	%r265, 0;
	mov.b64 	%fd450, {%r265, %r264};
$L__BB4_132:
	setp.lt.s32 	%p227, %r4, 0;
	setp.eq.s32 	%p228, %r5, 1062207488;
	setp.eq.f64 	%p230, %fd162, 0d3FF0000000000000;
	selp.f64 	%fd398, 0d3FF0000000000000, %fd450, %p230;
	add.f64 	%fd168, %fd161, %fd398;
	{
	.reg .b32 %temp; 
	mov.b64 	{%temp, %r35}, %fd154;
	}
	abs.f64 	%fd169, %fd154;
	{ // callseq 49, 0
	.param .b64 param0;
	st.param.f64 	[param0], %fd169;
	.param .b64 param1;
	st.param.f64 	[param1], 0d4000000000000000;
	.param .b64 retval0;
	call.uni (retval0), 
	__internal_accurate_pow, 
	(
	param0, 
	param1
	);
	ld.param.f64 	%fd399, [retval0];
	} // callseq 49
	setp.lt.s32 	%p231, %r35, 0;
	neg.f64 	%fd401, %fd399;
	selp.f64 	%fd402, %fd401, %fd399, %p228;
	selp.f64 	%fd403, %fd402, %fd399, %p231;
	setp.eq.f64 	%p232, %fd154, 0d0000000000000000;
	selp.b32 	%r266, %r35, 0, %p228;
	or.b32  	%r267, %r266, 2146435072;
	selp.b32 	%r268, %r267, %r266, %p227;
	mov.b32 	%r269, 0;
	mov.b64 	%fd404, {%r269, %r268};
	selp.f64 	%fd451, %fd404, %fd403, %p232;
	add.f64 	%fd405, %fd154, 0d4000000000000000;
	{
	.reg .b32 %temp; 
	mov.b64 	{%temp, %r270}, %fd405;
	}
	and.b32  	%r271, %r270, 2146435072;
	setp.ne.s32 	%p233, %r271, 2146435072;
	@%p233 bra 	$L__BB4_137;
	setp.num.f64 	%p234, %fd154, %fd154;
	@%p234 bra 	$L__BB4_135;
	mov.f64 	%fd406, 0d4000000000000000;
	add.rn.f64 	%fd451, %fd154, %fd406;
	bra.uni 	$L__BB4_137;
$L__BB4_135:
	setp.neu.f64 	%p235, %fd169, 0d7FF0000000000000;
	@%p235 bra 	$L__BB4_137;
	selp.b32 	%r272, %r7, %r6, %p1;
	selp.b32 	%r273, %r272, %r6, %p231;
	mov.b32 	%r274, 0;
	mov.b64 	%fd451, {%r274, %r273};
$L__BB4_137:
	setp.eq.f64 	%p237, %fd154, 0d3FF0000000000000;
	selp.f64 	%fd407, 0d3FF0000000000000, %fd451, %p237;
	add.f64 	%fd174, %fd168, %fd407;
	{
	.reg .b32 %temp; 
	mov.b64 	{%temp, %r36}, %fd174;
	}
	abs.f64 	%fd175, %fd174;
	setp.neu.f64 	%p238, %fd174, 0d0000000000000000;
	@%p238 bra 	$L__BB4_139;
	setp.lt.s32 	%p240, %r8, 0;
	setp.eq.s32 	%p241, %r9, 1073741824;
	selp.b32 	%r275, %r36, 0, %p241;
	or.b32  	%r276, %r275, 2146435072;
	selp.b32 	%r277, %r276, %r275, %p240;
	mov.b32 	%r278, 0;
	mov.b64 	%fd453, {%r278, %r277};
	bra.uni 	$L__BB4_140;
$L__BB4_139:
	setp.lt.s32 	%p239, %r36, 0;
	{ // callseq 50, 0
	.param .b64 param0;
	st.param.f64 	[param0], %fd175;
	.param .b64 param1;
	st.param.f64 	[param1], 0d3FF8000000000000;
	.param .b64 retval0;
	call.uni (retval0), 
	__internal_accurate_pow, 
	(
	param0, 
	param1
	);
	ld.param.f64 	%fd408, [retval0];
	} // callseq 50
	selp.f64 	%fd453, 0dFFF8000000000000, %fd408, %p239;
$L__BB4_140:
	add.f64 	%fd410, %fd174, 0d3FF8000000000000;
	{
	.reg .b32 %temp; 
	mov.b64 	{%temp, %r279}, %fd410;
	}
	and.b32  	%r280, %r279, 2146435072;
	setp.ne.s32 	%p242, %r280, 2146435072;
	@%p242 bra 	$L__BB4_145;
	setp.num.f64 	%p243, %fd174, %fd174;
	@%p243 bra 	$L__BB4_143;
	mov.f64 	%fd411, 0d3FF8000000000000;
	add.rn.f64 	%fd453, %fd174, %fd411;
	bra.uni 	$L__BB4_145;
$L__BB4_143:
	setp.neu.f64 	%p244, %fd175, 0d7FF0000000000000;
	@%p244 bra 	$L__BB4_145;
	setp.lt.s32 	%p245, %r36, 0;
	selp.b32 	%r281, %r11, %r10, %p2;
	selp.b32 	%r282, %r281, %r10, %p245;
	mov.b32 	%r283, 0;
	mov.b64 	%fd453, {%r283, %r282};
$L__BB4_145:
	setp.eq.f64 	%p246, %fd174, 0d3FF0000000000000;
	selp.f64 	%fd412, 0d3FF0000000000000, %fd453, %p246;
	mul.f64 	%fd413, %fd7, %fd154;
	div.rn.f64 	%fd414, %fd413, %fd412;
	add.u64 	%rd36, %SP, 0;
	add.u64 	%rd37, %SPL, 0;
	st.local.f64 	[%rd37], %fd414;
	st.local.u32 	[%rd37+8], %r1;
	mov.u64 	%rd38, $str$6;
	cvta.global.u64 	%rd39, %rd38;
	{ // callseq 51, 0
	.param .b64 param0;
	st.param.b64 	[param0], %rd39;
	.param .b64 param1;
	st.param.b64 	[param1], %rd36;
	.param .b32 retval0;
	call.uni (retval0), 
	vprintf, 
	(
	param0, 
	param1
	);
	ld.param.b32 	%r284, [retval0];
	} // callseq 51
$L__BB4_146:
	add.s32 	%r293, %r12, 1;
	ld.global.f64 	%fd415, [%rd1+16];
	setp.ltu.f64 	%p247, %fd415, %fd5;
	setp.ne.s32 	%p248, %r293, 1000;
	and.pred  	%p249, %p247, %p248;
	@%p249 bra 	$L__BB4_152;
	ld.global.u32 	%r38, [%rd2];
	setp.gt.u32 	%p250, %r38, 999;
	@%p250 bra 	$L__BB4_149;
	ld.global.f64 	%fd416, [%rd1];
	mul.lo.s32 	%r288, %r1, 7000;
	mad.lo.s32 	%r289, %r38, 7, %r288;
	mul.wide.u32 	%rd42, %r289, 8;
	mov.u64 	%rd43, dev_traj;
	add.s64 	%rd44, %rd43, %rd42;
	st.global.f64 	[%rd44], %fd416;
	ld.global.f64 	%fd417, [%rd1+8];
	st.global.f64 	[%rd44+8], %fd417;
	ld.global.f64 	%fd418, [%rd1+16];
	st.global.f64 	[%rd44+16], %fd418;
	st.global.f64 	[%rd44+24], %fd421;
	st.global.f64 	[%rd44+32], %fd422;
	st.global.f64 	[%rd44+40], %fd423;
	cvt.rn.f64.u32 	%fd419, %r1;
	st.global.f64 	[%rd44+48], %fd419;
	add.s32 	%r290, %r38, 1;
	st.global.u32 	[%rd2], %r290;
	bra.uni 	$L__BB4_150;
$L__BB4_149:
	mov.u64 	%rd40, $str;
	cvta.global.u64 	%rd41, %rd40;
	{ // callseq 52, 0
	.param .b64 param0;
	st.param.b64 	[param0], %rd41;
	.param .b64 param1;
	st.param.b64 	[param1], 0;
	.param .b32 retval0;
	call.uni (retval0), 
	vprintf, 
	(
	param0, 
	param1
	);
	ld.param.b32 	%r286, [retval0];
	} // callseq 52
$L__BB4_150:
	@%p248 bra 	$L__BB4_152;
	add.u64 	%rd45, %SP, 0;
	add.u64 	%rd46, %SPL, 0;
	st.local.u32 	[%rd46], %r1;
	mov.u64 	%rd47, $str$7;
	cvta.global.u64 	%rd48, %rd47;
	{ // callseq 53, 0
	.param .b64 param0;
	st.param.b64 	[param0], %rd48;
	.param .b64 param1;
	st.param.b64 	[param1], %rd45;
	.param .b32 retval0;
	call.uni (retval0), 
	vprintf, 
	(
	param0, 
	param1
	);
	ld.param.b32 	%r291, [retval0];
	} // callseq 53
$L__BB4_152:
	ld.global.f64 	%fd420, [%rd1+16];
	setp.le.f64 	%p252, %fd420, %fd5;
	setp.lt.u32 	%p253, %r12, 999;
	and.pred  	%p254, %p252, %p253;
	@%p254 bra 	$L__BB4_6;
$L__BB4_153:
	ret;

}
.func  (.param .align 16 .b8 func_retval0[16]) __internal_trig_reduction_slowpathd(
	.param .b64 __internal_trig_reduction_slowpathd_param_0
)
{
	.local .align 8 .b8 	__local_depot5[40];
	.reg .b64 	%SP;
	.reg .b64 	%SPL;
	.reg .pred 	%p<10>;
	.reg .b32 	%r<47>;
	.reg .b64 	%rd<74>;
	.reg .b64 	%fd<5>;

	mov.u64 	%SPL, __local_depot5;
	ld.param.f64 	%fd4, [__internal_trig_reduction_slowpathd_param_0];
	add.u64 	%rd1, %SPL, 0;
	{
	.reg .b32 %temp; 
	mov.b64 	{%temp, %r1}, %fd4;
	}
	shr.u32 	%r2, %r1, 20;
	and.b32  	%r3, %r2, 2047;
	setp.eq.s32 	%p1, %r3, 2047;
	mov.b32 	%r46, 0;
	@%p1 bra 	$L__BB5_9;
	add.s32 	%r20, %r3, -1024;
	mov.b64 	%rd20, %fd4;
	shl.b64 	%rd2, %rd20, 11;
	shr.u32 	%r4, %r20, 6;
	sub.s32 	%r45, 15, %r4;
	sub.s32 	%r21, 19, %r4;
	setp.lt.u32 	%p2, %r20, 128;
	selp.b32 	%r6, 18, %r21, %p2;
	setp.ge.s32 	%p3, %r45, %r6;
	mov.b64 	%rd70, 0;
	@%p3 bra 	$L__BB5_4;
	add.s32 	%r23, %r6, %r4;
	neg.s32 	%r43, %r23;
	or.b64  	%rd3, %rd2, -9223372036854775808;
	mov.b64 	%rd70, 0;
	mov.b32 	%r42, 0;
	mov.u64 	%rd25, __cudart_i2opi_d;
	mov.u32 	%r44, %r45;
$L__BB5_3:
	.pragma "nounroll";
	mul.wide.s32 	%rd22, %r42, 8;
	add.s64 	%rd23, %rd1, %rd22;
	mul.wide.s32 	%rd24, %r44, 8;
	add.s64 	%rd26, %rd25, %rd24;
	ld.global.nc.u64 	%rd27, [%rd26];
	{
	.reg .u32 %r0, %r1, %r2, %r3, %alo, %ahi, %blo, %bhi, %clo, %chi;
	mov.b64 	{%alo,%ahi}, %rd27;
	mov.b64 	{%blo,%bhi}, %rd3;
	mov.b64 	{%clo,%chi}, %rd70;
	mad.lo.cc.u32 	%r0, %alo, %blo, %clo;
	madc.hi.cc.u32 	%r1, %alo, %blo, %chi;
	madc.hi.u32 	%r2, %alo, %bhi, 0;
	mad.lo.cc.u32 	%r1, %alo, %bhi, %r1;
	madc.hi.cc.u32 	%r2, %ahi, %blo, %r2;
	madc.hi.u32 	%r3, %ahi, %bhi, 0;
	mad.lo.cc.u32 	%r1, %ahi, %blo, %r1;
	madc.lo.cc.u32 	%r2, %ahi, %bhi, %r2;
	addc.u32 	%r3, %r3, 0;
	mov.b64 	%rd28, {%r0,%r1};
	mov.b64 	%rd70, {%r2,%r3};
	}
	st.local.u64 	[%rd23], %rd28;
	add.s32 	%r44, %r44, 1;
	add.s32 	%r43, %r43, 1;
	add.s32 	%r42, %r42, 1;
	setp.ne.s32 	%p4, %r43, -15;
	mov.u32 	%r45, %r6;
	@%p4 bra 	$L__BB5_3;
$L__BB5_4:
	cvt.s64.s32 	%rd29, %r45;
	cvt.u64.u32 	%rd30, %r4;
	add.s64 	%rd31, %rd30, %rd29;
	shl.b64 	%rd32, %rd31, 3;
	add.s64 	%rd33, %rd1, %rd32;
	st.local.u64 	[%rd33+-120], %rd70;
	and.b32  	%r15, %r2, 63;
	ld.local.u64 	%rd72, [%rd1+16];
	ld.local.u64 	%rd71, [%rd1+24];
	setp.eq.s32 	%p5, %r15, 0;
	@%p5 bra 	$L__BB5_6;
	shl.b64 	%rd34, %rd71, %r15;
	shr.u64 	%rd35, %rd72, 1;
	xor.b32  	%r24, %r15, 63;
	shr.u64 	%rd36, %rd35, %r24;
	or.b64  	%rd71, %rd34, %rd36;
	ld.local.u64 	%rd37, [%rd1+8];
	shl.b64 	%rd38, %rd72, %r15;
	shr.u64 	%rd39, %rd37, 1;
	shr.u64 	%rd40, %rd39, %r24;
	or.b64  	%rd72, %rd38, %rd40;
$L__BB5_6:
	and.b32  	%r25, %r1, -2147483648;
	shr.u64 	%rd41, %rd71, 62;
	cvt.u32.u64 	%r26, %rd41;
	mov.b64 	{%r27, %r28}, %rd71;
	mov.b64 	{%r29, %r30}, %rd72;
	shf.l.wrap.b32 	%r31, %r30, %r27, 2;
	shf.l.wrap.b32 	%r32, %r27, %r28, 2;
	mov.b64 	%rd42, {%r31, %r32};
	shl.b64 	%rd43, %rd72, 2;
	shr.u64 	%rd44, %rd42, 63;
	cvt.u32.u64 	%r33, %rd44;
	add.s32 	%r34, %r33, %r26;
	setp.eq.s32 	%p6, %r25, 0;
	neg.s32 	%r35, %r34;
	selp.b32 	%r46, %r34, %r35, %p6;
	setp.gt.s64 	%p7, %rd42, -1;
	mov.b64 	%rd45, 0;
	{
	.reg .u32 %r0, %r1, %r2, %r3, %a0, %a1, %a2, %a3, %b0, %b1, %b2, %b3;
	mov.b64 	{%a0,%a1}, %rd45;
	mov.b64 	{%a2,%a3}, %rd45;
	mov.b64 	{%b0,%b1}, %rd43;
	mov.b64 	{%b2,%b3}, %rd42;
	sub.cc.u32 	%r0, %a0, %b0;
	subc.cc.u32 	%r1, %a1, %b1;
	subc.cc.u32 	%r2, %a2, %b2;
	subc.u32 	%r3, %a3, %b3;
	mov.b64 	%rd46, {%r0,%r1};
	mov.b64 	%rd47, {%r2,%r3};
	}
	xor.b32  	%r36, %r25, -2147483648;
	selp.b64 	%rd73, %rd42, %rd47, %p7;
	selp.b64 	%rd14, %rd43, %rd46, %p7;
	selp.b32 	%r17, %r25, %r36, %p7;
	clz.b64 	%r37, %rd73;
	cvt.u64.u32 	%rd15, %r37;
	setp.eq.s32 	%p8, %r37, 0;
	@%p8 bra 	$L__BB5_8;
	cvt.u32.u64 	%r38, %rd15;
	and.b32  	%r39, %r38, 63;
	shl.b64 	%rd48, %rd73, %r39;
	shr.u64 	%rd49, %rd14, 1;
	not.b32 	%r40, %r38;
	and.b32  	%r41, %r40, 63;
	shr.u64 	%rd50, %rd49, %r41;
	or.b64  	%rd73, %rd48, %rd50;
$L__BB5_8:
	mov.b64 	%rd51, -3958705157555305931;
	{
	.reg .u32 %r0, %r1, %r2, %r3, %alo, %ahi, %blo, %bhi;
	mov.b64 	{%alo,%ahi}, %rd73;
	mov.b64 	{%blo,%bhi}, %rd51;
	mul.lo.u32 	%r0, %alo, %blo;
	mul.hi.u32 	%r1, %alo, %blo;
	mad.lo.cc.u32 	%r1, %alo, %bhi, %r1;
	madc.hi.u32 	%r2, %alo, %bhi, 0;
	mad.lo.cc.u32 	%r1, %ahi, %blo, %r1;
	madc.hi.cc.u32 	%r2, %ahi, %blo, %r2;
	madc.hi.u32 	%r3, %ahi, %bhi, 0;
	mad.lo.cc.u32 	%r2, %ahi, %bhi, %r2;
	addc.u32 	%r3, %r3, 0;
	mov.b64 	%rd52, {%r0,%r1};
	mov.b64 	%rd53, {%r2,%r3};
	}
	setp.gt.s64 	%p9, %rd53, 0;
	{
	.reg .u32 %r0, %r1, %r2, %r3, %a0, %a1, %a2, %a3, %b0, %b1, %b2, %b3;
	mov.b64 	{%a0,%a1}, %rd52;
	mov.b64 	{%a2,%a3}, %rd53;
	mov.b64 	{%b0,%b1}, %rd52;
	mov.b64 	{%b2,%b3}, %rd53;
	add.cc.u32 	%r0, %a0, %b0;
	addc.cc.u32 	%r1, %a1, %b1;
	addc.cc.u32 	%r2, %a2, %b2;
	addc.u32 	%r3, %a3, %b3;
	mov.b64 	%rd54, {%r0,%r1};
	mov.b64 	%rd55, {%r2,%r3};
	}
	selp.b64 	%rd56, %rd55, %rd53, %p9;
	selp.s64 	%rd57, -1, 0, %p9;
	sub.s64 	%rd58, %rd57, %rd15;
	cvt.u64.u32 	%rd59, %r17;
	shl.b64 	%rd60, %rd59, 32;
	add.s64 	%rd61, %rd56, 1;
	shr.u64 	%rd62, %rd61, 10;
	add.s64 	%rd63, %rd62, 1;
	shr.u64 	%rd64, %rd63, 1;
	shl.b64 	%rd65, %rd58, 52;
	add.s64 	%rd66, %rd65, %rd64;
	add.s64 	%rd67, %rd66, 4602678819172646912;
	or.b64  	%rd68, %rd67, %rd60;
	mov.b64 	%fd4, %rd68;
$L__BB5_9:
	st.param.f64 	[func_retval0], %fd4;
	st.param.b32 	[func_retval0+8], %r46;
	ret;

}
.func  (.param .b64 func_retval0) __internal_accurate_pow(
	.param .b64 __internal_accurate_pow_param_0,
	.param .b64 __internal_accurate_pow_param_1
)
{
	.reg .pred 	%p<8>;
	.reg .b32 	%r<49>;
	.reg .b32 	%f<3>;
	.reg .b64 	%fd<109>;

	ld.param.f64 	%fd10, [__internal_accurate_pow_param_0];
	ld.param.f64 	%fd11, [__internal_accurate_pow_param_1];
	{
	.reg .b32 %temp; 
	mov.b64 	{%temp, %r46}, %fd10;
	}
	{
	.reg .b32 %temp; 
	mov.b64 	{%r45, %temp}, %fd10;
	}
	shr.u32 	%r47, %r46, 20;
	setp.gt.u32 	%p1, %r46, 1048575;
	@%p1 bra 	$L__BB6_2;
	mul.f64 	%fd12, %fd10, 0d4350000000000000;
	{
	.reg .b32 %temp; 
	mov.b64 	{%temp, %r46}, %fd12;
	}
	{
	.reg .b32 %temp; 
	mov.b64 	{%r45, %temp}, %fd12;
	}
	shr.u32 	%r16, %r46, 20;
	add.s32 	%r47, %r16, -54;
$L__BB6_2:
	add.s32 	%r48, %r47, -1023;
	and.b32  	%r17, %r46, -2146435073;
	or.b32  	%r18, %r17, 1072693248;
	mov.b64 	%fd107, {%r45, %r18};
	setp.lt.u32 	%p2, %r18, 1073127583;
	@%p2 bra 	$L__BB6_4;
	{
	.reg .b32 %temp; 
	mov.b64 	{%r19, %temp}, %fd107;
	}
	{
	.reg .b32 %temp; 
	mov.b64 	{%temp, %r20}, %fd107;
	}
	add.s32 	%r21, %r20, -1048576;
	mov.b64 	%fd107, {%r19, %r21};
	add.s32 	%r48, %r47, -1022;
$L__BB6_4:
	add.f64 	%fd13, %fd107, 0dBFF0000000000000;
	add.f64 	%fd14, %fd107, 0d3FF0000000000000;
	rcp.approx.ftz.f64 	%fd15, %fd14;
	neg.f64 	%fd16, %fd14;
	fma.rn.f64 	%fd17, %fd16, %fd15, 0d3FF0000000000000;
	fma.rn.f64 	%fd18, %fd17, %fd17, %fd17;
	fma.rn.f64 	%fd19, %fd18, %fd15, %fd15;
	mul.f64 	%fd20, %fd13, %fd19;
	fma.rn.f64 	%fd21, %fd13, %fd19, %fd20;
	mul.f64 	%fd22, %fd21, %fd21;
	fma.rn.f64 	%fd23, %fd22, 0d3EB0F5FF7D2CAFE2, 0d3ED0F5D241AD3B5A;
	fma.rn.f64 	%fd24, %fd23, %fd22, 0d3EF3B20A75488A3F;
	fma.rn.f64 	%fd25, %fd24, %fd22, 0d3F1745CDE4FAECD5;
	fma.rn.f64 	%fd26, %fd25, %fd22, 0d3F3C71C7258A578B;
	fma.rn.f64 	%fd27, %fd26, %fd22, 0d3F6249249242B910;
	fma.rn.f64 	%fd28, %fd27, %fd22, 0d3F89999999999DFB;
	sub.f64 	%fd29, %fd13, %fd21;
	add.f64 	%fd30, %fd29, %fd29;
	neg.f64 	%fd31, %fd21;
	fma.rn.f64 	%fd32, %fd31, %fd13, %fd30;
	mul.f64 	%fd33, %fd19, %fd32;
	fma.rn.f64 	%fd34, %fd22, %fd28, 0d3FB5555555555555;
	mov.f64 	%fd35, 0d3FB5555555555555;
	sub.f64 	%fd36, %fd35, %fd34;
	fma.rn.f64 	%fd37, %fd22, %fd28, %fd36;
	add.f64 	%fd38, %fd37, 0dBC46A4CB00B9E7B0;
	add.f64 	%fd39, %fd34, %fd38;
	sub.f64 	%fd40, %fd34, %fd39;
	add.f64 	%fd41, %fd38, %fd40;
	mul.rn.f64 	%fd42, %fd21, %fd21;
	neg.f64 	%fd43, %fd42;
	fma.rn.f64 	%fd44, %fd21, %fd21, %fd43;
	{
	.reg .b32 %temp; 
	mov.b64 	{%r22, %temp}, %fd33;
	}
	{
	.reg .b32 %temp; 
	mov.b64 	{%temp, %r23}, %fd33;
	}
	add.s32 	%r24, %r23, 1048576;
	mov.b64 	%fd45, {%r22, %r24};
	fma.rn.f64 	%fd46, %fd21, %fd45, %fd44;
	mul.rn.f64 	%fd47, %fd42, %fd21;
	neg.f64 	%fd48, %fd47;
	fma.rn.f64 	%fd49, %fd42, %fd21, %fd48;
	fma.rn.f64 	%fd50, %fd42, %fd33, %fd49;
	fma.rn.f64 	%fd51, %fd46, %fd21, %fd50;
	mul.rn.f64 	%fd52, %fd39, %fd47;
	neg.f64 	%fd53, %fd52;
	fma.rn.f64 	%fd54, %fd39, %fd47, %fd53;
	fma.rn.f64 	%fd55, %fd39, %fd51, %fd54;
	fma.rn.f64 	%fd56, %fd41, %fd47, %fd55;
	add.f64 	%fd57, %fd52, %fd56;
	sub.f64 	%fd58, %fd52, %fd57;
	add.f64 	%fd59, %fd56, %fd58;
	add.f64 	%fd60, %fd21, %fd57;
	sub.f64 	%fd61, %fd21, %fd60;
	add.f64 	%fd62, %fd57, %fd61;
	add.f64 	%fd63, %fd59, %fd62;
	add.f64 	%fd64, %fd33, %fd63;
	add.f64 	%fd65, %fd60, %fd64;
	sub.f64 	%fd66, %fd60, %fd65;
	add.f64 	%fd67, %fd64, %fd66;
	xor.b32  	%r25, %r48, -2147483648;
	mov.b32 	%r26, 1127219200;
	mov.b64 	%fd68, {%r25, %r26};
	mov.b32 	%r27, -2147483648;
	mov.b64 	%fd69, {%r27, %r26};
	sub.f64 	%fd70, %fd68, %fd69;
	fma.rn.f64 	%fd71, %fd70, 0d3FE62E42FEFA39EF, %fd65;
	fma.rn.f64 	%fd72, %fd70, 0dBFE62E42FEFA39EF, %fd71;
	sub.f64 	%fd73, %fd72, %fd65;
	sub.f64 	%fd74, %fd67, %fd73;
	fma.rn.f64 	%fd75, %fd70, 0d3C7ABC9E3B39803F, %fd74;
	add.f64 	%fd76, %fd71, %fd75;
	sub.f64 	%fd77, %fd71, %fd76;
	add.f64 	%fd78, %fd75, %fd77;
	{
	.reg .b32 %temp; 
	mov.b64 	{%temp, %r28}, %fd11;
	}
	{
	.reg .b32 %temp; 
	mov.b64 	{%r29, %temp}, %fd11;
	}
	shl.b32 	%r30, %r28, 1;
	setp.gt.u32 	%p3, %r30, -33554433;
	and.b32  	%r31, %r28, -15728641;
	selp.b32 	%r32, %r31, %r28, %p3;
	mov.b64 	%fd79, {%r29, %r32};
	mul.rn.f64 	%fd80, %fd76, %fd79;
	neg.f64 	%fd81, %fd80;
	fma.rn.f64 	%fd82, %fd76, %fd79, %fd81;
	fma.rn.f64 	%fd83, %fd78, %fd79, %fd82;
	add.f64 	%fd4, %fd80, %fd83;
	sub.f64 	%fd84, %fd80, %fd4;
	add.f64 	%fd5, %fd83, %fd84;
	fma.rn.f64 	%fd85, %fd4, 0d3FF71547652B82FE, 0d4338000000000000;
	{
	.reg .b32 %temp; 
	mov.b64 	{%r13, %temp}, %fd85;
	}
	mov.f64 	%fd86, 0dC338000000000000;
	add.rn.f64 	%fd87, %fd85, %fd86;
	fma.rn.f64 	%fd88, %fd87, 0dBFE62E42FEFA39EF, %fd4;
	fma.rn.f64 	%fd89, %fd87, 0dBC7ABC9E3B39803F, %fd88;
	fma.rn.f64 	%fd90, %fd89, 0d3E5ADE1569CE2BDF, 0d3E928AF3FCA213EA;
	fma.rn.f64 	%fd91, %fd90, %fd89, 0d3EC71DEE62401315;
	fma.rn.f64 	%fd92, %fd91, %fd89, 0d3EFA01997C89EB71;
	fma.rn.f64 	%fd93, %fd92, %fd89, 0d3F2A01A014761F65;
	fma.rn.f64 	%fd94, %fd93, %fd89, 0d3F56C16C1852B7AF;
	fma.rn.f64 	%fd95, %fd94, %fd89, 0d3F81111111122322;
	fma.rn.f64 	%fd96, %fd95, %fd89, 0d3FA55555555502A1;
	fma.rn.f64 	%fd97, %fd96, %fd89, 0d3FC5555555555511;
	fma.rn.f64 	%fd98, %fd97, %fd89, 0d3FE000000000000B;
	fma.rn.f64 	%fd99, %fd98, %fd89, 0d3FF0000000000000;
	fma.rn.f64 	%fd100, %fd99, %fd89, 0d3FF0000000000000;
	{
	.reg .b32 %temp; 
	mov.b64 	{%r14, %temp}, %fd100;
	}
	{
	.reg .b32 %temp; 
	mov.b64 	{%temp, %r15}, %fd100;
	}
	shl.b32 	%r33, %r13, 20;
	add.s32 	%r34, %r33, %r15;
	mov.b64 	%fd108, {%r14, %r34};
	{
	.reg .b32 %temp; 
	mov.b64 	{%temp, %r35}, %fd4;
	}
	mov.b32 	%f2, %r35;
	abs.f32 	%f1, %f2;
	setp.lt.f32 	%p4, %f1, 0f4086232B;
	@%p4 bra 	$L__BB6_7;
	setp.lt.f64 	%p5, %fd4, 0d0000000000000000;
	add.f64 	%fd101, %fd4, 0d7FF0000000000000;
	selp.f64 	%fd108, 0d0000000000000000, %fd101, %p5;
	setp.geu.f32 	%p6, %f1, 0f40874800;
	@%p6 bra 	$L__BB6_7;
	shr.u32 	%r36, %r13, 31;
	add.s32 	%r37, %r13, %r36;
	shr.s32 	%r38, %r37, 1;
	shl.b32 	%r39, %r38, 20;
	add.s32 	%r40, %r15, %r39;
	mov.b64 	%fd102, {%r14, %r40};
	sub.s32 	%r41, %r13, %r38;
	shl.b32 	%r42, %r41, 20;
	add.s32 	%r43, %r42, 1072693248;
	mov.b32 	%r44, 0;
	mov.b64 	%fd103, {%r44, %r43};
	mul.f64 	%fd108, %fd103, %fd102;
$L__BB6_7:
	abs.f64 	%fd104, %fd108;
	setp.eq.f64 	%p7, %fd104, 0d7FF0000000000000;
	fma.rn.f64 	%fd105, %fd108, %fd5, %fd108;
	selp.f64 	%fd106, %fd108, %fd105, %p7;
	st.param.f64 	[func_retval0], %fd106;
	ret;

}


// ===== COMPILED SASS (sm_100) =====

	.target	sm_100

	.elftype	@"ET_EXEC"


//--------------------- .note.nv.tkinfo           --------------------------
	.section	.note.nv.tkinfo,"",@"SHT_NOTE"
	.sectionflags	@"SHF_NOTE_NV_TKINFO"
	.tkinfo
        /*0018*/ 	.word	0x00000002
        /*0030*/ 	.string	""
        /*0030*/ 	.string	"ptxas"
        /*0030*/ 	.string	"Cuda compilation tools, release 13.0, V13.0.88"
        /*0030*/ 	.string	"Build cuda_13.0.r13.0/compiler.36424714_0"
        /*0030*/ 	.string	"-arch sm_100 -m 64 "



//--------------------- .note.nv.cuinfo           --------------------------
	.section	.note.nv.cuinfo,"",@"SHT_NOTE"
	.sectionflags	@"SHF_NOTE_NV_CUINFO"
        /*0018*/ 	.short	0x0002
        /*001a*/ 	.short	0x0064
        /*001c*/ 	.short	0x0082
	.zero		2


//--------------------- .nv.info                  --------------------------
	.section	.nv.info,"",@"SHT_CUDA_INFO"
	.align	4


	//----- nvinfo : EIATTR_REGCOUNT
	.align		4
        /*0000*/ 	.byte	0x04, 0x2f
        /*0002*/ 	.short	(.L_38 - .L_37)
	.align		4
.L_37:
        /*0004*/ 	.word	index@(_Z9setup_rndP17curandStateXORWOWm)
        /*0008*/ 	.word	0x0000001f


	//----- nvinfo : EIATTR_FRAME_SIZE
	.align		4
.L_38:
        /*000c*/ 	.byte	0x04, 0x11
        /*000e*/ 	.short	(.L_40 - .L_39)
	.align		4
.L_39:
        /*0010*/ 	.word	index@(_Z9setup_rndP17curandStateXORWOWm)
        /*0014*/ 	.word	0x00000000


	//----- nvinfo : EIATTR_REGCOUNT
	.align		4
.L_40:
        /*0018*/ 	.byte	0x04, 0x2f
        /*001a*/ 	.short	(.L_42 - .L_41)
	.align		4
.L_41:
        /*001c*/ 	.word	index@(_Z7rndvecsPdP17curandStateXORWOWii)
        /*0020*/ 	.word	0x00000028


	//----- nvinfo : EIATTR_FRAME_SIZE
	.align		4
.L_42:
        /*0024*/ 	.byte	0x04, 0x11
        /*0026*/ 	.short	(.L_44 - .L_43)
	.align		4
.L_43:
        /*0028*/ 	.word	index@($_Z7rndvecsPdP17curandStateXORWOWii$__internal_accurate_pow)
        /*002c*/ 	.word	0x00000000


	//----- nvinfo : EIATTR_FRAME_SIZE
	.align		4
.L_44:
        /*0030*/ 	.byte	0x04, 0x11
        /*0032*/ 	.short	(.L_46 - .L_45)
	.align		4
.L_45:
        /*0034*/ 	.word	index@(_Z7rndvecsPdP17curandStateXORWOWii)
        /*0038*/ 	.word	0x00000000


	//----- nvinfo : EIATTR_REGCOUNT
	.align		4
.L_46:
        /*003c*/ 	.byte	0x04, 0x2f
        /*003e*/ 	.short	(.L_48 - .L_47)
	.align		4
.L_47:
        /*0040*/ 	.word	index@(_Z8sph2cartPdS_S_S_i)
        /*0044*/ 	.word	0x00000020


	//----- nvinfo : EIATTR_FRAME_SIZE
	.align		4
.L_48:
        /*0048*/ 	.byte	0x04, 0x11
        /*004a*/ 	.short	(.L_50 - .L_49)
	.align		4
.L_49:
        /*004c*/ 	.word	index@($_Z8sph2cartPdS_S_S_i$__internal_trig_reduction_slowpathd)
        /*0050*/ 	.word	0x00000028


	//----- nvinfo : EIATTR_FRAME_SIZE
	.align		4
.L_50:
        /*0054*/ 	.byte	0x04, 0x11
        /*0056*/ 	.short	(.L_52 - .L_51)
	.align		4
.L_51:
        /*0058*/ 	.word	index@(_Z8sph2cartPdS_S_S_i)
        /*005c*/ 	.word	0x00000028


	//----- nvinfo : EIATTR_REGCOUNT
	.align		4
.L_52:
        /*0060*/ 	.byte	0x04, 0x2f
        /*0062*/ 	.short	(.L_54 - .L_53)
	.align		4
.L_53:
        /*0064*/ 	.word	index@(_Z6EfieldPdS_)
        /*0068*/ 	.word	0x00000028


	//----- nvinfo : EIATTR_FRAME_SIZE
	.align		4
.L_54:
        /*006c*/ 	.byte	0x04, 0x11
        /*006e*/ 	.short	(.L_56 - .L_55)
	.align		4
.L_55:
        /*0070*/ 	.word	index@($_Z6EfieldPdS_$__internal_accurate_pow)
        /*0074*/ 	.word	0x00000000


	//----- nvinfo : EIATTR_FRAME_SIZE
	.align		4
.L_56:
        /*0078*/ 	.byte	0x04, 0x11
        /*007a*/ 	.short	(.L_58 - .L_57)
	.align		4
.L_57:
        /*007c*/ 	.word	index@($__internal_1_$__cuda_sm20_div_rn_f64_full)
        /*0080*/ 	.word	0x00000000


	//----- nvinfo : EIATTR_FRAME_SIZE
	.align		4
.L_58:
        /*0084*/ 	.byte	0x04, 0x11
        /*0086*/ 	.short	(.L_60 - .L_59)
	.align		4
.L_59:
        /*0088*/ 	.word	index@(_Z6EfieldPdS_)
        /*008c*/ 	.word	0x00000000


	//----- nvinfo : EIATTR_REGCOUNT
	.align		4
.L_60:
        /*0090*/ 	.byte	0x04, 0x2f
        /*0092*/ 	.short	(.L_62 - .L_61)
	.align		4
.L_61:
        /*0094*/ 	.word	index@(_Z11paths_eulerPdS_S_)
        /*0098*/ 	.word	0x00000034


	//----- nvinfo : EIATTR_FRAME_SIZE
	.align		4
.L_62:
        /*009c*/ 	.byte	0x04, 0x11
        /*009e*/ 	.short	(.L_64 - .L_63)
	.align		4
.L_63:
        /*00a0*/ 	.word	index@($_Z11paths_eulerPdS_S_$__internal_accurate_pow)
        /*00a4*/ 	.word	0x00000010


	//----- nvinfo : EIATTR_FRAME_SIZE
	.align		4
.L_64:
        /*00a8*/ 	.byte	0x04, 0x11
        /*00aa*/ 	.short	(.L_66 - .L_65)
	.align		4
.L_65:
        /*00ac*/ 	.word	index@($__internal_0_$__cuda_sm20_div_rn_f64_full)
        /*00b0*/ 	.word	0x00000010


	//----- nvinfo : EIATTR_FRAME_SIZE
	.align		4
.L_66:
        /*00b4*/ 	.byte	0x04, 0x11
        /*00b6*/ 	.short	(.L_68 - .L_67)
	.align		4
.L_67:
        /*00b8*/ 	.word	index@(_Z11paths_eulerPdS_S_)
        /*00bc*/ 	.word	0x00000010


	//----- nvinfo : EIATTR_MIN_STACK_SIZE
	.align		4
.L_68:
        /*00c0*/ 	.byte	0x04, 0x12
        /*00c2*/ 	.short	(.L_70 - .L_69)
	.align		4
.L_69:
        /*00c4*/ 	.word	index@(_Z11paths_eulerPdS_S_)
        /*00c8*/ 	.word	0x00000010


	//----- nvinfo : EIATTR_MIN_STACK_SIZE
	.align		4
.L_70:
        /*00cc*/ 	.byte	0x04, 0x12
        /*00ce*/ 	.short	(.L_72 - .L_71)
	.align		4
.L_71:
        /*00d0*/ 	.word	index@(_Z6EfieldPdS_)
        /*00d4*/ 	.word	0x00000000


	//----- nvinfo : EIATTR_MIN_STACK_SIZE
	.align		4
.L_72:
        /*00d8*/ 	.byte	0x04, 0x12
        /*00da*/ 	.short	(.L_74 - .L_73)
	.align		4
.L_73:
        /*00dc*/ 	.word	index@(_Z8sph2cartPdS_S_S_i)
        /*00e0*/ 	.word	0x00000028


	//----- nvinfo : EIATTR_MIN_STACK_SIZE
	.align		4
.L_74:
        /*00e4*/ 	.byte	0x04, 0x12
        /*00e6*/ 	.short	(.L_76 - .L_75)
	.align		4
.L_75:
        /*00e8*/ 	.word	index@(_Z7rndvecsPdP17curandStateXORWOWii)
        /*00ec*/ 	.word	0x00000000


	//----- nvinfo : EIATTR_MIN_STACK_SIZE
	.align		4
.L_76:
        /*00f0*/ 	.byte	0x04, 0x12
        /*00f2*/ 	.short	(.L_78 - .L_77)
	.align		4
.L_77:
        /*00f4*/ 	.word	index@(_Z9setup_rndP17curandStateXORWOWm)
        /*00f8*/ 	.word	0x00000000
.L_78:


//--------------------- .nv.compat                --------------------------
	.section	.nv.compat,"",@"SHT_CUDA_COMPAT_INFO"
	.align	4
        /*0000*/ 	.byte	0x02, 0x09, 0x00, 0x00, 0x02, 0x02, 0x01, 0x00, 0x02, 0x05, 0x05, 0x00, 0x03, 0x07, 0x01, 0x01
        /*0010*/ 	.byte	0x02, 0x03, 0x00, 0x00, 0x02, 0x06, 0x01, 0x00, 0x04, 0x0b, 0x08, 0x00, 0x01, 0x00, 0x00, 0x00
        /*0020*/ 	.byte	0x00, 0x00, 0x00, 0x00


//--------------------- .nv.info._Z11paths_eulerPdS_S_ --------------------------
	.section	.nv.info._Z11paths_eulerPdS_S_,"",@"SHT_CUDA_INFO"
	.sectionflags	@""
	.align	4


	//----- nvinfo : EIATTR_CUDA_API_VERSION
	.align		4
        /*0000*/ 	.byte	0x04, 0x37
        /*0002*/ 	.short	(.L_80 - .L_79)
.L_79:
        /*0004*/ 	.word	0x00000082


	//----- nvinfo : EIATTR_KPARAM_INFO
	.align		4
.L_80:
        /*0008*/ 	.byte	0x04, 0x17
        /*000a*/ 	.short	(.L_82 - .L_81)
.L_81:
        /*000c*/ 	.word	0x00000000
        /*0010*/ 	.short	0x0002
        /*0012*/ 	.short	0x0010
        /*0014*/ 	.byte	0x00, 0xf5, 0x21, 0x00


	//----- nvinfo : EIATTR_KPARAM_INFO
	.align		4
.L_82:
        /*0018*/ 	.byte	0x04, 0x17
        /*001a*/ 	.short	(.L_84 - .L_83)
.L_83:
        /*001c*/ 	.word	0x00000000
        /*0020*/ 	.short	0x0001
        /*0022*/ 	.short	0x0008
        /*0024*/ 	.byte	0x00, 0xf5, 0x21, 0x00


	//----- nvinfo : EIATTR_KPARAM_INFO
	.align		4
.L_84:
        /*0028*/ 	.byte	0x04, 0x17
        /*002a*/ 	.short	(.L_86 - .L_85)
.L_85:
        /*002c*/ 	.word	0x00000000
        /*0030*/ 	.short	0x0000
        /*0032*/ 	.short	0x0000
        /*0034*/ 	.byte	0x00, 0xf5, 0x21, 0x00


	//----- nvinfo : EIATTR_SPARSE_MMA_MASK
	.align		4
.L_86:
        /*0038*/ 	.byte	0x03, 0x50
        /*003a*/ 	.short	0x0000


	//----- nvinfo : EIATTR_MAXREG_COUNT
	.align		4
        /*003c*/ 	.byte	0x03, 0x1b
        /*003e*/ 	.short	0x00ff


	//----- nvinfo : EIATTR_NUM_BARRIERS
	.align		4
        /*0040*/ 	.byte	0x02, 0x4c
        /*0042*/ 	.byte	0x01
	.zero		1


	//----- nvinfo : EIATTR_EXTERNS
	.align		4
        /*0044*/ 	.byte	0x04, 0x0f
        /*0046*/ 	.short	(.L_88 - .L_87)


	//   ....[0]....
	.align		4
.L_87:
        /*0048*/ 	.word	index@(vprintf)


	//----- nvinfo : EIATTR_MERCURY_ISA_VERSION
	.align		4
.L_88:
        /*004c*/ 	.byte	0x03, 0x5f
        /*004e*/ 	.short	0x0101


	//----- nvinfo : EIATTR_VRC_CTA_INIT_COUNT
	.align		4
        /*0050*/ 	.byte	0x02, 0x4a
	.zero		1
	.zero		1


	//----- nvinfo : EIATTR_SYSCALL_OFFSETS
	.align		4
        /*0054*/ 	.byte	0x04, 0x46
        /*0056*/ 	.short	(.L_90 - .L_89)


	//   ....[0]....
.L_89:
        /*0058*/ 	.word	0x000008a0


	//   ....[1]....
        /*005c*/ 	.word	0x00002bd0


	//   ....[2]....
        /*0060*/ 	.word	0x00002c80


	//   ....[3]....
        /*0064*/ 	.word	0x00002d30


	//   ....[4]....
        /*0068*/ 	.word	0x00003630


	//   ....[5]....
        /*006c*/ 	.word	0x00003f30


	//   ....[6]....
        /*0070*/ 	.word	0x00004830


	//   ....[7]....
        /*0074*/ 	.word	0x00004a80


	//   ....[8]....
        /*0078*/ 	.word	0x00004b50


	//----- nvinfo : EIATTR_EXIT_INSTR_OFFSETS
	.align		4
.L_90:
        /*007c*/ 	.byte	0x04, 0x1c
        /*007e*/ 	.short	(.L_92 - .L_91)


	//   ....[0]....
.L_91:
        /*0080*/ 	.word	0x000000a0


	//   ....[1]....
        /*0084*/ 	.word	0x000008f0


	//   ....[2]....
        /*0088*/ 	.word	0x00004bb0


	//----- nvinfo : EIATTR_CRS_STACK_SIZE
	.align		4
.L_92:
        /*008c*/ 	.byte	0x04, 0x1e
        /*008e*/ 	.short	(.L_94 - .L_93)
.L_93:
        /*0090*/ 	.word	0x00000000


	//----- nvinfo : EIATTR_CBANK_PARAM_SIZE
	.align		4
.L_94:
        /*0094*/ 	.byte	0x03, 0x19
        /*0096*/ 	.short	0x0018


	//----- nvinfo : EIATTR_PARAM_CBANK
	.align		4
        /*0098*/ 	.byte	0x04, 0x0a
        /*009a*/ 	.short	(.L_96 - .L_95)
	.align		4
.L_95:
        /*009c*/ 	.word	index@(.nv.constant0._Z11paths_eulerPdS_S_)
        /*00a0*/ 	.short	0x0380
        /*00a2*/ 	.short	0x0018


	//----- nvinfo : EIATTR_SW_WAR
	.align		4
.L_96:
        /*00a4*/ 	.byte	0x04, 0x36
        /*00a6*/ 	.short	(.L_98 - .L_97)
.L_97:
        /*00a8*/ 	.word	0x00000008
.L_98:


//--------------------- .nv.info._Z6EfieldPdS_    --------------------------
	.section	.nv.info._Z6EfieldPdS_,"",@"SHT_CUDA_INFO"
	.sectionflags	@""
	.align	4


	//----- nvinfo : EIATTR_CUDA_API_VERSION
	.align		4
        /*0000*/ 	.byte	0x04, 0x37
        /*0002*/ 	.short	(.L_100 - .L_99)
.L_99:
        /*0004*/ 	.word	0x00000082


	//----- nvinfo : EIATTR_KPARAM_INFO
	.align		4
.L_100:
        /*0008*/ 	.byte	0x04, 0x17
        /*000a*/ 	.short	(.L_102 - .L_101)
.L_101:
        /*000c*/ 	.word	0x00000000
        /*0010*/ 	.short	0x0001
        /*0012*/ 	.short	0x0008
        /*0014*/ 	.byte	0x00, 0xf5, 0x21, 0x00


	//----- nvinfo : EIATTR_KPARAM_INFO
	.align		4
.L_102:
        /*0018*/ 	.byte	0x04, 0x17
        /*001a*/ 	.short	(.L_104 - .L_103)
.L_103:
        /*001c*/ 	.word	0x00000000
        /*0020*/ 	.short	0x0000
        /*0022*/ 	.short	0x0000
        /*0024*/ 	.byte	0x00, 0xf5, 0x21, 0x00


	//----- nvinfo : EIATTR_SPARSE_MMA_MASK
	.align		4
.L_104:
        /*0028*/ 	.byte	0x03, 0x50
        /*002a*/ 	.short	0x0000


	//----- nvinfo : EIATTR_MAXREG_COUNT
	.align		4
        /*002c*/ 	.byte	0x03, 0x1b
        /*002e*/ 	.short	0x00ff


	//----- nvinfo : EIATTR_NUM_BARRIERS
	.align		4
        /*0030*/ 	.byte	0x02, 0x4c
        /*0032*/ 	.byte	0x01
	.zero		1


	//----- nvinfo : EIATTR_MERCURY_ISA_VERSION
	.align		4
        /*0034*/ 	.byte	0x03, 0x5f
        /*0036*/ 	.short	0x0101


	//----- nvinfo : EIATTR_VRC_CTA_INIT_COUNT
	.align		4
        /*0038*/ 	.byte	0x02, 0x4a
	.zero		1
	.zero		1


	//----- nvinfo : EIATTR_EXIT_INSTR_OFFSETS
	.align		4
        /*003c*/ 	.byte	0x04, 0x1c
        /*003e*/ 	.short	(.L_106 - .L_105)


	//   ....[0]....
.L_105:
        /*0040*/ 	.word	0x000000d0


	//   ....[1]....
        /*0044*/ 	.word	0x000019a0


	//----- nvinfo : EIATTR_CRS_STACK_SIZE
	.align		4
.L_106:
        /*0048*/ 	.byte	0x04, 0x1e
        /*004a*/ 	.short	(.L_108 - .L_107)
.L_107:
        /*004c*/ 	.word	0x00000000


	//----- nvinfo : EIATTR_CBANK_PARAM_SIZE
	.align		4
.L_108:
        /*0050*/ 	.byte	0x03, 0x19
        /*0052*/ 	.short	0x0010


	//----- nvinfo : EIATTR_PARAM_CBANK
	.align		4
        /*0054*/ 	.byte	0x04, 0x0a
        /*0056*/ 	.short	(.L_110 - .L_109)
	.align		4
.L_109:
        /*0058*/ 	.word	index@(.nv.constant0._Z6EfieldPdS_)
        /*005c*/ 	.short	0x0380
        /*005e*/ 	.short	0x0010


	//----- nvinfo : EIATTR_SW_WAR
	.align		4
.L_110:
        /*0060*/ 	.byte	0x04, 0x36
        /*0062*/ 	.short	(.L_112 - .L_111)
.L_111:
        /*0064*/ 	.word	0x00000008
.L_112:


//--------------------- .nv.info._Z8sph2cartPdS_S_S_i --------------------------
	.section	.nv.info._Z8sph2cartPdS_S_S_i,"",@"SHT_CUDA_INFO"
	.sectionflags	@""
	.align	4


	//----- nvinfo : EIATTR_CUDA_API_VERSION
	.align		4
        /*0000*/ 	.byte	0x04, 0x37
        /*0002*/ 	.short	(.L_114 - .L_113)
.L_113:
        /*0004*/ 	.word	0x00000082


	//----- nvinfo : EIATTR_KPARAM_INFO
	.align		4
.L_114:
        /*0008*/ 	.byte	0x04, 0x17
        /*000a*/ 	.short	(.L_116 - .L_115)
.L_115:
        /*000c*/ 	.word	0x00000000
        /*0010*/ 	.short	0x0004
        /*0012*/ 	.short	0x0020
        /*0014*/ 	.byte	0x00, 0xf0, 0x11, 0x00


	//----- nvinfo : EIATTR_KPARAM_INFO
	.align		4
.L_116:
        /*0018*/ 	.byte	0x04, 0x17
        /*001a*/ 	.short	(.L_118 - .L_117)
.L_117:
        /*001c*/ 	.word	0x00000000
        /*0020*/ 	.short	0x0003
        /*0022*/ 	.short	0x0018
        /*0024*/ 	.byte	0x00, 0xf5, 0x21, 0x00


	//----- nvinfo : EIATTR_KPARAM_INFO
	.align		4
.L_118:
        /*0028*/ 	.byte	0x04, 0x17
        /*002a*/ 	.short	(.L_120 - .L_119)
.L_119:
        /*002c*/ 	.word	0x00000000
        /*0030*/ 	.short	0x0002
        /*0032*/ 	.short	0x0010
        /*0034*/ 	.byte	0x00, 0xf5, 0x21, 0x00


	//----- nvinfo : EIATTR_KPARAM_INFO
	.align		4
.L_120:
        /*0038*/ 	.byte	0x04, 0x17
        /*003a*/ 	.short	(.L_122 - .L_121)
.L_121:
        /*003c*/ 	.word	0x00000000
        /*0040*/ 	.short	0x0001
        /*0042*/ 	.short	0x0008
        /*0044*/ 	.byte	0x00, 0xf5, 0x21, 0x00


	//----- nvinfo : EIATTR_KPARAM_INFO
	.align		4
.L_122:
        /*0048*/ 	.byte	0x04, 0x17
        /*004a*/ 	.short	(.L_124 - .L_123)
.L_123:
        /*004c*/ 	.word	0x00000000
        /*0050*/ 	.short	0x0000
        /*0052*/ 	.short	0x0000
        /*0054*/ 	.byte	0x00, 0xf5, 0x21, 0x00


	//----- nvinfo : EIATTR_SPARSE_MMA_MASK
	.align		4
.L_124:
        /*0058*/ 	.byte	0x03, 0x50
        /*005a*/ 	.short	0x0000


	//----- nvinfo : EIATTR_MAXREG_COUNT
	.align		4
        /*005c*/ 	.byte	0x03, 0x1b
        /*005e*/ 	.short	0x00ff


	//----- nvinfo : EIATTR_NUM_BARRIERS
	.align		4
        /*0060*/ 	.byte	0x02, 0x4c
        /*0062*/ 	.byte	0x01
	.zero		1


	//----- nvinfo : EIATTR_MERCURY_ISA_VERSION
	.align		4
        /*0064*/ 	.byte	0x03, 0x5f
        /*0066*/ 	.short	0x0101


	//----- nvinfo : EIATTR_VRC_CTA_INIT_COUNT
	.align		4
        /*0068*/ 	.byte	0x02, 0x4a
	.zero		1
	.zero		1


	//----- nvinfo : EIATTR_EXIT_INSTR_OFFSETS
	.align		4
        /*006c*/ 	.byte	0x04, 0x1c
        /*006e*/ 	.short	(.L_126 - .L_125)


	//   ....[0]....
.L_125:
        /*0070*/ 	.word	0x00000070


	//   ....[1]....
        /*0074*/ 	.word	0x000014b0


	//   ....[2]....
        /*0078*/ 	.word	0x000018c0


	//----- nvinfo : EIATTR_CRS_STACK_SIZE
	.align		4
.L_126:
        /*007c*/ 	.byte	0x04, 0x1e
        /*007e*/ 	.short	(.L_128 - .L_127)
.L_127:
        /*0080*/ 	.word	0x00000000


	//----- nvinfo : EIATTR_CBANK_PARAM_SIZE
	.align		4
.L_128:
        /*0084*/ 	.byte	0x03, 0x19
        /*0086*/ 	.short	0x0024


	//----- nvinfo : EIATTR_PARAM_CBANK
	.align		4
        /*0088*/ 	.byte	0x04, 0x0a
        /*008a*/ 	.short	(.L_130 - .L_129)
	.align		4
.L_129:
        /*008c*/ 	.word	index@(.nv.constant0._Z8sph2cartPdS_S_S_i)
        /*0090*/ 	.short	0x0380
        /*0092*/ 	.short	0x0024


	//----- nvinfo : EIATTR_SW_WAR
	.align		4
.L_130:
        /*0094*/ 	.byte	0x04, 0x36
        /*0096*/ 	.short	(.L_132 - .L_131)
.L_131:
        /*0098*/ 	.word	0x00000008
.L_132:


//--------------------- .nv.info._Z7rndvecsPdP17curandStateXORWOWii --------------------------
	.section	.nv.info._Z7rndvecsPdP17curandStateXORWOWii,"",@"SHT_CUDA_INFO"
	.sectionflags	@""
	.align	4


	//----- nvinfo : EIATTR_CUDA_API_VERSION
	.align		4
        /*0000*/ 	.byte	0x04, 0x37
        /*0002*/ 	.short	(.L_134 - .L_133)
.L_133:
        /*0004*/ 	.word	0x00000082


	//----- nvinfo : EIATTR_KPARAM_INFO
	.align		4
.L_134:
        /*0008*/ 	.byte	0x04, 0x17
        /*000a*/ 	.short	(.L_136 - .L_135)
.L_135:
        /*000c*/ 	.word	0x00000000
        /*0010*/ 	.short	0x0003
        /*0012*/ 	.short	0x0014
        /*0014*/ 	.byte	0x00, 0xf0, 0x11, 0x00


	//----- nvinfo : EIATTR_KPARAM_INFO
	.align		4
.L_136:
        /*0018*/ 	.byte	0x04, 0x17
        /*001a*/ 	.short	(.L_138 - .L_137)
.L_137:
        /*001c*/ 	.word	0x00000000
        /*0020*/ 	.short	0x0002
        /*0022*/ 	.short	0x0010
        /*0024*/ 	.byte	0x00, 0xf0, 0x11, 0x00


	//----- nvinfo : EIATTR_KPARAM_INFO
	.align		4
.L_138:
        /*0028*/ 	.byte	0x04, 0x17
        /*002a*/ 	.short	(.L_140 - .L_139)
.L_139:
        /*002c*/ 	.word	0x00000000
        /*0030*/ 	.short	0x0001
        /*0032*/ 	.short	0x0008
        /*0034*/ 	.byte	0x00, 0xf5, 0x21, 0x00


	//----- nvinfo : EIATTR_KPARAM_INFO
	.align		4
.L_140:
        /*0038*/ 	.byte	0x04, 0x17
        /*003a*/ 	.short	(.L_142 - .L_141)
.L_141:
        /*003c*/ 	.word	0x00000000
        /*0040*/ 	.short	0x0000
        /*0042*/ 	.short	0x0000
        /*0044*/ 	.byte	0x00, 0xf5, 0x21, 0x00


	//----- nvinfo : EIATTR_SPARSE_MMA_MASK
	.align		4
.L_142:
        /*0048*/ 	.byte	0x03, 0x50
        /*004a*/ 	.short	0x0000


	//----- nvinfo : EIATTR_MAXREG_COUNT
	.align		4
        /*004c*/ 	.byte	0x03, 0x1b
        /*004e*/ 	.short	0x00ff


	//----- nvinfo : EIATTR_MERCURY_ISA_VERSION
	.align		4
        /*0050*/ 	.byte	0x03, 0x5f
        /*0052*/ 	.short	0x0101


	//----- nvinfo : EIATTR_VRC_CTA_INIT_COUNT
	.align		4
        /*0054*/ 	.byte	0x02, 0x4a
	.zero		1
	.zero		1


	//----- nvinfo : EIATTR_EXIT_INSTR_OFFSETS
	.align		4
        /*0058*/ 	.byte	0x04, 0x1c
        /*005a*/ 	.short	(.L_144 - .L_143)


	//   ....[0]....
.L_143:
        /*005c*/ 	.word	0x00000070


	//   ....[1]....
        /*0060*/ 	.word	0x000019c0


	//----- nvinfo : EIATTR_INDIRECT_BRANCH_TARGETS
	.align		4
.L_144:
        /*0064*/ 	.byte	0x04, 0x34
        /*0066*/ 	.short	(.L_146 - .L_145)


	//   ....[0]....
.L_145:
        /*0068*/ 	.word	.L_x_228@srel
        /*006c*/ 	.short	0x0
        /*006e*/ 	.short	0x0
        /*0070*/ 	.word	0x3
        /*0074*/ 	.word	.L_x_229@srel
        /*0078*/ 	.word	.L_x_230@srel
        /*007c*/ 	.word	.L_x_231@srel


	//   ....[1]....
        /*0080*/ 	.word	.L_x_232@srel
        /*0084*/ 	.short	0x0
        /*0086*/ 	.short	0x0
        /*0088*/ 	.word	0x3
        /*008c*/ 	.word	.L_x_233@srel
        /*0090*/ 	.word	.L_x_234@srel
        /*0094*/ 	.word	.L_x_235@srel


	//----- nvinfo : EIATTR_CRS_STACK_SIZE
	.align		4
.L_146:
        /*0098*/ 	.byte	0x04, 0x1e
        /*009a*/ 	.short	(.L_148 - .L_147)
.L_147:
        /*009c*/ 	.word	0x00000000


	//----- nvinfo : EIATTR_CBANK_PARAM_SIZE
	.align		4
.L_148:
        /*00a0*/ 	.byte	0x03, 0x19
        /*00a2*/ 	.short	0x0018


	//----- nvinfo : EIATTR_PARAM_CBANK
	.align		4
        /*00a4*/ 	.byte	0x04, 0x0a
        /*00a6*/ 	.short	(.L_150 - .L_149)
	.align		4
.L_149:
        /*00a8*/ 	.word	index@(.nv.constant0._Z7rndvecsPdP17curandStateXORWOWii)
        /*00ac*/ 	.short	0x0380
        /*00ae*/ 	.short	0x0018


	//----- nvinfo : EIATTR_SW_WAR
	.align		4
.L_150:
        /*00b0*/ 	.byte	0x04, 0x36
        /*00b2*/ 	.short	(.L_152 - .L_151)
.L_151:
        /*00b4*/ 	.word	0x00000008
.L_152:


//--------------------- .nv.info._Z9setup_rndP17curandStateXORWOWm --------------------------
	.section	.nv.info._Z9setup_rndP17curandStateXORWOWm,"",@"SHT_CUDA_INFO"
	.sectionflags	@""
	.align	4


	//----- nvinfo : EIATTR_CUDA_API_VERSION
	.align		4
        /*0000*/ 	.byte	0x04, 0x37
        /*0002*/ 	.short	(.L_154 - .L_153)
.L_153:
        /*0004*/ 	.word	0x00000082


	//----- nvinfo : EIATTR_KPARAM_INFO
	.align		4
.L_154:
        /*0008*/ 	.byte	0x04, 0x17
        /*000a*/ 	.short	(.L_156 - .L_155)
.L_155:
        /*000c*/ 	.word	0x00000000
        /*0010*/ 	.short	0x0001
        /*0012*/ 	.short	0x0008
        /*0014*/ 	.byte	0x00, 0xf0, 0x21, 0x00


	//----- nvinfo : EIATTR_KPARAM_INFO
	.align		4
.L_156:
        /*0018*/ 	.byte	0x04, 0x17
        /*001a*/ 	.short	(.L_158 - .L_157)
.L_157:
        /*001c*/ 	.word	0x00000000
        /*0020*/ 	.short	0x0000
        /*0022*/ 	.short	0x0000
        /*0024*/ 	.byte	0x00, 0xf5, 0x21, 0x00


	//----- nvinfo : EIATTR_SPARSE_MMA_MASK
	.align		4
.L_158:
        /*0028*/ 	.byte	0x03, 0x50
        /*002a*/ 	.short	0x0000


	//----- nvinfo : EIATTR_MAXREG_COUNT
	.align		4
        /*002c*/ 	.byte	0x03, 0x1b
        /*002e*/ 	.short	0x00ff


	//----- nvinfo : EIATTR_MERCURY_ISA_VERSION
	.align		4
        /*0030*/ 	.byte	0x03, 0x5f
        /*0032*/ 	.short	0x0101


	//----- nvinfo : EIATTR_VRC_CTA_INIT_COUNT
	.align		4
        /*0034*/ 	.byte	0x02, 0x4a
	.zero		1
	.zero		1


	//----- nvinfo : EIATTR_EXIT_INSTR_OFFSETS
	.align		4
        /*0038*/ 	.byte	0x04, 0x1c
        /*003a*/ 	.short	(.L_160 - .L_159)


	//   ....[0]....
.L_159:
        /*003c*/ 	.word	0x00000ed0


	//----- nvinfo : EIATTR_CRS_STACK_SIZE
	.align		4
.L_160:
        /*0040*/ 	.byte	0x04, 0x1e
        /*0042*/ 	.short	(.L_162 - .L_161)
.L_161:
        /*0044*/ 	.word	0x00000000


	//----- nvinfo : EIATTR_CBANK_PARAM_SIZE
	.align		4
.L_162:
        /*0048*/ 	.byte	0x03, 0x19
        /*004a*/ 	.short	0x0010


	//----- nvinfo : EIATTR_PARAM_CBANK
	.align		4
        /*004c*/ 	.byte	0x04, 0x0a
        /*004e*/ 	.short	(.L_164 - .L_163)
	.align		4
.L_163:
        /*0050*/ 	.word	index@(.nv.constant0._Z9setup_rndP17curandStateXORWOWm)
        /*0054*/ 	.short	0x0380
        /*0056*/ 	.short	0x0010


	//----- nvinfo : EIATTR_SW_WAR
	.align		4
.L_164:
        /*0058*/ 	.byte	0x04, 0x36
        /*005a*/ 	.short	(.L_166 - .L_165)
.L_165:
        /*005c*/ 	.word	0x00000008
.L_166:


//--------------------- .nv.callgraph             --------------------------
	.section	.nv.callgraph,"",@"SHT_CUDA_CALLGRAPH"
	.align	4
	.sectionentsize	8
	.align		4
        /*0000*/ 	.word	0x00000000
	.align		4
        /*0004*/ 	.word	0xffffffff
	.align		4
        /*0008*/ 	.word	index@(_Z11paths_eulerPdS_S_)
	.align		4
        /*000c*/ 	.word	index@(vprintf)
	.align		4
        /*0010*/ 	.word	0x00000000
	.align		4
        /*0014*/ 	.word	0xfffffffe
	.align		4
        /*0018*/ 	.word	0x00000000
	.align		4
        /*001c*/ 	.word	0xfffffffd
	.align		4
        /*0020*/ 	.word	0x00000000
	.align		4
        /*0024*/ 	.word	0xfffffffc


//--------------------- .nv.constant4             --------------------------
	.section	.nv.constant4,"a",@progbits
	.align	8
	.align		8
.nv.constant4:
        /*0000*/ 	.dword	vprintf
	.align		8
        /*0008*/ 	.dword	precalc_xorwow_matrix
	.align		8
        /*0010*/ 	.dword	precalc_xorwow_offset_matrix
	.align		8
        /*0018*/ 	.dword	mrg32k3aM1
	.align		8
        /*0020*/ 	.dword	mrg32k3aM2
	.align		8
        /*0028*/ 	.dword	mrg32k3aM1SubSeq
	.align		8
        /*0030*/ 	.dword	mrg32k3aM2SubSeq
	.align		8
        /*0038*/ 	.dword	mrg32k3aM1Seq
	.align		8
        /*0040*/ 	.dword	mrg32k3aM2Seq
	.align		8
        /*0048*/ 	.dword	dev_traj
	.align		8
        /*0050*/ 	.dword	dev_count
	.align		8
        /*0058*/ 	.dword	$str
	.align		8
        /*0060*/ 	.dword	$str$1
	.align		8
        /*0068*/ 	.dword	$str$2
	.align		8
        /*0070*/ 	.dword	$str$3
	.align		8
        /*0078*/ 	.dword	$str$4
	.align		8
        /*0080*/ 	.dword	$str$5
	.align		8
        /*0088*/ 	.dword	$str$6
	.align		8
        /*0090*/ 	.dword	$str$7
	.align		8
        /*0098*/ 	.dword	__cudart_i2opi_d
	.align		8
        /*00a0*/ 	.dword	__cudart_sin_cos_coeffs


//--------------------- .nv.constant3             --------------------------
	.section	.nv.constant3,"a",@progbits
	.align	8
.nv.constant3:
	.type		__cr_lgamma_table,@object
	.size		__cr_lgamma_table,(pi - __cr_lgamma_table)
__cr_lgamma_table:
        /*0000*/ 	.byte	0x00, 0x00, 0x00, 0x00, 0x00, 0x00, 0x00, 0x00, 0x00, 0x00, 0x00, 0x00, 0x00, 0x00, 0x00, 0x00
        /*0010*/ 	.byte	0xef, 0x39, 0xfa, 0xfe, 0x42, 0x2e, 0xe6, 0x3f, 0x02, 0x20, 0x2a, 0xfa, 0x0b, 0xab, 0xfc, 0x3f
        /*0020*/ 	.byte	0xf9, 0x2c, 0x92, 0x7c, 0xa7, 0x6c, 0x09, 0x40, 0xc9, 0x79, 0x44, 0x3c, 0x64, 0x26, 0x13, 0x40
        /*0030*/ 	.byte	0xca, 0x01, 0xcf, 0x3a, 0x27, 0x51, 0x1a, 0x40, 0x30, 0xcc, 0x2d, 0xf3, 0xe1, 0x0c, 0x21, 0x40
        /*0040*/ 	.byte	0x0d, 0xb7, 0xfc, 0x82, 0x8e, 0x35, 0x25, 0x40
	.type		pi,@object
	.size		pi,(q - pi)
pi:
	.zero		8
	.type		q,@object
	.size		q,(m - q)
q:
	.zero		8
	.type		m,@object
	.size		m,(hbar - m)
m:
	.zero		8
	.type		hbar,@object
	.size		hbar,(c - hbar)
hbar:
	.zero		8
	.type		c,@object
	.size		c,(k - c)
c:
	.zero		8
	.type		k,@object
	.size		k,(v0 - k)
k:
	.zero		8
	.type		v0,@object
	.size		v0,(sigma - v0)
v0:
	.zero		8
	.type		sigma,@object
	.size		sigma,(sigma_p - sigma)
sigma:
	.zero		8
	.type		sigma_p,@object
	.size		sigma_p,(sigma_theta_p - sigma_p)
sigma_p:
	.zero		8
	.type		sigma_theta_p,@object
	.size		sigma_theta_p,(Vtip - sigma_theta_p)
sigma_theta_p:
	.zero		8
	.type		Vtip,@object
	.size		Vtip,(rtip - Vtip)
Vtip:
	.zero		8
	.type		rtip,@object
	.size		rtip,(zdet - rtip)
rtip:
	.zero		8
	.type		zdet,@object
	.size		zdet,(rmin - zdet)
zdet:
	.zero		8
	.type		rmin,@object
	.size		rmin,(rmax - rmin)
rmin:
	.zero		8
	.type		rmax,@object
	.size		rmax,(dt - rmax)
rmax:
	.zero		8
	.type		dt,@object
	.size		dt,(.L_25 - dt)
dt:
	.zero		8
.L_25:


//--------------------- .nv.constant2._Z7rndvecsPdP17curandStateXORWOWii --------------------------
	.section	.nv.constant2._Z7rndvecsPdP17curandStateXORWOWii,"a",@progbits
	.sectionflags	@""
	.align	4
.nv.constant2._Z7rndvecsPdP17curandStateXORWOWii:
        /*0000*/ 	.byte	0x70, 0x03, 0x00, 0x00, 0x00, 0x0b, 0x00, 0x00, 0xa0, 0x01, 0x00, 0x00, 0xb0, 0x16, 0x00, 0x00
        /*0010*/ 	.byte	0x10, 0x18, 0x00, 0x00, 0xe0, 0x14, 0x00, 0x00


//--------------------- .text._Z11paths_eulerPdS_S_ --------------------------
	.section	.text._Z11paths_eulerPdS_S_,"ax",@progbits
	.align	128
        .global         _Z11paths_eulerPdS_S_
        .type           _Z11paths_eulerPdS_S_,@function
        .size           _Z11paths_eulerPdS_S_,(.L_x_237 - _Z11paths_eulerPdS_S_)
        .other          _Z11paths_eulerPdS_S_,@"STO_CUDA_ENTRY STV_DEFAULT"
_Z11paths_eulerPdS_S_:
.text._Z11paths_eulerPdS_S_:
[----:B------:R-:W0:Y:S01]  /*0000*/  LDC R1, c[0x0][0x37c] ;  /* 0x0000df00ff017b82 */ /* 0x000e220000000800 */
[----:B------:R-:W1:Y:S01]  /*0010*/  S2R R2, SR_TID.X ;  /* 0x0000000000027919 */ /* 0x000e620000002100 */
[----:B------:R-:W2:Y:S01]  /*0020*/  LDCU UR4, c[0x0][0x2f8] ;  /* 0x00005f00ff0477ac */ /* 0x000ea20008000800 */
[----:B0-----:R-:W-:Y:S01]  /*0030*/  VIADD R1, R1, 0xfffffff0 ;  /* 0xfffffff001017836 */ /* 0x001fe20000000000 */
[----:B------:R-:W1:Y:S01]  /*0040*/  S2R R3, SR_CTAID.X ;  /* 0x0000000000037919 */ /* 0x000e620000002500 */
[----:B------:R-:W0:Y:S03]  /*0050*/  LDCU UR5, c[0x0][0x2fc] ;  /* 0x00005f80ff0577ac */ /* 0x000e260008000800 */
[----:B--2---:R-:W-:-:S05]  /*0060*/  IADD3 R18, P1, PT, R1, UR4, RZ ;  /* 0x0000000401127c10 */ /* 0x004fca000ff3e0ff */
[----:B0-----:R-:W-:Y:S02]  /*0070*/  IMAD.X R19, RZ, RZ, UR5, P1 ;  /* 0x00000005ff137e24 */ /* 0x001fe400088e06ff */
[----:B-1----:R-:W-:-:S05]  /*0080*/  IMAD R2, R3, 0x100, R2 ;  /* 0x0000010003027824 */ /* 0x002fca00078e0202 */
[----:B------:R-:W-:-:S13]  /*0090*/  ISETP.GT.U32.AND P0, PT, R2, 0x2, PT ;  /* 0x000000020200780c */ /* 0x000fda0003f04070 */
[----:B------:R-:W-:Y:S05]  /*00a0*/  @P0 EXIT ;  /* 0x000000000000094d */ /* 0x000fea0003800000 */
[----:B------:R-:W0:Y:S01]  /*00b0*/  LDC.64 R4, c[0x0][0x388] ;  /* 0x0000e200ff047b82 */ /* 0x000e220000000a00 */
[----:B------:R-:W1:Y:S01]  /*00c0*/  LDCU.64 UR40, c[0x0][0x358] ;  /* 0x00006b00ff2877ac */ /* 0x000e620008000a00 */
[----:B------:R-:W-:Y:S01]  /*00d0*/  IMAD R36, R2, 0x3, RZ ;  /* 0x0000000302247824 */ /* 0x000fe200078e02ff */
[----:B------:R-:W2:Y:S05]  /*00e0*/  LDCU UR4, c[0x3][0x5c] ;  /* 0x00c00b80ff0477ac */ /* 0x000eaa0008000800 */
[----:B------:R-:W3:Y:S01]  /*00f0*/  LDC.64 R12, c[0x3][0x58] ;  /* 0x00c01600ff0c7b82 */ /* 0x000ee20000000a00 */
[----:B0-----:R-:W-:-:S07]  /*0100*/  IMAD.WIDE.U32 R4, R36, 0x8, R4 ;  /* 0x0000000824047825 */ /* 0x001fce00078e0004 */
[----:B------:R-:W-:Y:S06]  /*0110*/  BAR.SYNC.DEFER_BLOCKING 0x0 ;  /* 0x0000000000007b1d */ /* 0x000fec0000010000 */
[----:B-1----:R-:W4:Y:S01]  /*0120*/  LDG.E.64 R6, desc[UR40][R4.64] ;  /* 0x0000002804067981 */ /* 0x002f22000c1e1b00 */
[----:B--2---:R-:W3:Y:S01]  /*0130*/  MUFU.RCP64H R9, UR4 ;  /* 0x0000000400097d08 */ /* 0x004ee20008001800 */
[----:B------:R-:W-:Y:S01]  /*0140*/  IMAD.MOV.U32 R8, RZ, RZ, 0x1 ;  /* 0x00000001ff087424 */ /* 0x000fe200078e00ff */
[----:B------:R-:W-:Y:S05]  /*0150*/  BSSY.RECONVERGENT B1, `(.L_x_0) ;  /* 0x0000016000017945 */ /* 0x000fea0003800200 */
[----:B---3--:R-:W-:-:S08]  /*0160*/  DFMA R10, R8, -R12, 1 ;  /* 0x3ff00000080a742b */ /* 0x008fd0000000080c */
[----:B------:R-:W-:-:S08]  /*0170*/  DFMA R10, R10, R10, R10 ;  /* 0x0000000a0a0a722b */ /* 0x000fd0000000000a */
[----:B------:R-:W-:-:S08]  /*0180*/  DFMA R10, R8, R10, R8 ;  /* 0x0000000a080a722b */ /* 0x000fd00000000008 */
[----:B------:R-:W-:-:S08]  /*0190*/  DFMA R8, R10, -R12, 1 ;  /* 0x3ff000000a08742b */ /* 0x000fd0000000080c */
[----:B------:R-:W-:-:S08]  /*01a0*/  DFMA R8, R10, R8, R10 ;  /* 0x000000080a08722b */ /* 0x000fd0000000000a */
[----:B----4-:R-:W-:Y:S01]  /*01b0*/  DMUL R24, R6, R8 ;  /* 0x0000000806187228 */ /* 0x010fe20000000000 */
[----:B------:R-:W-:-:S07]  /*01c0*/  FSETP.GEU.AND P1, PT, |R7|, 6.5827683646048100446e-37, PT ;  /* 0x036000000700780b */ /* 0x000fce0003f2e200 */
[----:B------:R-:W-:-:S08]  /*01d0*/  DFMA R10, R24, -R12, R6 ;  /* 0x8000000c180a722b */ /* 0x000fd00000000006 */
[----:B------:R-:W-:-:S10]  /*01e0*/  DFMA R24, R8, R10, R24 ;  /* 0x0000000a0818722b */ /* 0x000fd40000000018 */
[----:B------:R-:W-:-:S05]  /*01f0*/  FFMA R0, RZ, UR4, R25 ;  /* 0x00000004ff007c23 */ /* 0x000fca0008000019 */
[----:B------:R-:W-:-:S13]  /*0200*/  FSETP.GT.AND P0, PT, |R0|, 1.469367938527859385e-39, PT ;  /* 0x001000000000780b */ /* 0x000fda0003f04200 */
[----:B------:R-:W-:Y:S05]  /*0210*/  @P0 BRA P1, `(.L_x_1) ;  /* 0x0000000000240947 */ /* 0x000fea0000800000 */
[----:B------:R-:W0:Y:S01]  /*0220*/  LDCU.64 UR4, c[0x3][0x58] ;  /* 0x00c00b00ff0477ac */ /* 0x000e220008000a00 */
[----:B------:R-:W-:Y:S01]  /*0230*/  IMAD.MOV.U32 R14, RZ, RZ, R6 ;  /* 0x000000ffff0e7224 */ /* 0x000fe200078e0006 */
[----:B------:R-:W-:Y:S01]  /*0240*/  MOV R12, 0x290 ;  /* 0x00000290000c7802 */ /* 0x000fe20000000f00 */
[----:B------:R-:W-:Y:S02]  /*0250*/  IMAD.MOV.U32 R15, RZ, RZ, R7 ;  /* 0x000000ffff0f7224 */ /* 0x000fe400078e0007 */
[----:B0-----:R-:W-:Y:S02]  /*0260*/  IMAD.U32 R8, RZ, RZ, UR4 ;  /* 0x00000004ff087e24 */ /* 0x001fe4000f8e00ff */
[----:B------:R-:W-:-:S07]  /*0270*/  IMAD.U32 R9, RZ, RZ, UR5 ;  /* 0x00000005ff097e24 */ /* 0x000fce000f8e00ff */
[----:B------:R-:W-:Y:S05]  /*0280*/  CALL.REL.NOINC `($__internal_0_$__cuda_sm20_div_rn_f64_full) ;  /* 0x00000048004c7944 */ /* 0x000fea0003c00000 */
[----:B------:R-:W-:Y:S02]  /*0290*/  IMAD.MOV.U32 R24, RZ, RZ, R8 ;  /* 0x000000ffff187224 */ /* 0x000fe400078e0008 */
[----:B------:R-:W-:-:S07]  /*02a0*/  IMAD.MOV.U32 R25, RZ, RZ, R9 ;  /* 0x000000ffff197224 */ /* 0x000fce00078e0009 */
.L_x_1:
[----:B------:R-:W-:Y:S05]  /*02b0*/  BSYNC.RECONVERGENT B1 ;  /* 0x0000000000017941 */ /* 0x000fea0003800200 */
.L_x_0:
[----:B------:R-:W-:Y:S06]  /*02c0*/  BAR.SYNC.DEFER_BLOCKING 0x0 ;  /* 0x0000000000007b1d */ /* 0x000fec0000010000 */
[----:B------:R-:W0:Y:S02]  /*02d0*/  LDCU UR4, c[0x3][0x5c] ;  /* 0x00c00b80ff0477ac */ /* 0x000e240008000800 */
[----:B------:R-:W1:Y:S01]  /*02e0*/  LDC.64 R10, c[0x3][0x58] ;  /* 0x00c01600ff0a7b82 */ /* 0x000e620000000a00 */
[----:B------:R-:W2:Y:S01]  /*02f0*/  LDG.E.64 R6, desc[UR40][R4.64+0x8] ;  /* 0x0000082804067981 */ /* 0x000ea2000c1e1b00 */
[----:B0-----:R-:W1:Y:S01]  /*0300*/  MUFU.RCP64H R9, UR4 ;  /* 0x0000000400097d08 */ /* 0x001e620008001800 */
[----:B------:R-:W-:Y:S01]  /*0310*/  IMAD.MOV.U32 R8, RZ, RZ, 0x1 ;  /* 0x00000001ff087424 */ /* 0x000fe200078e00ff */
[----:B------:R-:W-:Y:S05]  /*0320*/  BSSY.RECONVERGENT B1, `(.L_x_2) ;  /* 0x0000016000017945 */ /* 0x000fea0003800200 */
[----:B-1----:R-:W-:-:S08]  /*0330*/  DFMA R12, R8, -R10, 1 ;  /* 0x3ff00000080c742b */ /* 0x002fd0000000080a */
[----:B------:R-:W-:-:S08]  /*0340*/  DFMA R12, R12, R12, R12 ;  /* 0x0000000c0c0c722b */ /* 0x000fd0000000000c */
[----:B------:R-:W-:-:S08]  /*0350*/  DFMA R12, R8, R12, R8 ;  /* 0x0000000c080c722b */ /* 0x000fd00000000008 */
[----:B------:R-:W-:-:S08]  /*0360*/  DFMA R8, R12, -R10, 1 ;  /* 0x3ff000000c08742b */ /* 0x000fd0000000080a */
[----:B------:R-:W-:-:S08]  /*0370*/  DFMA R12, R12, R8, R12 ;  /* 0x000000080c0c722b */ /* 0x000fd0000000000c */
[----:B--2---:R-:W-:Y:S01]  /*0380*/  DMUL R26, R12, R6 ;  /* 0x000000060c1a7228 */ /* 0x004fe20000000000 */
        /* <DEDUP_REMOVED lines=15> */
.L_x_3:
[----:B------:R-:W-:Y:S05]  /*0480*/  BSYNC.RECONVERGENT B1 ;  /* 0x0000000000017941 */ /* 0x000fea0003800200 */
.L_x_2:
        /* <DEDUP_REMOVED lines=28> */
.L_x_5:
[----:B------:R-:W-:Y:S05]  /*0650*/  BSYNC.RECONVERGENT B1 ;  /* 0x0000000000017941 */ /* 0x000fea0003800200 */
.L_x_4:
[----:B------:R-:W0:Y:S01]  /*0660*/  LDC.64 R28, c[0x4][0x50] ;  /* 0x01001400ff1c7b82 */ /* 0x000e220000000a00 */
[----:B------:R-:W1:Y:S01]  /*0670*/  LDCU UR43, c[0x3][0x5c] ;  /* 0x00c00b80ff2b77ac */ /* 0x000e620008000800 */
[----:B------:R-:W2:Y:S06]  /*0680*/  LDCU.64 UR36, c[0x3][0xa8] ;  /* 0x00c01500ff2477ac */ /* 0x000eac0008000a00 */
[----:B------:R-:W3:Y:S01]  /*0690*/  LDC.64 R16, c[0x0][0x380] ;  /* 0x0000e000ff107b82 */ /* 0x000ee20000000a00 */
[----:B------:R-:W4:Y:S01]  /*06a0*/  LDCU.64 UR38, c[0x3][0xc0] ;  /* 0x00c01800ff2677ac */ /* 0x000f220008000a00 */
[----:B0-----:R-:W-:-:S05]  /*06b0*/  IMAD.WIDE.U32 R28, R2, 0x4, R28 ;  /* 0x00000004021c7825 */ /* 0x001fca00078e001c */
[----:B------:R-:W5:Y:S01]  /*06c0*/  LDG.E R3, desc[UR40][R28.64] ;  /* 0x000000281c037981 */ /* 0x000f62000c1e1900 */
[----:B------:R-:W-:Y:S01]  /*06d0*/  BSSY.RECONVERGENT B6, `(.L_x_6) ;  /* 0x000001e000067945 */ /* 0x000fe20003800200 */
[----:B---3--:R-:W-:Y:S01]  /*06e0*/  IMAD.WIDE.U32 R16, R36, 0x8, R16 ;  /* 0x0000000824107825 */ /* 0x008fe200078e0010 */
[----:B-----5:R-:W-:-:S13]  /*06f0*/  ISETP.GT.U32.AND P0, PT, R3, 0x3e7, PT ;  /* 0x000003e70300780c */ /* 0x020fda0003f04070 */
[----:B-12-4-:R-:W-:Y:S05]  /*0700*/  @P0 BRA `(.L_x_7) ;  /* 0x0000000000480947 */ /* 0x016fea0003800000 */
[----:B------:R-:W2:Y:S01]  /*0710*/  LDG.E.64 R4, desc[UR40][R16.64] ;  /* 0x0000002810047981 */ /* 0x000ea2000c1e1b00 */
[----:B------:R-:W0:Y:S01]  /*0720*/  LDC.64 R6, c[0x4][0x48] ;  /* 0x01001200ff067b82 */ /* 0x000e220000000a00 */
[----:B------:R-:W-:-:S04]  /*0730*/  IMAD R9, R2, 0x3e8, R3 ;  /* 0x000003e802097824 */ /* 0x000fc800078e0203 */
[----:B------:R-:W-:-:S04]  /*0740*/  IMAD R9, R9, 0x7, RZ ;  /* 0x0000000709097824 */ /* 0x000fc800078e02ff */
[----:B0-----:R-:W-:-:S05]  /*0750*/  IMAD.WIDE.U32 R6, R9, 0x8, R6 ;  /* 0x0000000809067825 */ /* 0x001fca00078e0006 */
[----:B--2---:R0:W-:Y:S04]  /*0760*/  STG.E.64 desc[UR40][R6.64], R4 ;  /* 0x0000000406007986 */ /* 0x0041e8000c101b28 */
[----:B------:R-:W2:Y:S01]  /*0770*/  LDG.E.64 R8, desc[UR40][R16.64+0x8] ;  /* 0x0000082810087981 */ /* 0x000ea2000c1e1b00 */
[----:B------:R-:W1:Y:S01]  /*0780*/  I2F.F64.U32 R12, R2 ;  /* 0x00000002000c7312 */ /* 0x000e620000201800 */
[----:B------:R-:W-:Y:S02]  /*0790*/  VIADD R3, R3, 0x1 ;  /* 0x0000000103037836 */ /* 0x000fe40000000000 */
[----:B--2---:R0:W-:Y:S04]  /*07a0*/  STG.E.64 desc[UR40][R6.64+0x8], R8 ;  /* 0x0000080806007986 */ /* 0x0041e8000c101b28 */
[----:B------:R-:W2:Y:S04]  /*07b0*/  LDG.E.64 R10, desc[UR40][R16.64+0x10] ;  /* 0x00001028100a7981 */ /* 0x000ea8000c1e1b00 */
[----:B-1----:R0:W-:Y:S04]  /*07c0*/  STG.E.64 desc[UR40][R6.64+0x30], R12 ;  /* 0x0000300c06007986 */ /* 0x0021e8000c101b28 */
[----:B------:R0:W-:Y:S04]  /*07d0*/  STG.E.64 desc[UR40][R6.64+0x18], R24 ;  /* 0x0000181806007986 */ /* 0x0001e8000c101b28 */
[----:B------:R0:W-:Y:S04]  /*07e0*/  STG.E.64 desc[UR40][R6.64+0x20], R26 ;  /* 0x0000201a06007986 */ /* 0x0001e8000c101b28 */
[----:B------:R0:W-:Y:S04]  /*07f0*/  STG.E.64 desc[UR40][R6.64+0x28], R30 ;  /* 0x0000281e06007986 */ /* 0x0001e8000c101b28 */
[----:B--2---:R0:W-:Y:S04]  /*0800*/  STG.E.64 desc[UR40][R6.64+0x10], R10 ;  /* 0x0000100a06007986 */ /* 0x0041e8000c101b28 */
[----:B------:R0:W-:Y:S01]  /*0810*/  STG.E desc[UR40][R28.64], R3 ;  /* 0x000000031c007986 */ /* 0x0001e2000c101928 */
[----:B------:R-:W-:Y:S05]  /*0820*/  BRA `(.L_x_8) ;  /* 0x0000000000207947 */ /* 0x000fea0003800000 */
.L_x_7:
[----:B------:R-:W-:Y:S01]  /*0830*/  MOV R0, 0x0 ;  /* 0x0000000000007802 */ /* 0x000fe20000000f00 */
[----:B------:R-:W0:Y:S01]  /*0840*/  LDCU.64 UR4, c[0x4][0x58] ;  /* 0x01000b00ff0477ac */ /* 0x000e220008000a00 */
[----:B------:R-:W-:Y:S02]  /*0850*/  CS2R R6, SRZ ;  /* 0x0000000000067805 */ /* 0x000fe4000001ff00 */
[----:B------:R1:W2:Y:S01]  /*0860*/  LDC.64 R8, c[0x4][R0] ;  /* 0x0100000000087b82 */ /* 0x0002a20000000a00 */
[----:B0-----:R-:W-:Y:S02]  /*0870*/  IMAD.U32 R4, RZ, RZ, UR4 ;  /* 0x00000004ff047e24 */ /* 0x001fe4000f8e00ff */
[----:B-1----:R-:W-:-:S07]  /*0880*/  IMAD.U32 R5, RZ, RZ, UR5 ;  /* 0x00000005ff057e24 */ /* 0x002fce000f8e00ff */
[----:B------:R-:W-:-:S07]  /*0890*/  LEPC R20, `(.L_x_8) ;  /* 0x000000001014794e */ /* 0x000fce0000000000 */
[----:B--2---:R-:W-:Y:S05]  /*08a0*/  CALL.ABS.NOINC R8 ;  /* 0x0000000008007343 */ /* 0x004fea0003c00000 */
.L_x_8:
[----:B------:R-:W-:Y:S05]  /*08b0*/  BSYNC.RECONVERGENT B6 ;  /* 0x0000000000067941 */ /* 0x000fea0003800200 */
.L_x_6:
[----:B0-----:R-:W2:Y:S01]  /*08c0*/  LDG.E.64 R4, desc[UR40][R16.64+0x10] ;  /* 0x0000102810047981 */ /* 0x001ea2000c1e1b00 */
[----:B------:R-:W2:Y:S02]  /*08d0*/  LDCU.64 UR4, c[0x3][0xa8] ;  /* 0x00c01500ff0477ac */ /* 0x000ea40008000a00 */
[----:B--2---:R-:W-:-:S14]  /*08e0*/  DSETP.GTU.AND P0, PT, R4, UR4, PT ;  /* 0x0000000404007e2a */ /* 0x004fdc000bf0c000 */
[----:B------:R-:W-:Y:S05]  /*08f0*/  @P0 EXIT ;  /* 0x000000000000094d */ /* 0x000fea0003800000 */
[----:B------:R-:W0:Y:S01]  /*0900*/  LDC.64 R32, c[0x3][0x98] ;  /* 0x00c02600ff207b82 */ /* 0x000e220000000a00 */
[----:B------:R-:W0:Y:S01]  /*0910*/  LDCU.64 UR4, c[0x3][0xa0] ;  /* 0x00c01400ff0477ac */ /* 0x000e220008000a00 */
[----:B------:R-:W-:Y:S01]  /*0920*/  IMAD.MOV.U32 R22, RZ, RZ, RZ ;  /* 0x000000ffff167224 */ /* 0x000fe200078e00ff */
[----:B------:R-:W1:Y:S05]  /*0930*/  LDCU.64 UR6, c[0x3][0xc0] ;  /* 0x00c01800ff0677ac */ /* 0x000e6a0008000a00 */
[----:B------:R-:W1:Y:S08]  /*0940*/  LDC.64 R34, c[0x3][0x50] ;  /* 0x00c01400ff227b82 */ /* 0x000e700000000a00 */
[----:B------:R-:W2:Y:S01]  /*0950*/  LDC.64 R4, c[0x0][0x390] ;  /* 0x0000e400ff047b82 */ /* 0x000ea20000000a00 */
[----:B0-----:R-:W-:-:S02]  /*0960*/  DMUL R32, R32, UR4 ;  /* 0x0000000420207c28 */ /* 0x001fc40008000000 */
[----:B-1----:R-:W-:Y:S01]  /*0970*/  DMUL R34, R34, UR6 ;  /* 0x0000000622227c28 */ /* 0x002fe20008000000 */
[----:B--2---:R-:W-:-:S10]  /*0980*/  IMAD.WIDE.U32 R36, R36, 0x8, R4 ;  /* 0x0000000824247825 */ /* 0x004fd400078e0004 */
.L_x_116:
[----:B------:R-:W-:Y:S05]  /*0990*/  WARPSYNC.ALL ;  /* 0x0000000000007948 */ /* 0x000fea0003800000 */
[----:B------:R-:W-:Y:S08]  /*09a0*/  BAR.SYNC.DEFER_BLOCKING 0x0 ;  /* 0x0000000000007b1d */ /* 0x000ff00000010000 */
[----:B------:R-:W0:Y:S01]  /*09b0*/  LDC.64 R8, c[0x3][0x58] ;  /* 0x00c01600ff087b82 */ /* 0x000e220000000a00 */
[----:B------:R-:W2:Y:S01]  /*09c0*/  LDG.E.64 R4, desc[UR40][R36.64] ;  /* 0x0000002824047981 */ /* 0x000ea2000c1e1b00 */
[----:B------:R-:W0:Y:S01]  /*09d0*/  MUFU.RCP64H R7, UR43 ;  /* 0x0000002b00077d08 */ /* 0x000e220008001800 */
[----:B------:R-:W-:Y:S01]  /*09e0*/  IMAD.MOV.U32 R6, RZ, RZ, 0x1 ;  /* 0x00000001ff067424 */ /* 0x000fe200078e00ff */
[----:B------:R-:W-:Y:S01]  /*09f0*/  BSSY.RECONVERGENT B1, `(.L_x_9) ;  /* 0x0000018000017945 */ /* 0x000fe20003800200 */
[----:B------:R-:W-:-:S04]  /*0a00*/  IMAD.MOV.U32 R23, RZ, RZ, R22 ;  /* 0x000000ffff177224 */ /* 0x000fc800078e0016 */
[----:B0-----:R-:W-:-:S08]  /*0a10*/  DFMA R10, R6, -R8, 1 ;  /* 0x3ff00000060a742b */ /* 0x001fd00000000808 */
[----:B------:R-:W-:-:S08]  /*0a20*/  DFMA R10, R10, R10, R10 ;  /* 0x0000000a0a0a722b */ /* 0x000fd0000000000a */
[----:B------:R-:W-:-:S08]  /*0a30*/  DFMA R10, R6, R10, R6 ;  /* 0x0000000a060a722b */ /* 0x000fd00000000006 */
[----:B------:R-:W-:-:S08]  /*0a40*/  DFMA R12, R10, -R8, 1 ;  /* 0x3ff000000a0c742b */ /* 0x000fd00000000808 */
[----:B------:R-:W-:Y:S02]  /*0a50*/  DFMA R12, R10, R12, R10 ;  /* 0x0000000c0a0c722b */ /* 0x000fe4000000000a */
[----:B--2---:R-:W-:-:S08]  /*0a60*/  DMUL R6, R34, R4 ;  /* 0x0000000422067228 */ /* 0x004fd00000000000 */
[----:B------:R-:W-:Y:S02]  /*0a70*/  DMUL R4, R12, R6 ;  /* 0x000000060c047228 */ /* 0x000fe40000000000 */
[----:B------:R-:W-:-:S06]  /*0a80*/  FSETP.GEU.AND P1, PT, |R7|, 6.5827683646048100446e-37, PT ;  /* 0x036000000700780b */ /* 0x000fcc0003f2e200 */
        /* <DEDUP_REMOVED lines=14> */
.L_x_10:
[----:B------:R-:W-:Y:S05]  /*0b70*/  BSYNC.RECONVERGENT B1 ;  /* 0x0000000000017941 */ /* 0x000fea0003800200 */
.L_x_9:
[----:B------:R-:W0:Y:S01]  /*0b80*/  S2R R3, SR_TID.X ;  /* 0x0000000000037919 */ /* 0x000e220000002100 */
[----:B------:R-:W1:Y:S01]  /*0b90*/  S2UR UR5, SR_CgaCtaId ;  /* 0x00000000000579c3 */ /* 0x000e620000008800 */
[----:B------:R-:W-:Y:S01]  /*0ba0*/  UMOV UR4, 0x400 ;  /* 0x0000040000047882 */ /* 0x000fe20000000000 */
[----:B------:R-:W-:-:S06]  /*0bb0*/  DADD R4, R4, R24 ;  /* 0x0000000004047229 */ /* 0x000fcc0000000018 */
[----:B------:R-:W2:Y:S01]  /*0bc0*/  LDC.64 R10, c[0x3][0x58] ;  /* 0x00c01600ff0a7b82 */ /* 0x000ea20000000a00 */
[----:B-1----:R-:W-:-:S06]  /*0bd0*/  ULEA UR4, UR5, UR4, 0x18 ;  /* 0x0000000405047291 */ /* 0x002fcc000f8ec0ff */
[----:B0-----:R-:W-:-:S05]  /*0be0*/  LEA R0, R3, UR4, 0x3 ;  /* 0x0000000403007c11 */ /* 0x001fca000f8e18ff */
[----:B------:R0:W-:Y:S01]  /*0bf0*/  STS.64 [R0], R4 ;  /* 0x0000000400007388 */ /* 0x0001e20000000a00 */
[----:B------:R-:W-:Y:S06]  /*0c00*/  BAR.SYNC.DEFER_BLOCKING 0x0 ;  /* 0x0000000000007b1d */ /* 0x000fec0000010000 */
[----:B------:R-:W3:Y:S01]  /*0c10*/  LDG.E.64 R6, desc[UR40][R36.64+0x8] ;  /* 0x0000082824067981 */ /* 0x000ee2000c1e1b00 */
[----:B------:R-:W2:Y:S01]  /*0c20*/  MUFU.RCP64H R9, UR43 ;  /* 0x0000002b00097d08 */ /* 0x000ea20008001800 */
[----:B------:R-:W-:Y:S01]  /*0c30*/  IMAD.MOV.U32 R8, RZ, RZ, 0x1 ;  /* 0x00000001ff087424 */ /* 0x000fe200078e00ff */
[----:B------:R-:W-:Y:S05]  /*0c40*/  BSSY.RECONVERGENT B1, `(.L_x_11) ;  /* 0x0000017000017945 */ /* 0x000fea0003800200 */
[----:B--2---:R-:W-:-:S08]  /*0c50*/  DFMA R12, R8, -R10, 1 ;  /* 0x3ff00000080c742b */ /* 0x004fd0000000080a */
[----:B------:R-:W-:-:S08]  /*0c60*/  DFMA R12, R12, R12, R12 ;  /* 0x0000000c0c0c722b */ /* 0x000fd0000000000c */
[----:B------:R-:W-:-:S08]  /*0c70*/  DFMA R12, R8, R12, R8 ;  /* 0x0000000c080c722b */ /* 0x000fd00000000008 */
[----:B------:R-:W-:-:S08]  /*0c80*/  DFMA R8, R12, -R10, 1 ;  /* 0x3ff000000c08742b */ /* 0x000fd0000000080a */
[----:B------:R-:W-:Y:S02]  /*0c90*/  DFMA R12, R12, R8, R12 ;  /* 0x000000080c0c722b */ /* 0x000fe4000000000c */
[----:B---3--:R-:W-:-:S08]  /*0ca0*/  DMUL R6, R34, R6 ;  /* 0x0000000622067228 */ /* 0x008fd00000000000 */
[----:B0-----:R-:W-:Y:S02]  /*0cb0*/  DMUL R4, R12, R6 ;  /* 0x000000060c047228 */ /* 0x001fe40000000000 */
        /* <DEDUP_REMOVED lines=15> */
.L_x_12:
[----:B------:R-:W-:Y:S05]  /*0db0*/  BSYNC.RECONVERGENT B1 ;  /* 0x0000000000017941 */ /* 0x000fea0003800200 */
.L_x_11:
[----:B------:R-:W0:Y:S01]  /*0dc0*/  S2UR UR5, SR_CgaCtaId ;  /* 0x00000000000579c3 */ /* 0x000e220000008800 */
[----:B------:R-:W-:Y:S01]  /*0dd0*/  UMOV UR4, 0x400 ;  /* 0x0000040000047882 */ /* 0x000fe20000000000 */
[----:B------:R-:W-:Y:S01]  /*0de0*/  DADD R4, R4, R26 ;  /* 0x0000000004047229 */ /* 0x000fe2000000001a */
[----:B------:R-:W-:-:S05]  /*0df0*/  UIADD3 UR4, UPT, UPT, UR4, 0x800, URZ ;  /* 0x0000080004047890 */ /* 0x000fca000fffe0ff */
[----:B------:R-:W1:Y:S01]  /*0e00*/  LDC.64 R12, c[0x3][0x58] ;  /* 0x00c01600ff0c7b82 */ /* 0x000e620000000a00 */
[----:B0-----:R-:W-:-:S06]  /*0e10*/  ULEA UR4, UR5, UR4, 0x18 ;  /* 0x0000000405047291 */ /* 0x001fcc000f8ec0ff */
[----:B------:R-:W-:-:S05]  /*0e20*/  LEA R6, R3, UR4, 0x3 ;  /* 0x0000000403067c11 */ /* 0x000fca000f8e18ff */
[----:B------:R0:W-:Y:S01]  /*0e30*/  STS.64 [R6], R4 ;  /* 0x0000000406007388 */ /* 0x0001e20000000a00 */
[----:B------:R-:W-:Y:S06]  /*0e40*/  BAR.SYNC.DEFER_BLOCKING 0x0 ;  /* 0x0000000000007b1d */ /* 0x000fec0000010000 */
[----:B------:R-:W2:Y:S01]  /*0e50*/  LDG.E.64 R8, desc[UR40][R36.64+0x10] ;  /* 0x0000102824087981 */ /* 0x000ea2000c1e1b00 */
[----:B------:R-:W1:Y:S01]  /*0e60*/  MUFU.RCP64H R11, UR43 ;  /* 0x0000002b000b7d08 */ /* 0x000e620008001800 */
[----:B------:R-:W-:Y:S01]  /*0e70*/  IMAD.MOV.U32 R10, RZ, RZ, 0x1 ;  /* 0x00000001ff0a7424 */ /* 0x000fe200078e00ff */
[----:B------:R-:W-:Y:S05]  /*0e80*/  BSSY.RECONVERGENT B1, `(.L_x_13) ;  /* 0x0000017000017945 */ /* 0x000fea0003800200 */
[----:B-1----:R-:W-:-:S08]  /*0e90*/  DFMA R14, R10, -R12, 1 ;  /* 0x3ff000000a0e742b */ /* 0x002fd0000000080c */
[----:B------:R-:W-:-:S08]  /*0ea0*/  DFMA R14, R14, R14, R14 ;  /* 0x0000000e0e0e722b */ /* 0x000fd0000000000e */
[----:B------:R-:W-:-:S08]  /*0eb0*/  DFMA R14, R10, R14, R10 ;  /* 0x0000000e0a0e722b */ /* 0x000fd0000000000a */
[----:B------:R-:W-:-:S08]  /*0ec0*/  DFMA R10, R14, -R12, 1 ;  /* 0x3ff000000e0a742b */ /* 0x000fd0000000080c */
[----:B------:R-:W-:Y:S02]  /*0ed0*/  DFMA R14, R14, R10, R14 ;  /* 0x0000000a0e0e722b */ /* 0x000fe4000000000e */
[----:B--2---:R-:W-:-:S08]  /*0ee0*/  DMUL R8, R34, R8 ;  /* 0x0000000822087228 */ /* 0x004fd00000000000 */
        /* <DEDUP_REMOVED lines=16> */
.L_x_14:
[----:B------:R-:W-:Y:S05]  /*0ff0*/  BSYNC.RECONVERGENT B1 ;  /* 0x0000000000017941 */ /* 0x000fea0003800200 */
.L_x_13:
[----:B------:R-:W0:Y:S01]  /*1000*/  S2UR UR5, SR_CgaCtaId ;  /* 0x00000000000579c3 */ /* 0x000e220000008800 */
[----:B------:R-:W-:Y:S01]  /*1010*/  UMOV UR4, 0x400 ;  /* 0x0000040000047882 */ /* 0x000fe20000000000 */
[----:B------:R-:W-:Y:S01]  /*1020*/  DADD R4, R4, R30 ;  /* 0x0000000004047229 */ /* 0x000fe2000000001e */
[----:B------:R-:W-:-:S04]  /*1030*/  UIADD3 UR4, UPT, UPT, UR4, 0x1000, URZ ;  /* 0x0000100004047890 */ /* 0x000fc8000fffe0ff */
[----:B0-----:R-:W-:-:S06]  /*1040*/  ULEA UR4, UR5, UR4, 0x18 ;  /* 0x0000000405047291 */ /* 0x001fcc000f8ec0ff */
[----:B------:R-:W-:-:S05]  /*1050*/  LEA R7, R3, UR4, 0x3 ;  /* 0x0000000403077c11 */ /* 0x000fca000f8e18ff */
[----:B------:R0:W-:Y:S01]  /*1060*/  STS.64 [R7], R4 ;  /* 0x0000000407007388 */ /* 0x0001e20000000a00 */
[----:B------:R-:W-:Y:S08]  /*1070*/  BAR.SYNC.DEFER_BLOCKING 0x0 ;  /* 0x0000000000007b1d */ /* 0x000ff00000010000 */
[----:B------:R-:W-:Y:S06]  /*1080*/  BAR.SYNC.DEFER_BLOCKING 0x0 ;  /* 0x0000000000007b1d */ /* 0x000fec0000010000 */
[----:B------:R-:W2:Y:S02]  /*1090*/  LDG.E.64 R8, desc[UR40][R16.64] ;  /* 0x0000002810087981 */ /* 0x000ea4000c1e1b00 */
[----:B--2---:R-:W-:-:S07]  /*10a0*/  DFMA R8, R24, UR38, R8 ;  /* 0x0000002618087c2b */ /* 0x004fce0008000008 */
[----:B------:R1:W-:Y:S01]  /*10b0*/  STG.E.64 desc[UR40][R16.64], R8 ;  /* 0x0000000810007986 */ /* 0x0003e2000c101b28 */
[----:B------:R-:W-:Y:S06]  /*10c0*/  BAR.SYNC.DEFER_BLOCKING 0x0 ;  /* 0x0000000000007b1d */ /* 0x000fec0000010000 */
[----:B------:R-:W2:Y:S02]  /*10d0*/  LDG.E.64 R10, desc[UR40][R16.64+0x8] ;  /* 0x00000828100a7981 */ /* 0x000ea4000c1e1b00 */
[----:B--2---:R-:W-:-:S07]  /*10e0*/  DFMA R10, R26, UR38, R10 ;  /* 0x000000261a0a7c2b */ /* 0x004fce000800000a */
[----:B------:R-:W-:Y:S01]  /*10f0*/  STG.E.64 desc[UR40][R16.64+0x8], R10 ;  /* 0x0000080a10007986 */ /* 0x000fe2000c101b28 */
[----:B------:R-:W-:Y:S06]  /*1100*/  BAR.SYNC.DEFER_BLOCKING 0x0 ;  /* 0x0000000000007b1d */ /* 0x000fec0000010000 */
[----:B0-----:R-:W2:Y:S04]  /*1110*/  LDG.E.64 R4, desc[UR40][R16.64+0x10] ;  /* 0x0000102810047981 */ /* 0x001ea8000c1e1b00 */
[----:B------:R0:W3:Y:S04]  /*1120*/  LDS.64 R24, [R0] ;  /* 0x0000000000187984 */ /* 0x0000e80000000a00 */
[----:B------:R4:W0:Y:S01]  /*1130*/  LDS.64 R26, [R6] ;  /* 0x00000000061a7984 */ /* 0x0008220000000a00 */
[----:B--2---:R-:W-:-:S03]  /*1140*/  DFMA R12, R30, UR38, R4 ;  /* 0x000000261e0c7c2b */ /* 0x004fc60008000004 */
[----:B------:R4:W2:Y:S04]  /*1150*/  LDS.64 R30, [R7] ;  /* 0x00000000071e7984 */ /* 0x0008a80000000a00 */
[----:B------:R4:W-:Y:S01]  /*1160*/  STG.E.64 desc[UR40][R16.64+0x10], R12 ;  /* 0x0000100c10007986 */ /* 0x0009e2000c101b28 */
[----:B------:R-:W-:Y:S08]  /*1170*/  BAR.SYNC.DEFER_BLOCKING 0x0 ;  /* 0x0000000000007b1d */ /* 0x000ff00000010000 */
[----:B------:R-:W-:Y:S06]  /*1180*/  BAR.SYNC.DEFER_BLOCKING 0x0 ;  /* 0x0000000000007b1d */ /* 0x000fec0000010000 */
[----:B-1----:R-:W5:Y:S01]  /*1190*/  LDG.E.64 R8, desc[UR40][R16.64] ;  /* 0x0000002810087981 */ /* 0x002f62000c1e1b00 */
[----:B------:R-:W-:Y:S01]  /*11a0*/  BSSY.RECONVERGENT B0, `(.L_x_15) ;  /* 0x0000006000007945 */ /* 0x000fe20003800200 */
[----:B------:R-:W-:Y:S01]  /*11b0*/  IMAD.MOV.U32 R3, RZ, RZ, 0x40000000 ;  /* 0x40000000ff037424 */ /* 0x000fe200078e00ff */
[----:B0-----:R-:W-:Y:S01]  /*11c0*/  MOV R0, 0x1200 ;  /* 0x0000120000007802 */ /* 0x001fe20000000f00 */
[----:B------:R-:W-:Y:S01]  /*11d0*/  UMOV UR42, URZ ;  /* 0x000000ff002a7c82 */ /* 0x000fe20008000000 */
[----:B--2345:R-:W-:-:S11]  /*11e0*/  DADD R4, -RZ, |R8| ;  /* 0x00000000ff047229 */ /* 0x03cfd60000000508 */
[----:B------:R-:W-:Y:S05]  /*11f0*/  CALL.REL.NOINC `($_Z11paths_eulerPdS_S_$__internal_accurate_pow) ;  /* 0x0000003c00e47944 */ /* 0x000fea0003c00000 */
[----:B------:R-:W-:Y:S05]  /*1200*/  BSYNC.RECONVERGENT B0 ;  /* 0x0000000000007941 */ /* 0x000fea0003800200 */
.L_x_15:
[----:B------:R-:W2:Y:S01]  /*1210*/  LDG.E.64 R12, desc[UR40][R16.64+0x8] ;  /* 0x00000828100c7981 */ /* 0x000ea2000c1e1b00 */
[C---:B------:R-:W-:Y:S01]  /*1220*/  DADD R6, R8.reuse, 2 ;  /* 0x4000000008067429 */ /* 0x040fe20000000000 */
[----:B------:R-:W-:Y:S01]  /*1230*/  BSSY.RECONVERGENT B0, `(.L_x_16) ;  /* 0x0000010000007945 */ /* 0x000fe20003800200 */
[C---:B------:R-:W-:Y:S02]  /*1240*/  DSETP.NEU.AND P0, PT, R8.reuse, RZ, PT ;  /* 0x000000ff0800722a */ /* 0x040fe40003f0d000 */
[----:B------:R-:W-:-:S06]  /*1250*/  DSETP.NEU.AND P2, PT, R8, 1, PT ;  /* 0x3ff000000800742a */ /* 0x000fcc0003f4d000 */
[----:B------:R-:W-:Y:S02]  /*1260*/  LOP3.LUT R6, R7, 0x7ff00000, RZ, 0xc0, !PT ;  /* 0x7ff0000007067812 */ /* 0x000fe400078ec0ff */
[----:B------:R-:W-:Y:S02]  /*1270*/  FSEL R7, R3, RZ, P0 ;  /* 0x000000ff03077208 */ /* 0x000fe40000000000 */
[----:B------:R-:W-:Y:S02]  /*1280*/  ISETP.NE.AND P1, PT, R6, 0x7ff00000, PT ;  /* 0x7ff000000600780c */ /* 0x000fe40003f25270 */
[----:B------:R-:W-:Y:S01]  /*1290*/  FSEL R6, R4, RZ, P0 ;  /* 0x000000ff04067208 */ /* 0x000fe20000000000 */
[----:B--2---:R-:W-:-:S10]  /*12a0*/  DADD R10, -RZ, |R12| ;  /* 0x00000000ff0a7229 */ /* 0x004fd4000000050c */
[----:B------:R-:W-:Y:S01]  /*12b0*/  IMAD.MOV.U32 R4, RZ, RZ, R10 ;  /* 0x000000ffff047224 */ /* 0x000fe200078e000a */
[----:B------:R-:W-:Y:S06]  /*12c0*/  @P1 BRA `(.L_x_17) ;  /* 0x0000000000181947 */ /* 0x000fec0003800000 */
[----:B------:R-:W-:-:S14]  /*12d0*/  DSETP.NAN.AND P0, PT, R8, R8, PT ;  /* 0x000000080800722a */ /* 0x000fdc0003f08000 */
[----:B------:R-:W-:Y:S01]  /*12e0*/  @P0 DADD R6, R8, 2 ;  /* 0x4000000008060429 */ /* 0x000fe20000000000 */
[----:B------:R-:W-:Y:S10]  /*12f0*/  @P0 BRA `(.L_x_17) ;  /* 0x00000000000c0947 */ /* 0x000ff40003800000 */
[----:B------:R-:W-:-:S14]  /*1300*/  DSETP.NEU.AND P0, PT, |R8|, +INF , PT ;  /* 0x7ff000000800742a */ /* 0x000fdc0003f0d200 */
[----:B------:R-:W-:Y:S02]  /*1310*/  @!P0 IMAD.MOV.U32 R6, RZ, RZ, 0x0 ;  /* 0x00000000ff068424 */ /* 0x000fe400078e00ff */
[----:B------:R-:W-:-:S07]  /*1320*/  @!P0 IMAD.MOV.U32 R7, RZ, RZ, 0x7ff00000 ;  /* 0x7ff00000ff078424 */ /* 0x000fce00078e00ff */
.L_x_17:
[----:B------:R-:W-:Y:S05]  /*1330*/  BSYNC.RECONVERGENT B0 ;  /* 0x0000000000007941 */ /* 0x000fea0003800200 */
.L_x_16:
[----:B------:R-:W-:Y:S01]  /*1340*/  BSSY.RECONVERGENT B0, `(.L_x_18) ;  /* 0x0000007000007945 */ /* 0x000fe20003800200 */
[----:B------:R-:W-:Y:S01]  /*1350*/  FSEL R14, R6, RZ, P2 ;  /* 0x000000ff060e7208 */ /* 0x000fe20001000000 */
[----:B------:R-:W-:Y:S01]  /*1360*/  IMAD.MOV.U32 R5, RZ, RZ, R11 ;  /* 0x000000ffff057224 */ /* 0x000fe200078e000b */
[----:B------:R-:W-:Y:S01]  /*1370*/  FSEL R15, R7, 1.875, P2 ;  /* 0x3ff00000070f7808 */ /* 0x000fe20001000000 */
[----:B------:R-:W-:Y:S01]  /*1380*/  IMAD.MOV.U32 R3, RZ, RZ, 0x40000000 ;  /* 0x40000000ff037424 */ /* 0x000fe200078e00ff */
[----:B------:R-:W-:-:S07]  /*1390*/  MOV R0, 0x13b0 ;  /* 0x000013b000007802 */ /* 0x000fce0000000f00 */
[----:B------:R-:W-:Y:S05]  /*13a0*/  CALL.REL.NOINC `($_Z11paths_eulerPdS_S_$__internal_accurate_pow) ;  /* 0x0000003c00787944 */ /* 0x000fea0003c00000 */
[----:B------:R-:W-:Y:S05]  /*13b0*/  BSYNC.RECONVERGENT B0 ;  /* 0x0000000000007941 */ /* 0x000fea0003800200 */
.L_x_18:
[----:B------:R-:W2:Y:S01]  /*13c0*/  LDG.E.64 R10, desc[UR40][R16.64+0x10] ;  /* 0x00001028100a7981 */ /* 0x000ea2000c1e1b00 */
[C---:B------:R-:W-:Y:S01]  /*13d0*/  DADD R6, R12.reuse, 2 ;  /* 0x400000000c067429 */ /* 0x040fe20000000000 */
[----:B------:R-:W-:Y:S01]  /*13e0*/  BSSY.RECONVERGENT B0, `(.L_x_19) ;  /* 0x000000f000007945 */ /* 0x000fe20003800200 */
[C---:B------:R-:W-:Y:S02]  /*13f0*/  DSETP.NEU.AND P0, PT, R12.reuse, RZ, PT ;  /* 0x000000ff0c00722a */ /* 0x040fe40003f0d000 */
[----:B------:R-:W-:-:S04]  /*1400*/  DSETP.NEU.AND P2, PT, R12, 1, PT ;  /* 0x3ff000000c00742a */ /* 0x000fc80003f4d000 */
[----:B------:R-:W-:Y:S02]  /*1410*/  FSEL R4, R4, RZ, P0 ;  /* 0x000000ff04047208 */ /* 0x000fe40000000000 */
[----:B------:R-:W-:Y:S02]  /*1420*/  LOP3.LUT R6, R7, 0x7ff00000, RZ, 0xc0, !PT ;  /* 0x7ff0000007067812 */ /* 0x000fe400078ec0ff */
[----:B------:R-:W-:Y:S02]  /*1430*/  FSEL R5, R3, RZ, P0 ;  /* 0x000000ff03057208 */ /* 0x000fe40000000000 */
[----:B------:R-:W-:Y:S01]  /*1440*/  ISETP.NE.AND P1, PT, R6, 0x7ff00000, PT ;  /* 0x7ff000000600780c */ /* 0x000fe20003f25270 */
[----:B--2---:R-:W-:-:S12]  /*1450*/  DADD R6, -RZ, |R10| ;  /* 0x00000000ff067229 */ /* 0x004fd8000000050a */
[----:B------:R-:W-:Y:S05]  /*1460*/  @P1 BRA `(.L_x_20) ;  /* 0x0000000000181947 */ /* 0x000fea0003800000 */
[----:B------:R-:W-:-:S14]  /*1470*/  DSETP.NAN.AND P0, PT, R12, R12, PT ;  /* 0x0000000c0c00722a */ /* 0x000fdc0003f08000 */
[----:B------:R-:W-:Y:S01]  /*1480*/  @P0 DADD R4, R12, 2 ;  /* 0x400000000c040429 */ /* 0x000fe20000000000 */
[----:B------:R-:W-:Y:S10]  /*1490*/  @P0 BRA `(.L_x_20) ;  /* 0x00000000000c0947 */ /* 0x000ff40003800000 */
[----:B------:R-:W-:-:S14]  /*14a0*/  DSETP.NEU.AND P0, PT, |R12|, +INF , PT ;  /* 0x7ff000000c00742a */ /* 0x000fdc0003f0d200 */
[----:B------:R-:W-:Y:S02]  /*14b0*/  @!P0 IMAD.MOV.U32 R4, RZ, RZ, 0x0 ;  /* 0x00000000ff048424 */ /* 0x000fe400078e00ff */
[----:B------:R-:W-:-:S07]  /*14c0*/  @!P0 IMAD.MOV.U32 R5, RZ, RZ, 0x7ff00000 ;  /* 0x7ff00000ff058424 */ /* 0x000fce00078e00ff */
.L_x_20:
[----:B------:R-:W-:Y:S05]  /*14d0*/  BSYNC.RECONVERGENT B0 ;  /* 0x0000000000007941 */ /* 0x000fea0003800200 */
.L_x_19:
[----:B------:R-:W-:Y:S01]  /*14e0*/  FSEL R4, R4, RZ, P2 ;  /* 0x000000ff04047208 */ /* 0x000fe20001000000 */
[----:B------:R-:W-:Y:S01]  /*14f0*/  BSSY.RECONVERGENT B0, `(.L_x_21) ;  /* 0x0000008000007945 */ /* 0x000fe20003800200 */
[----:B------:R-:W-:Y:S01]  /*1500*/  FSEL R5, R5, 1.875, P2 ;  /* 0x3ff0000005057808 */ /* 0x000fe20001000000 */
[----:B------:R-:W-:Y:S01]  /*1510*/  IMAD.MOV.U32 R3, RZ, RZ, 0x40000000 ;  /* 0x40000000ff037424 */ /* 0x000fe200078e00ff */
[----:B------:R-:W-:-:S04]  /*1520*/  MOV R0, 0x1570 ;  /* 0x0000157000007802 */ /* 0x000fc80000000f00 */
[----:B------:R-:W-:Y:S01]  /*1530*/  DADD R14, R14, R4 ;  /* 0x000000000e0e7229 */ /* 0x000fe20000000004 */
[----:B------:R-:W-:Y:S02]  /*1540*/  IMAD.MOV.U32 R4, RZ, RZ, R6 ;  /* 0x000000ffff047224 */ /* 0x000fe400078e0006 */
[----:B------:R-:W-:-:S08]  /*1550*/  IMAD.MOV.U32 R5, RZ, RZ, R7 ;  /* 0x000000ffff057224 */ /* 0x000fd000078e0007 */
[----:B------:R-:W-:Y:S05]  /*1560*/  CALL.REL.NOINC `($_Z11paths_eulerPdS_S_$__internal_accurate_pow) ;  /* 0x0000003c00087944 */ /* 0x000fea0003c00000 */
[----:B------:R-:W-:Y:S05]  /*1570*/  BSYNC.RECONVERGENT B0 ;  /* 0x0000000000007941 */ /* 0x000fea0003800200 */
.L_x_21:
[C---:B------:R-:W-:Y:S01]  /*1580*/  DADD R6, R10.reuse, 2 ;  /* 0x400000000a067429 */ /* 0x040fe20000000000 */
[----:B------:R-:W-:Y:S01]  /*1590*/  BSSY.RECONVERGENT B0, `(.L_x_22) ;  /* 0x000000e000007945 */ /* 0x000fe20003800200 */
[C---:B------:R-:W-:Y:S02]  /*15a0*/  DSETP.NEU.AND P0, PT, R10.reuse, RZ, PT ;  /* 0x000000ff0a00722a */ /* 0x040fe40003f0d000 */
[----:B------:R-:W-:-:S04]  /*15b0*/  DSETP.NEU.AND P2, PT, R10, 1, PT ;  /* 0x3ff000000a00742a */ /* 0x000fc80003f4d000 */
[----:B------:R-:W-:Y:S02]  /*15c0*/  FSEL R4, R4, RZ, P0 ;  /* 0x000000ff04047208 */ /* 0x000fe40000000000 */
[----:B------:R-:W-:Y:S02]  /*15d0*/  LOP3.LUT R6, R7, 0x7ff00000, RZ, 0xc0, !PT ;  /* 0x7ff0000007067812 */ /* 0x000fe400078ec0ff */
[----:B------:R-:W-:Y:S02]  /*15e0*/  FSEL R5, R3, RZ, P0 ;  /* 0x000000ff03057208 */ /* 0x000fe40000000000 */
[----:B------:R-:W-:-:S13]  /*15f0*/  ISETP.NE.AND P1, PT, R6, 0x7ff00000, PT ;  /* 0x7ff000000600780c */ /* 0x000fda0003f25270 */
[----:B------:R-:W-:Y:S05]  /*1600*/  @P1 BRA `(.L_x_23) ;  /* 0x0000000000181947 */ /* 0x000fea0003800000 */
[----:B------:R-:W-:-:S14]  /*1610*/  DSETP.NAN.AND P0, PT, R10, R10, PT ;  /* 0x0000000a0a00722a */ /* 0x000fdc0003f08000 */
[----:B------:R-:W-:Y:S01]  /*1620*/  @P0 DADD R4, R10, 2 ;  /* 0x400000000a040429 */ /* 0x000fe20000000000 */
[----:B------:R-:W-:Y:S10]  /*1630*/  @P0 BRA `(.L_x_23) ;  /* 0x00000000000c0947 */ /* 0x000ff40003800000 */
[----:B------:R-:W-:-:S14]  /*1640*/  DSETP.NEU.AND P0, PT, |R10|, +INF , PT ;  /* 0x7ff000000a00742a */ /* 0x000fdc0003f0d200 */
[----:B------:R-:W-:Y:S02]  /*1650*/  @!P0 IMAD.MOV.U32 R4, RZ, RZ, 0x0 ;  /* 0x00000000ff048424 */ /* 0x000fe400078e00ff */
[----:B------:R-:W-:-:S07]  /*1660*/  @!P0 IMAD.MOV.U32 R5, RZ, RZ, 0x7ff00000 ;  /* 0x7ff00000ff058424 */ /* 0x000fce00078e00ff */
.L_x_23:
[----:B------:R-:W-:Y:S05]  /*1670*/  BSYNC.RECONVERGENT B0 ;  /* 0x0000000000007941 */ /* 0x000fea0003800200 */
.L_x_22:
[----:B------:R-:W-:Y:S01]  /*1680*/  FSEL R4, R4, RZ, P2 ;  /* 0x000000ff04047208 */ /* 0x000fe20001000000 */
[----:B------:R-:W-:Y:S01]  /*1690*/  BSSY.RECONVERGENT B0, `(.L_x_24) ;  /* 0x000000d000007945 */ /* 0x000fe20003800200 */
[----:B------:R-:W-:-:S06]  /*16a0*/  FSEL R5, R5, 1.875, P2 ;  /* 0x3ff0000005057808 */ /* 0x000fcc0001000000 */
[----:B------:R-:W-:-:S08]  /*16b0*/  DADD R14, R14, R4 ;  /* 0x000000000e0e7229 */ /* 0x000fd00000000004 */
[----:B------:R-:W-:-:S14]  /*16c0*/  DSETP.NEU.AND P0, PT, R14, RZ, PT ;  /* 0x000000ff0e00722a */ /* 0x000fdc0003f0d000 */
[----:B------:R-:W-:Y:S01]  /*16d0*/  @!P0 CS2R R4, SRZ ;  /* 0x0000000000048805 */ /* 0x000fe2000001ff00 */
[----:B------:R-:W-:Y:S06]  /*16e0*/  @!P0 BRA `(.L_x_25) ;  /* 0x00000000001c8947 */ /* 0x000fec0003800000 */
[----:B------:R-:W-:Y:S01]  /*16f0*/  DADD R4, -RZ, |R14| ;  /* 0x00000000ff047229 */ /* 0x000fe2000000050e */
[----:B------:R-:W-:Y:S01]  /*1700*/  ISETP.GE.AND P2, PT, R15, RZ, PT ;  /* 0x000000ff0f00720c */ /* 0x000fe20003f46270 */
[----:B------:R-:W-:Y:S01]  /*1710*/  IMAD.MOV.U32 R3, RZ, RZ, 0x3ff80000 ;  /* 0x3ff80000ff037424 */ /* 0x000fe200078e00ff */
[----:B------:R-:W-:-:S11]  /*1720*/  MOV R0, 0x1740 ;  /* 0x0000174000007802 */ /* 0x000fd60000000f00 */
[----:B------:R-:W-:Y:S05]  /*1730*/  CALL.REL.NOINC `($_Z11paths_eulerPdS_S_$__internal_accurate_pow) ;  /* 0x0000003800947944 */ /* 0x000fea0003c00000 */
[----:B------:R-:W-:Y:S02]  /*1740*/  FSEL R4, R4, RZ, P2 ;  /* 0x000000ff04047208 */ /* 0x000fe40001000000 */
[----:B------:R-:W-:-:S07]  /*1750*/  FSEL R5, R3, -QNAN , P2 ;  /* 0xfff8000003057808 */ /* 0x000fce0001000000 */
.L_x_25:
[----:B------:R-:W-:Y:S05]  /*1760*/  BSYNC.RECONVERGENT B0 ;  /* 0x0000000000007941 */ /* 0x000fea0003800200 */
.L_x_24:
[C---:B------:R-:W-:Y:S01]  /*1770*/  DADD R6, R14.reuse, 1.5 ;  /* 0x3ff800000e067429 */ /* 0x040fe20000000000 */
[----:B------:R-:W-:Y:S01]  /*1780*/  BSSY.RECONVERGENT B0, `(.L_x_26) ;  /* 0x000000b000007945 */ /* 0x000fe20003800200 */
[----:B------:R-:W-:-:S08]  /*1790*/  DSETP.NEU.AND P1, PT, R14, 1, PT ;  /* 0x3ff000000e00742a */ /* 0x000fd00003f2d000 */
[----:B------:R-:W-:-:S04]  /*17a0*/  LOP3.LUT R6, R7, 0x7ff00000, RZ, 0xc0, !PT ;  /* 0x7ff0000007067812 */ /* 0x000fc800078ec0ff */
[----:B------:R-:W-:-:S13]  /*17b0*/  ISETP.NE.AND P0, PT, R6, 0x7ff00000, PT ;  /* 0x7ff000000600780c */ /* 0x000fda0003f05270 */
[----:B------:R-:W-:Y:S05]  /*17c0*/  @P0 BRA `(.L_x_27) ;  /* 0x0000000000180947 */ /* 0x000fea0003800000 */
[----:B------:R-:W-:-:S14]  /*17d0*/  DSETP.NAN.AND P0, PT, R14, R14, PT ;  /* 0x0000000e0e00722a */ /* 0x000fdc0003f08000 */
[----:B------:R-:W-:Y:S01]  /*17e0*/  @P0 DADD R4, R14, 1.5 ;  /* 0x3ff800000e040429 */ /* 0x000fe20000000000 */
[----:B------:R-:W-:Y:S10]  /*17f0*/  @P0 BRA `(.L_x_27) ;  /* 0x00000000000c0947 */ /* 0x000ff40003800000 */
[----:B------:R-:W-:-:S14]  /*1800*/  DSETP.NEU.AND P0, PT, |R14|, +INF , PT ;  /* 0x7ff000000e00742a */ /* 0x000fdc0003f0d200 */
[----:B------:R-:W-:Y:S02]  /*1810*/  @!P0 IMAD.MOV.U32 R4, RZ, RZ, 0x0 ;  /* 0x00000000ff048424 */ /* 0x000fe400078e00ff */
[----:B------:R-:W-:-:S07]  /*1820*/  @!P0 IMAD.MOV.U32 R5, RZ, RZ, 0x7ff00000 ;  /* 0x7ff00000ff058424 */ /* 0x000fce00078e00ff */
.L_x_27:
[----:B------:R-:W-:Y:S05]  /*1830*/  BSYNC.RECONVERGENT B0 ;  /* 0x0000000000007941 */ /* 0x000fea0003800200 */
.L_x_26:
[----:B------:R-:W-:Y:S01]  /*1840*/  FSEL R5, R5, 1.875, P1 ;  /* 0x3ff0000005057808 */ /* 0x000fe20000800000 */
[----:B------:R-:W-:Y:S01]  /*1850*/  IMAD.MOV.U32 R6, RZ, RZ, 0x1 ;  /* 0x00000001ff067424 */ /* 0x000fe200078e00ff */
[----:B------:R-:W-:Y:S01]  /*1860*/  FSEL R4, R4, RZ, P1 ;  /* 0x000000ff04047208 */ /* 0x000fe20000800000 */
[----:B------:R-:W-:Y:S01]  /*1870*/  DMUL R8, R32, R8 ;  /* 0x0000000820087228 */ /* 0x000fe20000000000 */
[----:B------:R-:W0:Y:S01]  /*1880*/  MUFU.RCP64H R7, R5 ;  /* 0x0000000500077308 */ /* 0x000e220000001800 */
[----:B------:R-:W-:Y:S08]  /*1890*/  BSSY.RECONVERGENT B1, `(.L_x_28) ;  /* 0x0000015000017945 */ /* 0x000ff00003800200 */
[----:B------:R-:W-:Y:S01]  /*18a0*/  FSETP.GEU.AND P1, PT, |R9|, 6.5827683646048100446e-37, PT ;  /* 0x036000000900780b */ /* 0x000fe20003f2e200 */
[----:B0-----:R-:W-:-:S08]  /*18b0*/  DFMA R10, -R4, R6, 1 ;  /* 0x3ff00000040a742b */ /* 0x001fd00000000106 */
[----:B------:R-:W-:-:S08]  /*18c0*/  DFMA R10, R10, R10, R10 ;  /* 0x0000000a0a0a722b */ /* 0x000fd0000000000a */
[----:B------:R-:W-:-:S08]  /*18d0*/  DFMA R10, R6, R10, R6 ;  /* 0x0000000a060a722b */ /* 0x000fd00000000006 */
[----:B------:R-:W-:-:S08]  /*18e0*/  DFMA R6, -R4, R10, 1 ;  /* 0x3ff000000406742b */ /* 0x000fd0000000010a */
[----:B------:R-:W-:-:S08]  /*18f0*/  DFMA R6, R10, R6, R10 ;  /* 0x000000060a06722b */ /* 0x000fd0000000000a */
[----:B------:R-:W-:-:S08]  /*1900*/  DMUL R10, R8, R6 ;  /* 0x00000006080a7228 */ /* 0x000fd00000000000 */
[----:B------:R-:W-:-:S08]  /*1910*/  DFMA R12, -R4, R10, R8 ;  /* 0x0000000a040c722b */ /* 0x000fd00000000108 */
[----:B------:R-:W-:-:S10]  /*1920*/  DFMA R6, R6, R12, R10 ;  /* 0x0000000c0606722b */ /* 0x000fd4000000000a */
[----:B------:R-:W-:-:S05]  /*1930*/  FFMA R0, RZ, R5, R7 ;  /* 0x00000005ff007223 */ /* 0x000fca0000000007 */
[----:B------:R-:W-:-:S13]  /*1940*/  FSETP.GT.AND P0, PT, |R0|, 1.469367938527859385e-39, PT ;  /* 0x001000000000780b */ /* 0x000fda0003f04200 */
[----:B------:R-:W-:Y:S05]  /*1950*/  @P0 BRA P1, `(.L_x_29) ;  /* 0x0000000000200947 */ /* 0x000fea0000800000 */
[----:B------:R-:W-:Y:S01]  /*1960*/  IMAD.MOV.U32 R14, RZ, RZ, R8 ;  /* 0x000000ffff0e7224 */ /* 0x000fe200078e0008 */
[----:B------:R-:W-:Y:S01]  /*1970*/  MOV R12, 0x19c0 ;  /* 0x000019c0000c7802 */ /* 0x000fe20000000f00 */
[----:B------:R-:W-:Y:S02]  /*1980*/  IMAD.MOV.U32 R15, RZ, RZ, R9 ;  /* 0x000000ffff0f7224 */ /* 0x000fe400078e0009 */
[----:B------:R-:W-:Y:S02]  /*1990*/  IMAD.MOV.U32 R8, RZ, RZ, R4 ;  /* 0x000000ffff087224 */ /* 0x000fe400078e0004 */
[----:B------:R-:W-:-:S07]  /*19a0*/  IMAD.MOV.U32 R9, RZ, RZ, R5 ;  /* 0x000000ffff097224 */ /* 0x000fce00078e0005 */
[----:B------:R-:W-:Y:S05]  /*19b0*/  CALL.REL.NOINC `($__internal_0_$__cuda_sm20_div_rn_f64_full) ;  /* 0x0000003000807944 */ /* 0x000fea0003c00000 */
[----:B------:R-:W-:Y:S02]  /*19c0*/  IMAD.MOV.U32 R6, RZ, RZ, R8 ;  /* 0x000000ffff067224 */ /* 0x000fe400078e0008 */
[----:B------:R-:W-:-:S07]  /*19d0*/  IMAD.MOV.U32 R7, RZ, RZ, R9 ;  /* 0x000000ffff077224 */ /* 0x000fce00078e0009 */
.L_x_29:
[----:B------:R-:W-:Y:S05]  /*19e0*/  BSYNC.RECONVERGENT B1 ;  /* 0x0000000000017941 */ /* 0x000fea0003800200 */
.L_x_28:
[----:B------:R0:W-:Y:S01]  /*19f0*/  STG.E.64 desc[UR40][R36.64], R6 ;  /* 0x0000000624007986 */ /* 0x0001e2000c101b28 */
[----:B------:R-:W-:Y:S06]  /*1a00*/  BAR.SYNC.DEFER_BLOCKING 0x0 ;  /* 0x0000000000007b1d */ /* 0x000fec0000010000 */
[----:B------:R-:W2:Y:S04]  /*1a10*/  LDG.E.64 R10, desc[UR40][R16.64] ;  /* 0x00000028100a7981 */ /* 0x000ea8000c1e1b00 */
[----:B------:R0:W5:Y:S01]  /*1a20*/  LDG.E.64 R8, desc[UR40][R16.64+0x8] ;  /* 0x0000082810087981 */ /* 0x000162000c1e1b00 */
[----:B------:R-:W-:Y:S01]  /*1a30*/  BSSY.RECONVERGENT B0, `(.L_x_30) ;  /* 0x0000005000007945 */ /* 0x000fe20003800200 */
[----:B------:R-:W-:Y:S01]  /*1a40*/  IMAD.MOV.U32 R3, RZ, RZ, 0x40000000 ;  /* 0x40000000ff037424 */ /* 0x000fe200078e00ff */
[----:B------:R-:W-:Y:S01]  /*1a50*/  MOV R0, 0x1a80 ;  /* 0x00001a8000007802 */ /* 0x000fe20000000f00 */
[----:B0-2---:R-:W-:-:S11]  /*1a60*/  DADD R4, -RZ, |R10| ;  /* 0x00000000ff047229 */ /* 0x005fd6000000050a */
[----:B-----5:R-:W-:Y:S05]  /*1a70*/  CALL.REL.NOINC `($_Z11paths_eulerPdS_S_$__internal_accurate_pow) ;  /* 0x0000003400c47944 */ /* 0x020fea0003c00000 */
[----:B------:R-:W-:Y:S05]  /*1a80*/  BSYNC.RECONVERGENT B0 ;  /* 0x0000000000007941 */ /* 0x000fea0003800200 */
.L_x_30:
[C---:B------:R-:W-:Y:S01]  /*1a90*/  DADD R6, R10.reuse, 2 ;  /* 0x400000000a067429 */ /* 0x040fe20000000000 */
[----:B------:R-:W-:Y:S01]  /*1aa0*/  BSSY.RECONVERGENT B0, `(.L_x_31) ;  /* 0x0000011000007945 */ /* 0x000fe20003800200 */
[----:B------:R-:W-:Y:S02]  /*1ab0*/  DADD R12, -RZ, |R8| ;  /* 0x00000000ff0c7229 */ /* 0x000fe40000000508 */
[C---:B------:R-:W-:Y:S02]  /*1ac0*/  DSETP.NEU.AND P0, PT, R10.reuse, RZ, PT ;  /* 0x000000ff0a00722a */ /* 0x040fe40003f0d000 */
[----:B------:R-:W-:-:S04]  /*1ad0*/  DSETP.NEU.AND P2, PT, R10, 1, PT ;  /* 0x3ff000000a00742a */ /* 0x000fc80003f4d000 */
[----:B------:R-:W-:Y:S02]  /*1ae0*/  LOP3.LUT R6, R7, 0x7ff00000, RZ, 0xc0, !PT ;  /* 0x7ff0000007067812 */ /* 0x000fe400078ec0ff */
[----:B------:R-:W-:Y:S01]  /*1af0*/  FSEL R7, R3, RZ, P0 ;  /* 0x000000ff03077208 */ /* 0x000fe20000000000 */
[----:B------:R-:W-:Y:S01]  /*1b00*/  IMAD.MOV.U32 R5, RZ, RZ, R13 ;  /* 0x000000ffff057224 */ /* 0x000fe200078e000d */
[----:B------:R-:W-:Y:S02]  /*1b10*/  ISETP.NE.AND P1, PT, R6, 0x7ff00000, PT ;  /* 0x7ff000000600780c */ /* 0x000fe40003f25270 */
[----:B------:R-:W-:Y:S01]  /*1b20*/  FSEL R6, R4, RZ, P0 ;  /* 0x000000ff04067208 */ /* 0x000fe20000000000 */
[----:B------:R-:W-:-:S10]  /*1b30*/  IMAD.MOV.U32 R4, RZ, RZ, R12 ;  /* 0x000000ffff047224 */ /* 0x000fd400078e000c */
[----:B------:R-:W-:Y:S05]  /*1b40*/  @P1 BRA `(.L_x_32) ;  /* 0x0000000000181947 */ /* 0x000fea0003800000 */
[----:B------:R-:W-:-:S14]  /*1b50*/  DSETP.NAN.AND P0, PT, R10, R10, PT ;  /* 0x0000000a0a00722a */ /* 0x000fdc0003f08000 */
[----:B------:R-:W-:Y:S01]  /*1b60*/  @P0 DADD R6, R10, 2 ;  /* 0x400000000a060429 */ /* 0x000fe20000000000 */
[----:B------:R-:W-:Y:S10]  /*1b70*/  @P0 BRA `(.L_x_32) ;  /* 0x00000000000c0947 */ /* 0x000ff40003800000 */
[----:B------:R-:W-:-:S14]  /*1b80*/  DSETP.NEU.AND P0, PT, |R10|, +INF , PT ;  /* 0x7ff000000a00742a */ /* 0x000fdc0003f0d200 */
[----:B------:R-:W-:Y:S02]  /*1b90*/  @!P0 IMAD.MOV.U32 R6, RZ, RZ, 0x0 ;  /* 0x00000000ff068424 */ /* 0x000fe400078e00ff */
[----:B------:R-:W-:-:S07]  /*1ba0*/  @!P0 IMAD.MOV.U32 R7, RZ, RZ, 0x7ff00000 ;  /* 0x7ff00000ff078424 */ /* 0x000fce00078e00ff */
.L_x_32:
[----:B------:R-:W-:Y:S05]  /*1bb0*/  BSYNC.RECONVERGENT B0 ;  /* 0x0000000000007941 */ /* 0x000fea0003800200 */
.L_x_31:
[----:B------:R-:W-:Y:S01]  /*1bc0*/  BSSY.RECONVERGENT B0, `(.L_x_33) ;  /* 0x0000006000007945 */ /* 0x000fe20003800200 */
[----:B------:R-:W-:Y:S01]  /*1bd0*/  FSEL R12, R6, RZ, P2 ;  /* 0x000000ff060c7208 */ /* 0x000fe20001000000 */
[----:B------:R-:W-:Y:S01]  /*1be0*/  IMAD.MOV.U32 R3, RZ, RZ, 0x40000000 ;  /* 0x40000000ff037424 */ /* 0x000fe200078e00ff */
[----:B------:R-:W-:Y:S02]  /*1bf0*/  FSEL R13, R7, 1.875, P2 ;  /* 0x3ff00000070d7808 */ /* 0x000fe40001000000 */
[----:B------:R-:W-:-:S07]  /*1c00*/  MOV R0, 0x1c20 ;  /* 0x00001c2000007802 */ /* 0x000fce0000000f00 */
[----:B------:R-:W-:Y:S05]  /*1c10*/  CALL.REL.NOINC `($_Z11paths_eulerPdS_S_$__internal_accurate_pow) ;  /* 0x00000034005c7944 */ /* 0x000fea0003c00000 */
[----:B------:R-:W-:Y:S05]  /*1c20*/  BSYNC.RECONVERGENT B0 ;  /* 0x0000000000007941 */ /* 0x000fea0003800200 */
.L_x_33:
        /* <DEDUP_REMOVED lines=17> */
.L_x_35:
[----:B------:R-:W-:Y:S05]  /*1d40*/  BSYNC.RECONVERGENT B0 ;  /* 0x0000000000007941 */ /* 0x000fea0003800200 */
.L_x_34:
        /* <DEDUP_REMOVED lines=10> */
.L_x_36:
        /* <DEDUP_REMOVED lines=15> */
.L_x_38:
[----:B------:R-:W-:Y:S05]  /*1ee0*/  BSYNC.RECONVERGENT B0 ;  /* 0x0000000000007941 */ /* 0x000fea0003800200 */
.L_x_37:
        /* <DEDUP_REMOVED lines=14> */
.L_x_40:
[----:B------:R-:W-:Y:S05]  /*1fd0*/  BSYNC.RECONVERGENT B0 ;  /* 0x0000000000007941 */ /* 0x000fea0003800200 */
.L_x_39:
        /* <DEDUP_REMOVED lines=12> */
.L_x_42:
[----:B------:R-:W-:Y:S05]  /*20a0*/  BSYNC.RECONVERGENT B0 ;  /* 0x0000000000007941 */ /* 0x000fea0003800200 */
.L_x_41:
        /* <DEDUP_REMOVED lines=26> */
.L_x_44:
[----:B------:R-:W-:Y:S05]  /*2250*/  BSYNC.RECONVERGENT B1 ;  /* 0x0000000000017941 */ /* 0x000fea0003800200 */
.L_x_43:
        /* <DEDUP_REMOVED lines=10> */
.L_x_45:
        /* <DEDUP_REMOVED lines=18> */
.L_x_47:
[----:B------:R-:W-:Y:S05]  /*2420*/  BSYNC.RECONVERGENT B0 ;  /* 0x0000000000007941 */ /* 0x000fea0003800200 */
.L_x_46:
        /* <DEDUP_REMOVED lines=8> */
.L_x_48:
        /* <DEDUP_REMOVED lines=8> */
[----:B------:R-:W-:-:S12]  /*2530*/  DADD R6, -RZ, |R8| ;  /* 0x00000000ff067229 */ /* 0x000fd80000000508 */
[----:B------:R-:W-:Y:S05]  /*2540*/  @P1 BRA `(.L_x_50) ;  /* 0x0000000000181947 */ /* 0x000fea0003800000 */
[----:B------:R-:W-:-:S14]  /*2550*/  DSETP.NAN.AND P0, PT, R10, R10, PT ;  /* 0x0000000a0a00722a */ /* 0x000fdc0003f08000 */
[----:B------:R-:W-:Y:S01]  /*2560*/  @P0 DADD R4, R10, 2 ;  /* 0x400000000a040429 */ /* 0x000fe20000000000 */
[----:B------:R-:W-:Y:S10]  /*2570*/  @P0 BRA `(.L_x_50) ;  /* 0x00000000000c0947 */ /* 0x000ff40003800000 */
[----:B------:R-:W-:-:S14]  /*2580*/  DSETP.NEU.AND P0, PT, |R10|, +INF , PT ;  /* 0x7ff000000a00742a */ /* 0x000fdc0003f0d200 */
[----:B------:R-:W-:Y:S02]  /*2590*/  @!P0 IMAD.MOV.U32 R4, RZ, RZ, 0x0 ;  /* 0x00000000ff048424 */ /* 0x000fe400078e00ff */
[----:B------:R-:W-:-:S07]  /*25a0*/  @!P0 IMAD.MOV.U32 R5, RZ, RZ, 0x7ff00000 ;  /* 0x7ff00000ff058424 */ /* 0x000fce00078e00ff */
.L_x_50:
[----:B------:R-:W-:Y:S05]  /*25b0*/  BSYNC.RECONVERGENT B0 ;  /* 0x0000000000007941 */ /* 0x000fea0003800200 */
.L_x_49:
        /* <DEDUP_REMOVED lines=10> */
.L_x_51:
        /* <DEDUP_REMOVED lines=15> */
.L_x_53:
[----:B------:R-:W-:Y:S05]  /*2750*/  BSYNC.RECONVERGENT B0 ;  /* 0x0000000000007941 */ /* 0x000fea0003800200 */
.L_x_52:
        /* <DEDUP_REMOVED lines=14> */
.L_x_55:
[----:B------:R-:W-:Y:S05]  /*2840*/  BSYNC.RECONVERGENT B0 ;  /* 0x0000000000007941 */ /* 0x000fea0003800200 */
.L_x_54:
        /* <DEDUP_REMOVED lines=12> */
.L_x_57:
[----:B------:R-:W-:Y:S05]  /*2910*/  BSYNC.RECONVERGENT B0 ;  /* 0x0000000000007941 */ /* 0x000fea0003800200 */
.L_x_56:
[----:B------:R-:W-:Y:S01]  /*2920*/  FSEL R7, R5, 1.875, P1 ;  /* 0x3ff0000005077808 */ /* 0x000fe20000800000 */
[----:B------:R-:W-:Y:S01]  /*2930*/  DMUL R8, R32, R8 ;  /* 0x0000000820087228 */ /* 0x000fe20000000000 */
[----:B------:R-:W-:Y:S01]  /*2940*/  FSEL R6, R4, RZ, P1 ;  /* 0x000000ff04067208 */ /* 0x000fe20000800000 */
[----:B------:R-:W-:Y:S01]  /*2950*/  IMAD.MOV.U32 R4, RZ, RZ, 0x1 ;  /* 0x00000001ff047424 */ /* 0x000fe200078e00ff */
[----:B------:R-:W0:Y:S01]  /*2960*/  MUFU.RCP64H R5, R7 ;  /* 0x0000000700057308 */ /* 0x000e220000001800 */
[----:B------:R-:W-:Y:S06]  /*2970*/  BSSY.RECONVERGENT B1, `(.L_x_58) ;  /* 0x0000015000017945 */ /* 0x000fec0003800200 */
        /* <DEDUP_REMOVED lines=20> */
.L_x_59:
[----:B------:R-:W-:Y:S05]  /*2ac0*/  BSYNC.RECONVERGENT B1 ;  /* 0x0000000000017941 */ /* 0x000fea0003800200 */
.L_x_58:
[----:B------:R0:W-:Y:S01]  /*2ad0*/  STG.E.64 desc[UR40][R36.64+0x10], R4 ;  /* 0x0000100424007986 */ /* 0x0001e2000c101b28 */
[----:B------:R-:W-:-:S13]  /*2ae0*/  ISETP.NE.AND P0, PT, R22, 0x14, PT ;  /* 0x000000141600780c */ /* 0x000fda0003f05270 */
[----:B0-----:R-:W-:Y:S05]  /*2af0*/  @P0 BRA `(.L_x_60) ;  /* 0x0000001c00500947 */ /* 0x001fea0003800000 */
[----:B------:R-:W2:Y:S01]  /*2b00*/  LDG.E.64 R8, desc[UR40][R16.64] ;  /* 0x0000002810087981 */ /* 0x000ea2000c1e1b00 */
[----:B------:R-:W0:Y:S01]  /*2b10*/  LDCU UR4, c[0x0][0x2f8] ;  /* 0x00005f00ff0477ac */ /* 0x000e220008000800 */
[----:B------:R-:W-:Y:S01]  /*2b20*/  MOV R38, 0x0 ;  /* 0x0000000000267802 */ /* 0x000fe20000000f00 */
[----:B------:R-:W-:Y:S02]  /*2b30*/  IMAD.MOV.U32 R6, RZ, RZ, R18 ;  /* 0x000000ffff067224 */ /* 0x000fe400078e0012 */
[----:B------:R-:W-:Y:S01]  /*2b40*/  IMAD.MOV.U32 R7, RZ, RZ, R19 ;  /* 0x000000ffff077224 */ /* 0x000fe200078e0013 */
[----:B------:R1:W3:Y:S01]  /*2b50*/  LDC.64 R10, c[0x4][R38] ;  /* 0x01000000260a7b82 */ /* 0x0002e20000000a00 */
[----:B0-----:R-:W-:Y:S01]  /*2b60*/  VIADD R39, R18, -UR4 ;  /* 0x8000000412277c36 */ /* 0x001fe20008000000 */
[----:B------:R-:W0:Y:S04]  /*2b70*/  LDCU.64 UR4, c[0x4][0x60] ;  /* 0x01000c00ff0477ac */ /* 0x000e280008000a00 */
[----:B------:R1:W-:Y:S01]  /*2b80*/  STL [R39+0x8], R2 ;  /* 0x0000080227007387 */ /* 0x0003e20000100800 */
[----:B0-----:R-:W-:-:S02]  /*2b90*/  IMAD.U32 R4, RZ, RZ, UR4 ;  /* 0x00000004ff047e24 */ /* 0x001fc4000f8e00ff */
[----:B------:R-:W-:Y:S01]  /*2ba0*/  IMAD.U32 R5, RZ, RZ, UR5 ;  /* 0x00000005ff057e24 */ /* 0x000fe2000f8e00ff */
[----:B--23--:R1:W-:Y:S06]  /*2bb0*/  STL.64 [R39], R8 ;  /* 0x0000000827007387 */ /* 0x00c3ec0000100a00 */
[----:B------:R-:W-:-:S07]  /*2bc0*/  LEPC R20, `(.L_x_61) ;  /* 0x000000001014794e */ /* 0x000fce0000000000 */
[----:B-1----:R-:W-:Y:S05]  /*2bd0*/  CALL.ABS.NOINC R10 ;  /* 0x000000000a007343 */ /* 0x002fea0003c00000 */
.L_x_61:
[----:B------:R-:W2:Y:S01]  /*2be0*/  LDG.E.64 R8, desc[UR40][R16.64+0x8] ;  /* 0x0000082810087981 */ /* 0x000ea2000c1e1b00 */
[----:B------:R0:W1:Y:S01]  /*2bf0*/  LDC.64 R10, c[0x4][R38] ;  /* 0x01000000260a7b82 */ /* 0x0000620000000a00 */
[----:B------:R-:W3:Y:S01]  /*2c00*/  LDCU.64 UR4, c[0x4][0x68] ;  /* 0x01000d00ff0477ac */ /* 0x000ee20008000a00 */
[----:B------:R-:W-:Y:S01]  /*2c10*/  IMAD.MOV.U32 R6, RZ, RZ, R18 ;  /* 0x000000ffff067224 */ /* 0x000fe200078e0012 */
[----:B------:R0:W-:Y:S01]  /*2c20*/  STL [R39+0x8], R2 ;  /* 0x0000080227007387 */ /* 0x0001e20000100800 */
[----:B------:R-:W-:Y:S02]  /*2c30*/  IMAD.MOV.U32 R7, RZ, RZ, R19 ;  /* 0x000000ffff077224 */ /* 0x000fe400078e0013 */
[----:B---3--:R-:W-:Y:S02]  /*2c40*/  IMAD.U32 R4, RZ, RZ, UR4 ;  /* 0x00000004ff047e24 */ /* 0x008fe4000f8e00ff */
[----:B------:R-:W-:Y:S01]  /*2c50*/  IMAD.U32 R5, RZ, RZ, UR5 ;  /* 0x00000005ff057e24 */ /* 0x000fe2000f8e00ff */
[----:B-12---:R0:W-:Y:S06]  /*2c60*/  STL.64 [R39], R8 ;  /* 0x0000000827007387 */ /* 0x0061ec0000100a00 */
[----:B------:R-:W-:-:S07]  /*2c70*/  LEPC R20, `(.L_x_62) ;  /* 0x000000001014794e */ /* 0x000fce0000000000 */
[----:B0-----:R-:W-:Y:S05]  /*2c80*/  CALL.ABS.NOINC R10 ;  /* 0x000000000a007343 */ /* 0x001fea0003c00000 */
.L_x_62:
        /* <DEDUP_REMOVED lines=11> */
.L_x_63:
[----:B------:R-:W-:Y:S05]  /*2d40*/  WARPSYNC.ALL ;  /* 0x0000000000007948 */ /* 0x000fea0003800000 */
[----:B------:R-:W-:Y:S06]  /*2d50*/  BAR.SYNC.DEFER_BLOCKING 0x0 ;  /* 0x0000000000007b1d */ /* 0x000fec0000010000 */
[----:B------:R-:W2:Y:S01]  /*2d60*/  LDG.E.64 R8, desc[UR40][R16.64] ;  /* 0x0000002810087981 */ /* 0x000ea2000c1e1b00 */
[----:B------:R-:W-:Y:S01]  /*2d70*/  BSSY.RECONVERGENT B0, `(.L_x_64) ;  /* 0x0000005000007945 */ /* 0x000fe20003800200 */
[----:B------:R-:W-:Y:S01]  /*2d80*/  IMAD.MOV.U32 R3, RZ, RZ, 0x40000000 ;  /* 0x40000000ff037424 */ /* 0x000fe200078e00ff */
[----:B------:R-:W-:Y:S01]  /*2d90*/  MOV R0, 0x2dc0 ;  /* 0x00002dc000007802 */ /* 0x000fe20000000f00 */
[----:B--2---:R-:W-:-:S11]  /*2da0*/  DADD R4, -RZ, |R8| ;  /* 0x00000000ff047229 */ /* 0x004fd60000000508 */
[----:B------:R-:W-:Y:S05]  /*2db0*/  CALL.REL.NOINC `($_Z11paths_eulerPdS_S_$__internal_accurate_pow) ;  /* 0x0000002000f47944 */ /* 0x000fea0003c00000 */
[----:B------:R-:W-:Y:S05]  /*2dc0*/  BSYNC.RECONVERGENT B0 ;  /* 0x0000000000007941 */ /* 0x000fea0003800200 */
.L_x_64:
        /* <DEDUP_REMOVED lines=18> */
.L_x_66:
[----:B------:R-:W-:Y:S05]  /*2ef0*/  BSYNC.RECONVERGENT B0 ;  /* 0x0000000000007941 */ /* 0x000fea0003800200 */
.L_x_65:
        /* <DEDUP_REMOVED lines=8> */
.L_x_67:
        /* <DEDUP_REMOVED lines=17> */
.L_x_69:
[----:B------:R-:W-:Y:S05]  /*3090*/  BSYNC.RECONVERGENT B0 ;  /* 0x0000000000007941 */ /* 0x000fea0003800200 */
.L_x_68:
        /* <DEDUP_REMOVED lines=10> */
.L_x_70:
        /* <DEDUP_REMOVED lines=15> */
.L_x_72:
[----:B------:R-:W-:Y:S05]  /*3230*/  BSYNC.RECONVERGENT B0 ;  /* 0x0000000000007941 */ /* 0x000fea0003800200 */
.L_x_71:
        /* <DEDUP_REMOVED lines=14> */
.L_x_74:
[----:B------:R-:W-:Y:S05]  /*3320*/  BSYNC.RECONVERGENT B0 ;  /* 0x0000000000007941 */ /* 0x000fea0003800200 */
.L_x_73:
        /* <DEDUP_REMOVED lines=12> */
.L_x_76:
[----:B------:R-:W-:Y:S05]  /*33f0*/  BSYNC.RECONVERGENT B0 ;  /* 0x0000000000007941 */ /* 0x000fea0003800200 */
.L_x_75:
[----:B------:R-:W-:Y:S01]  /*3400*/  FSEL R5, R5, 1.875, P1 ;  /* 0x3ff0000005057808 */ /* 0x000fe20000800000 */
[----:B------:R-:W-:Y:S01]  /*3410*/  IMAD.MOV.U32 R6, RZ, RZ, 0x1 ;  /* 0x00000001ff067424 */ /* 0x000fe200078e00ff */
[----:B------:R-:W-:Y:S01]  /*3420*/  FSEL R4, R4, RZ, P1 ;  /* 0x000000ff04047208 */ /* 0x000fe20000800000 */
[----:B------:R-:W-:Y:S01]  /*3430*/  BSSY.RECONVERGENT B1, `(.L_x_77) ;  /* 0x0000015000017945 */ /* 0x000fe20003800200 */
[----:B------:R-:W0:Y:S04]  /*3440*/  MUFU.RCP64H R7, R5 ;  /* 0x0000000500077308 */ /* 0x000e280000001800 */
[----:B0-----:R-:W-:-:S08]  /*3450*/  DFMA R10, -R4, R6, 1 ;  /* 0x3ff00000040a742b */ /* 0x001fd00000000106 */
[----:B------:R-:W-:-:S08]  /*3460*/  DFMA R10, R10, R10, R10 ;  /* 0x0000000a0a0a722b */ /* 0x000fd0000000000a */
[----:B------:R-:W-:Y:S02]  /*3470*/  DFMA R10, R6, R10, R6 ;  /* 0x0000000a060a722b */ /* 0x000fe40000000006 */
[----:B------:R-:W-:-:S06]  /*3480*/  DMUL R6, R32, R8 ;  /* 0x0000000820067228 */ /* 0x000fcc0000000000 */
[----:B------:R-:W-:-:S04]  /*3490*/  DFMA R12, -R4, R10, 1 ;  /* 0x3ff00000040c742b */ /* 0x000fc8000000010a */
[----:B------:R-:W-:-:S04]  /*34a0*/  FSETP.GEU.AND P1, PT, |R7|, 6.5827683646048100446e-37, PT ;  /* 0x036000000700780b */ /* 0x000fc80003f2e200 */
        /* <DEDUP_REMOVED lines=13> */
.L_x_78:
[----:B------:R-:W-:Y:S05]  /*3580*/  BSYNC.RECONVERGENT B1 ;  /* 0x0000000000017941 */ /* 0x000fea0003800200 */
.L_x_77:
[----:B------:R-:W-:Y:S01]  /*3590*/  MOV R0, 0x0 ;  /* 0x0000000000007802 */ /* 0x000fe20000000f00 */
[----:B------:R0:W-:Y:S01]  /*35a0*/  STL.64 [R1], R8 ;  /* 0x0000000801007387 */ /* 0x0001e20000100a00 */
[----:B------:R-:W1:Y:S01]  /*35b0*/  LDCU.64 UR4, c[0x4][0x78] ;  /* 0x01000f00ff0477ac */ /* 0x000e620008000a00 */
[----:B------:R-:W-:Y:S01]  /*35c0*/  IMAD.MOV.U32 R6, RZ, RZ, R18 ;  /* 0x000000ffff067224 */ /* 0x000fe200078e0012 */
[----:B------:R0:W2:Y:S01]  /*35d0*/  LDC.64 R10, c[0x4][R0] ;  /* 0x01000000000a7b82 */ /* 0x0000a20000000a00 */
[----:B------:R0:W-:Y:S01]  /*35e0*/  STL [R1+0x8], R2 ;  /* 0x0000080201007387 */ /* 0x0001e20000100800 */
[----:B------:R-:W-:Y:S02]  /*35f0*/  IMAD.MOV.U32 R7, RZ, RZ, R19 ;  /* 0x000000ffff077224 */ /* 0x000fe400078e0013 */
[----:B-1----:R-:W-:Y:S02]  /*3600*/  IMAD.U32 R4, RZ, RZ, UR4 ;  /* 0x00000004ff047e24 */ /* 0x002fe4000f8e00ff */
[----:B0-----:R-:W-:-:S07]  /*3610*/  IMAD.U32 R5, RZ, RZ, UR5 ;  /* 0x00000005ff057e24 */ /* 0x001fce000f8e00ff */
[----:B------:R-:W-:-:S07]  /*3620*/  LEPC R20, `(.L_x_79) ;  /* 0x000000001014794e */ /* 0x000fce0000000000 */
[----:B--2---:R-:W-:Y:S05]  /*3630*/  CALL.ABS.NOINC R10 ;  /* 0x000000000a007343 */ /* 0x004fea0003c00000 */
.L_x_79:
[----:B------:R-:W-:Y:S05]  /*3640*/  WARPSYNC.ALL ;  /* 0x0000000000007948 */ /* 0x000fea0003800000 */
        /* <DEDUP_REMOVED lines=9> */
.L_x_80:
        /* <DEDUP_REMOVED lines=18> */
.L_x_82:
[----:B------:R-:W-:Y:S05]  /*3800*/  BSYNC.RECONVERGENT B0 ;  /* 0x0000000000007941 */ /* 0x000fea0003800200 */
.L_x_81:
[----:B------:R-:W-:Y:S01]  /*3810*/  BSSY.RECONVERGENT B0, `(.L_x_83) ;  /* 0x0000006000007945 */ /* 0x000fe20003800200 */
[----:B------:R-:W-:Y:S01]  /*3820*/  FSEL R12, R6, RZ, P2 ;  /* 0x000000ff060c7208 */ /* 0x000fe20001000000 */
[----:B------:R-:W-:Y:S01]  /*3830*/  IMAD.MOV.U32 R3, RZ, RZ, 0x40000000 ;  /* 0x40000000ff037424 */ /* 0x000fe200078e00ff */
[----:B------:R-:W-:Y:S02]  /*3840*/  FSEL R13, R7, 1.875, P2 ;  /* 0x3ff00000070d7808 */ /* 0x000fe40001000000 */
[----:B------:R-:W-:-:S07]  /*3850*/  MOV R0, 0x3870 ;  /* 0x0000387000007802 */ /* 0x000fce0000000f00 */
[----:B------:R-:W-:Y:S05]  /*3860*/  CALL.REL.NOINC `($_Z11paths_eulerPdS_S_$__internal_accurate_pow) ;  /* 0x0000001800487944 */ /* 0x000fea0003c00000 */
[----:B------:R-:W-:Y:S05]  /*3870*/  BSYNC.RECONVERGENT B0 ;  /* 0x0000000000007941 */ /* 0x000fea0003800200 */
.L_x_83:
        /* <DEDUP_REMOVED lines=17> */
.L_x_85:
[----:B------:R-:W-:Y:S05]  /*3990*/  BSYNC.RECONVERGENT B0 ;  /* 0x0000000000007941 */ /* 0x000fea0003800200 */
.L_x_84:
        /* <DEDUP_REMOVED lines=10> */
.L_x_86:
        /* <DEDUP_REMOVED lines=15> */
.L_x_88:
[----:B------:R-:W-:Y:S05]  /*3b30*/  BSYNC.RECONVERGENT B0 ;  /* 0x0000000000007941 */ /* 0x000fea0003800200 */
.L_x_87:
        /* <DEDUP_REMOVED lines=14> */
.L_x_90:
[----:B------:R-:W-:Y:S05]  /*3c20*/  BSYNC.RECONVERGENT B0 ;  /* 0x0000000000007941 */ /* 0x000fea0003800200 */
.L_x_89:
        /* <DEDUP_REMOVED lines=12> */
.L_x_92:
[----:B------:R-:W-:Y:S05]  /*3cf0*/  BSYNC.RECONVERGENT B0 ;  /* 0x0000000000007941 */ /* 0x000fea0003800200 */
.L_x_91:
        /* <DEDUP_REMOVED lines=24> */
.L_x_94:
[----:B------:R-:W-:Y:S05]  /*3e80*/  BSYNC.RECONVERGENT B1 ;  /* 0x0000000000017941 */ /* 0x000fea0003800200 */
.L_x_93:
        /* <DEDUP_REMOVED lines=11> */
.L_x_95:
        /* <DEDUP_REMOVED lines=10> */
.L_x_96:
        /* <DEDUP_REMOVED lines=18> */
.L_x_98:
[----:B------:R-:W-:Y:S05]  /*4100*/  BSYNC.RECONVERGENT B0 ;  /* 0x0000000000007941 */ /* 0x000fea0003800200 */
.L_x_97:
        /* <DEDUP_REMOVED lines=8> */
.L_x_99:
        /* <DEDUP_REMOVED lines=16> */
.L_x_101:
[----:B------:R-:W-:Y:S05]  /*4290*/  BSYNC.RECONVERGENT B0 ;  /* 0x0000000000007941 */ /* 0x000fea0003800200 */
.L_x_100:
        /* <DEDUP_REMOVED lines=10> */
.L_x_102:
        /* <DEDUP_REMOVED lines=15> */
.L_x_104:
[----:B------:R-:W-:Y:S05]  /*4430*/  BSYNC.RECONVERGENT B0 ;  /* 0x0000000000007941 */ /* 0x000fea0003800200 */
.L_x_103:
        /* <DEDUP_REMOVED lines=14> */
.L_x_106:
[----:B------:R-:W-:Y:S05]  /*4520*/  BSYNC.RECONVERGENT B0 ;  /* 0x0000000000007941 */ /* 0x000fea0003800200 */
.L_x_105:
        /* <DEDUP_REMOVED lines=12> */
.L_x_108:
[----:B------:R-:W-:Y:S05]  /*45f0*/  BSYNC.RECONVERGENT B0 ;  /* 0x0000000000007941 */ /* 0x000fea0003800200 */
.L_x_107:
        /* <DEDUP_REMOVED lines=24> */
.L_x_110:
[----:B------:R-:W-:Y:S05]  /*4780*/  BSYNC.RECONVERGENT B1 ;  /* 0x0000000000017941 */ /* 0x000fea0003800200 */
.L_x_109:
        /* <DEDUP_REMOVED lines=11> */
.L_x_60:
[----:B------:R-:W2:Y:S01]  /*4840*/  LDG.E.64 R4, desc[UR40][R16.64+0x10] ;  /* 0x0000102810047981 */ /* 0x000ea2000c1e1b00 */
[----:B------:R-:W-:Y:S01]  /*4850*/  VIADD R22, R22, 0x1 ;  /* 0x0000000116167836 */ /* 0x000fe20000000000 */
[----:B------:R-:W-:Y:S04]  /*4860*/  BSSY.RECONVERGENT B6, `(.L_x_111) ;  /* 0x0000030000067945 */ /* 0x000fe80003800200 */
[----:B------:R-:W-:-:S04]  /*4870*/  ISETP.NE.AND P1, PT, R22, 0x3e8, PT ;  /* 0x000003e81600780c */ /* 0x000fc80003f25270 */
[----:B------:R-:W-:Y:S01]  /*4880*/  P2R R38, PR, RZ, 0x2 ;  /* 0x00000002ff267803 */ /* 0x000fe20000000000 */
[----:B--2---:R-:W-:-:S14]  /*4890*/  DSETP.LTU.AND P0, PT, R4, UR36, PT ;  /* 0x0000002404007e2a */ /* 0x004fdc000bf09000 */
[----:B------:R-:W-:Y:S05]  /*48a0*/  @P1 BRA P0, `(.L_x_112) ;  /* 0x0000000000ac1947 */ /* 0x000fea0000000000 */
[----:B------:R-:W2:Y:S01]  /*48b0*/  LDG.E R3, desc[UR40][R28.64] ;  /* 0x000000281c037981 */ /* 0x000ea2000c1e1900 */
[----:B------:R-:W-:Y:S01]  /*48c0*/  BSSY.RECONVERGENT B7, `(.L_x_113) ;  /* 0x000001d000077945 */ /* 0x000fe20003800200 */
[----:B--2---:R-:W-:-:S13]  /*48d0*/  ISETP.GT.U32.AND P0, PT, R3, 0x3e7, PT ;  /* 0x000003e70300780c */ /* 0x004fda0003f04070 */
[----:B------:R-:W-:Y:S05]  /*48e0*/  @P0 BRA `(.L_x_114) ;  /* 0x0000000000480947 */ /* 0x000fea0003800000 */
        /* <DEDUP_REMOVED lines=18> */
.L_x_114:
        /* <DEDUP_REMOVED lines=8> */
.L_x_115:
[----:B------:R-:W-:Y:S05]  /*4a90*/  BSYNC.RECONVERGENT B7 ;  /* 0x0000000000077941 */ /* 0x000fea0003800200 */
.L_x_113:
[----:B------:R-:W-:-:S13]  /*4aa0*/  ISETP.NE.AND P6, PT, R38, RZ, PT ;  /* 0x000000ff2600720c */ /* 0x000fda0003fc5270 */
[----:B------:R-:W-:Y:S05]  /*4ab0*/  @P6 BRA `(.L_x_112) ;  /* 0x0000000000286947 */ /* 0x000fea0003800000 */
[----:B------:R-:W-:Y:S01]  /*4ac0*/  MOV R0, 0x0 ;  /* 0x0000000000007802 */ /* 0x000fe20000000f00 */
[----:B------:R1:W-:Y:S01]  /*4ad0*/  STL [R1], R2 ;  /* 0x0000000201007387 */ /* 0x0003e20000100800 */
[----:B------:R-:W2:Y:S01]  /*4ae0*/  LDCU.64 UR4, c[0x4][0x90] ;  /* 0x01001200ff0477ac */ /* 0x000ea20008000a00 */
[----:B0-----:R-:W-:Y:S01]  /*4af0*/  IMAD.MOV.U32 R6, RZ, RZ, R18 ;  /* 0x000000ffff067224 */ /* 0x001fe200078e0012 */
[----:B------:R1:W0:Y:S01]  /*4b00*/  LDC.64 R8, c[0x4][R0] ;  /* 0x0100000000087b82 */ /* 0x0002220000000a00 */
[----:B------:R-:W-:Y:S02]  /*4b10*/  IMAD.MOV.U32 R7, RZ, RZ, R19 ;  /* 0x000000ffff077224 */ /* 0x000fe400078e0013 */
[----:B--2---:R-:W-:Y:S02]  /*4b20*/  IMAD.U32 R4, RZ, RZ, UR4 ;  /* 0x00000004ff047e24 */ /* 0x004fe4000f8e00ff */
[----:B-1----:R-:W-:-:S07]  /*4b30*/  IMAD.U32 R5, RZ, RZ, UR5 ;  /* 0x00000005ff057e24 */ /* 0x002fce000f8e00ff */
[----:B------:R-:W-:-:S07]  /*4b40*/  LEPC R20, `(.L_x_112) ;  /* 0x000000001014794e */ /* 0x000fce0000000000 */
[----:B0-----:R-:W-:Y:S05]  /*4b50*/  CALL.ABS.NOINC R8 ;  /* 0x0000000008007343 */ /* 0x001fea0003c00000 */
.L_x_112:
[----:B------:R-:W-:Y:S05]  /*4b60*/  BSYNC.RECONVERGENT B6 ;  /* 0x0000000000067941 */ /* 0x000fea0003800200 */
.L_x_111:
[----:B0-----:R-:W2:Y:S01]  /*4b70*/  LDG.E.64 R4, desc[UR40][R16.64+0x10] ;  /* 0x0000102810047981 */ /* 0x001ea2000c1e1b00 */
[----:B------:R-:W-:Y:S01]  /*4b80*/  ISETP.GE.U32.AND P0, PT, R23, 0x3e7, PT ;  /* 0x000003e71700780c */ /* 0x000fe20003f06070 */
[----:B--2---:R-:W-:-:S14]  /*4b90*/  DSETP.LE.AND P1, PT, R4, UR36, PT ;  /* 0x0000002404007e2a */ /* 0x004fdc000bf23000 */
[----:B------:R-:W-:Y:S05]  /*4ba0*/  @!P0 BRA P1, `(.L_x_116) ;  /* 0xffffffbc00788947 */ /* 0x000fea000083ffff */
[----:B------:R-:W-:Y:S05]  /*4bb0*/  EXIT ;  /* 0x000000000000794d */ /* 0x000fea0003800000 */
        .weak           $__internal_0_$__cuda_sm20_div_rn_f64_full
        .type           $__internal_0_$__cuda_sm20_div_rn_f64_full,@function
        .size           $__internal_0_$__cuda_sm20_div_rn_f64_full,($_Z11paths_eulerPdS_S_$__internal_accurate_pow - $__internal_0_$__cuda_sm20_div_rn_f64_full)
$__internal_0_$__cuda_sm20_div_rn_f64_full:
[C---:B------:R-:W-:Y:S01]  /*4bc0*/  FSETP.GEU.AND P0, PT, |R9|.reuse, 1.469367938527859385e-39, PT ;  /* 0x001000000900780b */ /* 0x040fe20003f0e200 */
[----:B------:R-:W-:Y:S01]  /*4bd0*/  IMAD.MOV.U32 R20, RZ, RZ, 0x1 ;  /* 0x00000001ff147424 */ /* 0x000fe200078e00ff */
[----:B------:R-:W-:Y:S01]  /*4be0*/  LOP3.LUT R10, R9, 0x800fffff, RZ, 0xc0, !PT ;  /* 0x800fffff090a7812 */ /* 0x000fe200078ec0ff */
[----:B------:R-:W-:Y:S01]  /*4bf0*/  IMAD.MOV.U32 R13, RZ, RZ, 0x1ca00000 ;  /* 0x1ca00000ff0d7424 */ /* 0x000fe200078e00ff */
[C---:B------:R-:W-:Y:S01]  /*4c00*/  FSETP.GEU.AND P2, PT, |R15|.reuse, 1.469367938527859385e-39, PT ;  /* 0x001000000f00780b */ /* 0x040fe20003f4e200 */
[----:B------:R-:W-:Y:S01]  /*4c10*/  BSSY.RECONVERGENT B0, `(.L_x_117) ;  /* 0x0000053000007945 */ /* 0x000fe20003800200 */
[----:B------:R-:W-:Y:S01]  /*4c20*/  LOP3.LUT R11, R10, 0x3ff00000, RZ, 0xfc, !PT ;  /* 0x3ff000000a0b7812 */ /* 0x000fe200078efcff */
[----:B------:R-:W-:Y:S01]  /*4c30*/  IMAD.MOV.U32 R10, RZ, RZ, R8 ;  /* 0x000000ffff0a7224 */ /* 0x000fe200078e0008 */
[----:B------:R-:W-:Y:S02]  /*4c40*/  LOP3.LUT R45, R15, 0x7ff00000, RZ, 0xc0, !PT ;  /* 0x7ff000000f2d7812 */ /* 0x000fe400078ec0ff */
[----:B------:R-:W-:-:S03]  /*4c50*/  LOP3.LUT R44, R9, 0x7ff00000, RZ, 0xc0, !PT ;  /* 0x7ff00000092c7812 */ /* 0x000fc600078ec0ff */
[----:B------:R-:W-:Y:S01]  /*4c60*/  @!P0 DMUL R10, R8, 8.98846567431157953865e+307 ;  /* 0x7fe00000080a8828 */ /* 0x000fe20000000000 */
[----:B------:R-:W-:-:S03]  /*4c70*/  ISETP.GE.U32.AND P1, PT, R45, R44, PT ;  /* 0x0000002c2d00720c */ /* 0x000fc60003f26070 */
[----:B------:R-:W-:Y:S02]  /*4c80*/  @!P2 LOP3.LUT R7, R9, 0x7ff00000, RZ, 0xc0, !PT ;  /* 0x7ff000000907a812 */ /* 0x000fe400078ec0ff */
[----:B------:R-:W0:Y:S02]  /*4c90*/  MUFU.RCP64H R21, R11 ;  /* 0x0000000b00157308 */ /* 0x000e240000001800 */
[----:B------:R-:W-:-:S04]  /*4ca0*/  @!P2 ISETP.GE.U32.AND P3, PT, R45, R7, PT ;  /* 0x000000072d00a20c */ /* 0x000fc80003f66070 */
[----:B------:R-:W-:-:S04]  /*4cb0*/  @!P2 SEL R7, R13, 0x63400000, !P3 ;  /* 0x634000000d07a807 */ /* 0x000fc80005800000 */
[----:B------:R-:W-:Y:S01]  /*4cc0*/  @!P2 LOP3.LUT R7, R7, 0x80000000, R15, 0xf8, !PT ;  /* 0x800000000707a812 */ /* 0x000fe200078ef80f */
[----:B0-----:R-:W-:-:S08]  /*4cd0*/  DFMA R38, R20, -R10, 1 ;  /* 0x3ff000001426742b */ /* 0x001fd0000000080a */
[----:B------:R-:W-:-:S08]  /*4ce0*/  DFMA R38, R38, R38, R38 ;  /* 0x000000262626722b */ /* 0x000fd00000000026 */
[----:B------:R-:W-:Y:S01]  /*4cf0*/  DFMA R40, R20, R38, R20 ;  /* 0x000000261428722b */ /* 0x000fe20000000014 */
[----:B------:R-:W-:Y:S01]  /*4d00*/  SEL R21, R13, 0x63400000, !P1 ;  /* 0x634000000d157807 */ /* 0x000fe20004800000 */
[----:B------:R-:W-:Y:S01]  /*4d10*/  IMAD.MOV.U32 R20, RZ, RZ, R14 ;  /* 0x000000ffff147224 */ /* 0x000fe200078e000e */
[----:B------:R-:W-:Y:S01]  /*4d20*/  @!P2 LOP3.LUT R39, R7, 0x100000, RZ, 0xfc, !PT ;  /* 0x001000000727a812 */ /* 0x000fe200078efcff */
[----:B------:R-:W-:Y:S01]  /*4d30*/  @!P2 IMAD.MOV.U32 R38, RZ, RZ, RZ ;  /* 0x000000ffff26a224 */ /* 0x000fe200078e00ff */
[----:B------:R-:W-:Y:S01]  /*4d40*/  LOP3.LUT R21, R21, 0x800fffff, R15, 0xf8, !PT ;  /* 0x800fffff15157812 */ /* 0x000fe200078ef80f */
[----:B------:R-:W-:Y:S02]  /*4d50*/  IMAD.MOV.U32 R7, RZ, RZ, R44 ;  /* 0x000000ffff077224 */ /* 0x000fe400078e002c */
[----:B------:R-:W-:Y:S01]  /*4d60*/  DFMA R42, R40, -R10, 1 ;  /* 0x3ff00000282a742b */ /* 0x000fe2000000080a */
[----:B------:R-:W-:Y:S02]  /*4d70*/  @!P0 LOP3.LUT R7, R11, 0x7ff00000, RZ, 0xc0, !PT ;  /* 0x7ff000000b078812 */ /* 0x000fe400078ec0ff */
[----:B------:R-:W-:-:S05]  /*4d80*/  @!P2 DFMA R20, R20, 2, -R38 ;  /* 0x400000001414a82b */ /* 0x000fca0000000826 */
[----:B------:R-:W-:-:S08]  /*4d90*/  DFMA R42, R40, R42, R40 ;  /* 0x0000002a282a722b */ /* 0x000fd00000000028 */
[----:B------:R-:W-:-:S08]  /*4da0*/  DMUL R38, R42, R20 ;  /* 0x000000142a267228 */ /* 0x000fd00000000000 */
[----:B------:R-:W-:-:S08]  /*4db0*/  DFMA R40, R38, -R10, R20 ;  /* 0x8000000a2628722b */ /* 0x000fd00000000014 */
[----:B------:R-:W-:Y:S01]  /*4dc0*/  DFMA R40, R42, R40, R38 ;  /* 0x000000282a28722b */ /* 0x000fe20000000026 */
[----:B------:R-:W-:Y:S01]  /*4dd0*/  IMAD.MOV.U32 R42, RZ, RZ, R45 ;  /* 0x000000ffff2a7224 */ /* 0x000fe200078e002d */
[----:B------:R-:W-:-:S05]  /*4de0*/  @!P2 LOP3.LUT R42, R21, 0x7ff00000, RZ, 0xc0, !PT ;  /* 0x7ff00000152aa812 */ /* 0x000fca00078ec0ff */
[----:B------:R-:W-:-:S05]  /*4df0*/  VIADD R38, R42, 0xffffffff ;  /* 0xffffffff2a267836 */ /* 0x000fca0000000000 */
[----:B------:R-:W-:Y:S01]  /*4e00*/  ISETP.GT.U32.AND P0, PT, R38, 0x7feffffe, PT ;  /* 0x7feffffe2600780c */ /* 0x000fe20003f04070 */
[----:B------:R-:W-:-:S05]  /*4e10*/  VIADD R38, R7, 0xffffffff ;  /* 0xffffffff07267836 */ /* 0x000fca0000000000 */
[----:B------:R-:W-:-:S13]  /*4e20*/  ISETP.GT.U32.OR P0, PT, R38, 0x7feffffe, P0 ;  /* 0x7feffffe2600780c */ /* 0x000fda0000704470 */
[----:B------:R-:W-:Y:S05]  /*4e30*/  @P0 BRA `(.L_x_118) ;  /* 0x00000000006c0947 */ /* 0x000fea0003800000 */
[----:B------:R-:W-:-:S04]  /*4e40*/  LOP3.LUT R14, R9, 0x7ff00000, RZ, 0xc0, !PT ;  /* 0x7ff00000090e7812 */ /* 0x000fc800078ec0ff */
[CC--:B------:R-:W-:Y:S02]  /*4e50*/  VIADDMNMX R7, R45.reuse, -R14.reuse, 0xb9600000, !PT ;  /* 0xb96000002d077446 */ /* 0x0c0fe4000780090e */
[----:B------:R-:W-:Y:S02]  /*4e60*/  ISETP.GE.U32.AND P0, PT, R45, R14, PT ;  /* 0x0000000e2d00720c */ /* 0x000fe40003f06070 */
[----:B------:R-:W-:Y:S02]  /*4e70*/  VIMNMX R7, PT, PT, R7, 0x46a00000, PT ;  /* 0x46a0000007077848 */ /* 0x000fe40003fe0100 */
[----:B------:R-:W-:-:S05]  /*4e80*/  SEL R14, R13, 0x63400000, !P0 ;  /* 0x634000000d0e7807 */ /* 0x000fca0004000000 */
[----:B------:R-:W-:Y:S02]  /*4e90*/  IMAD.IADD R13, R7, 0x1, -R14 ;  /* 0x00000001070d7824 */ /* 0x000fe400078e0a0e */
[----:B------:R-:W-:Y:S02]  /*4ea0*/  IMAD.MOV.U32 R14, RZ, RZ, RZ ;  /* 0x000000ffff0e7224 */ /* 0x000fe400078e00ff */
[----:B------:R-:W-:-:S06]  /*4eb0*/  VIADD R15, R13, 0x7fe00000 ;  /* 0x7fe000000d0f7836 */ /* 0x000fcc0000000000 */
[----:B------:R-:W-:-:S10]  /*4ec0*/  DMUL R38, R40, R14 ;  /* 0x0000000e28267228 */ /* 0x000fd40000000000 */
[----:B------:R-:W-:-:S13]  /*4ed0*/  FSETP.GTU.AND P0, PT, |R39|, 1.469367938527859385e-39, PT ;  /* 0x001000002700780b */ /* 0x000fda0003f0c200 */
[----:B------:R-:W-:Y:S05]  /*4ee0*/  @P0 BRA `(.L_x_119) ;  /* 0x0000000000940947 */ /* 0x000fea0003800000 */
[----:B------:R-:W-:Y:S01]  /*4ef0*/  DFMA R10, R40, -R10, R20 ;  /* 0x8000000a280a722b */ /* 0x000fe20000000014 */
[----:B------:R-:W-:-:S09]  /*4f00*/  IMAD.MOV.U32 R14, RZ, RZ, RZ ;  /* 0x000000ffff0e7224 */ /* 0x000fd200078e00ff */
[C---:B------:R-:W-:Y:S02]  /*4f10*/  FSETP.NEU.AND P0, PT, R11.reuse, RZ, PT ;  /* 0x000000ff0b00720b */ /* 0x040fe40003f0d000 */
[----:B------:R-:W-:-:S04]  /*4f20*/  LOP3.LUT R7, R11, 0x80000000, R9, 0x48, !PT ;  /* 0x800000000b077812 */ /* 0x000fc800078e4809 */
[----:B------:R-:W-:-:S07]  /*4f30*/  LOP3.LUT R15, R7, R15, RZ, 0xfc, !PT ;  /* 0x0000000f070f7212 */ /* 0x000fce00078efcff */
[----:B------:R-:W-:Y:S05]  /*4f40*/  @!P0 BRA `(.L_x_119) ;  /* 0x00000000007c8947 */ /* 0x000fea0003800000 */
[----:B------:R-:W-:Y:S01]  /*4f50*/  IMAD.MOV R9, RZ, RZ, -R13 ;  /* 0x000000ffff097224 */ /* 0x000fe200078e0a0d */
[----:B------:R-:W-:Y:S01]  /*4f60*/  DMUL.RP R14, R40, R14 ;  /* 0x0000000e280e7228 */ /* 0x000fe20000008000 */
[----:B------:R-:W-:-:S06]  /*4f70*/  IMAD.MOV.U32 R8, RZ, RZ, RZ ;  /* 0x000000ffff087224 */ /* 0x000fcc00078e00ff */
[----:B------:R-:W-:-:S03]  /*4f80*/  DFMA R8, R38, -R8, R40 ;  /* 0x800000082608722b */ /* 0x000fc60000000028 */
[----:B------:R-:W-:-:S03]  /*4f90*/  LOP3.LUT R7, R15, R7, RZ, 0x3c, !PT ;  /* 0x000000070f077212 */ /* 0x000fc600078e3cff */
[----:B------:R-:W-:-:S04]  /*4fa0*/  IADD3 R8, PT, PT, -R13, -0x43300000, RZ ;  /* 0xbcd000000d087810 */ /* 0x000fc80007ffe1ff */
[----:B------:R-:W-:-:S04]  /*4fb0*/  FSETP.NEU.AND P0, PT, |R9|, R8, PT ;  /* 0x000000080900720b */ /* 0x000fc80003f0d200 */
[----:B------:R-:W-:Y:S02]  /*4fc0*/  FSEL R38, R14, R38, !P0 ;  /* 0x000000260e267208 */ /* 0x000fe40004000000 */
[----:B------:R-:W-:Y:S01]  /*4fd0*/  FSEL R39, R7, R39, !P0 ;  /* 0x0000002707277208 */ /* 0x000fe20004000000 */
[----:B------:R-:W-:Y:S06]  /*4fe0*/  BRA `(.L_x_119) ;  /* 0x0000000000547947 */ /* 0x000fec0003800000 */
.L_x_118:
[----:B------:R-:W-:-:S14]  /*4ff0*/  DSETP.NAN.AND P0, PT, R14, R14, PT ;  /* 0x0000000e0e00722a */ /* 0x000fdc0003f08000 */
[----:B------:R-:W-:Y:S05]  /*5000*/  @P0 BRA `(.L_x_120) ;  /* 0x0000000000440947 */ /* 0x000fea0003800000 */
[----:B------:R-:W-:-:S14]  /*5010*/  DSETP.NAN.AND P0, PT, R8, R8, PT ;  /* 0x000000080800722a */ /* 0x000fdc0003f08000 */
[----:B------:R-:W-:Y:S05]  /*5020*/  @P0 BRA `(.L_x_121) ;  /* 0x0000000000300947 */ /* 0x000fea0003800000 */
[----:B------:R-:W-:Y:S01]  /*5030*/  ISETP.NE.AND P0, PT, R42, R7, PT ;  /* 0x000000072a00720c */ /* 0x000fe20003f05270 */
[----:B------:R-:W-:Y:S02]  /*5040*/  IMAD.MOV.U32 R38, RZ, RZ, 0x0 ;  /* 0x00000000ff267424 */ /* 0x000fe400078e00ff */
[----:B------:R-:W-:-:S10]  /*5050*/  IMAD.MOV.U32 R39, RZ, RZ, -0x80000 ;  /* 0xfff80000ff277424 */ /* 0x000fd400078e00ff */
[----:B------:R-:W-:Y:S05]  /*5060*/  @!P0 BRA `(.L_x_119) ;  /* 0x0000000000348947 */ /* 0x000fea0003800000 */
[----:B------:R-:W-:Y:S02]  /*5070*/  ISETP.NE.AND P0, PT, R42, 0x7ff00000, PT ;  /* 0x7ff000002a00780c */ /* 0x000fe40003f05270 */
[----:B------:R-:W-:Y:S02]  /*5080*/  LOP3.LUT R39, R15, 0x80000000, R9, 0x48, !PT ;  /* 0x800000000f277812 */ /* 0x000fe400078e4809 */
[----:B------:R-:W-:-:S13]  /*5090*/  ISETP.EQ.OR P0, PT, R7, RZ, !P0 ;  /* 0x000000ff0700720c */ /* 0x000fda0004702670 */
[----:B------:R-:W-:Y:S01]  /*50a0*/  @P0 LOP3.LUT R7, R39, 0x7ff00000, RZ, 0xfc, !PT ;  /* 0x7ff0000027070812 */ /* 0x000fe200078efcff */
[----:B------:R-:W-:Y:S02]  /*50b0*/  @!P0 IMAD.MOV.U32 R38, RZ, RZ, RZ ;  /* 0x000000ffff268224 */ /* 0x000fe400078e00ff */
[----:B------:R-:W-:Y:S02]  /*50c0*/  @P0 IMAD.MOV.U32 R38, RZ, RZ, RZ ;  /* 0x000000ffff260224 */ /* 0x000fe400078e00ff */
[----:B------:R-:W-:Y:S01]  /*50d0*/  @P0 IMAD.MOV.U32 R39, RZ, RZ, R7 ;  /* 0x000000ffff270224 */ /* 0x000fe200078e0007 */
[----:B------:R-:W-:Y:S06]  /*50e0*/  BRA `(.L_x_119) ;  /* 0x0000000000147947 */ /* 0x000fec0003800000 */
.L_x_121:
[----:B------:R-:W-:Y:S01]  /*50f0*/  LOP3.LUT R39, R9, 0x80000, RZ, 0xfc, !PT ;  /* 0x0008000009277812 */ /* 0x000fe200078efcff */
[----:B------:R-:W-:Y:S01]  /*5100*/  IMAD.MOV.U32 R38, RZ, RZ, R8 ;  /* 0x000000ffff267224 */ /* 0x000fe200078e0008 */
[----:B------:R-:W-:Y:S06]  /*5110*/  BRA `(.L_x_119) ;  /* 0x0000000000087947 */ /* 0x000fec0003800000 */
.L_x_120:
[----:B------:R-:W-:Y:S01]  /*5120*/  LOP3.LUT R39, R15, 0x80000, RZ, 0xfc, !PT ;  /* 0x000800000f277812 */ /* 0x000fe200078efcff */
[----:B------:R-:W-:-:S07]  /*5130*/  IMAD.MOV.U32 R38, RZ, RZ, R14 ;  /* 0x000000ffff267224 */ /* 0x000fce00078e000e */
.L_x_119:
[----:B------:R-:W-:Y:S05]  /*5140*/  BSYNC.RECONVERGENT B0 ;  /* 0x0000000000007941 */ /* 0x000fea0003800200 */
.L_x_117:
[----:B------:R-:W-:Y:S02]  /*5150*/  IMAD.MOV.U32 R13, RZ, RZ, 0x0 ;  /* 0x00000000ff0d7424 */ /* 0x000fe400078e00ff */
[----:B------:R-:W-:Y:S02]  /*5160*/  IMAD.MOV.U32 R8, RZ, RZ, R38 ;  /* 0x000000ffff087224 */ /* 0x000fe400078e0026 */
[----:B------:R-:W-:Y:S01]  /*5170*/  IMAD.MOV.U32 R9, RZ, RZ, R39 ;  /* 0x000000ffff097224 */ /* 0x000fe200078e0027 */
[----:B------:R-:W-:Y:S06]  /*5180*/  RET.REL.NODEC R12 `(_Z11paths_eulerPdS_S_) ;  /* 0xffffffac0c9c7950 */ /* 0x000fec0003c3ffff */
        .type           $_Z11paths_eulerPdS_S_$__internal_accurate_pow,@function
        .size           $_Z11paths_eulerPdS_S_$__internal_accurate_pow,(.L_x_237 - $_Z11paths_eulerPdS_S_$__internal_accurate_pow)
$_Z11paths_eulerPdS_S_$__internal_accurate_pow:
[----:B------:R-:W-:Y:S01]  /*5190*/  ISETP.GT.U32.AND P0, PT, R5, 0xfffff, PT ;  /* 0x000fffff0500780c */ /* 0x000fe20003f04070 */
[----:B------:R-:W-:Y:S01]  /*51a0*/  IMAD.MOV.U32 R6, RZ, RZ, R5 ;  /* 0x000000ffff067224 */ /* 0x000fe200078e0005 */
[----:B------:R-:W-:Y:S01]  /*51b0*/  UMOV UR4, 0x7d2cafe2 ;  /* 0x7d2cafe200047882 */ /* 0x000fe20000000000 */
[----:B------:R-:W-:Y:S01]  /*51c0*/  UMOV UR5, 0x3eb0f5ff ;  /* 0x3eb0f5ff00057882 */ /* 0x000fe20000000000 */
[----:B------:R-:W-:Y:S01]  /*51d0*/  UMOV UR6, 0x3b39803f ;  /* 0x3b39803f00067882 */ /* 0x000fe20000000000 */
[----:B------:R-:W-:-:S08]  /*51e0*/  UMOV UR7, 0x3c7abc9e ;  /* 0x3c7abc9e00077882 */ /* 0x000fd00000000000 */
[----:B------:R-:W-:Y:S01]  /*51f0*/  @!P0 DMUL R40, R4, 1.80143985094819840000e+16 ;  /* 0x4350000004288828 */ /* 0x000fe20000000000 */
[----:B------:R-:W-:-:S09]  /*5200*/  SHF.R.U32.HI R5, RZ, 0x14, R5 ;  /* 0x00000014ff057819 */ /* 0x000fd20000011605 */
[----:B------:R-:W-:Y:S01]  /*5210*/  @!P0 IMAD.MOV.U32 R6, RZ, RZ, R41 ;  /* 0x000000ffff068224 */ /* 0x000fe200078e0029 */
[----:B------:R-:W-:Y:S01]  /*5220*/  @!P0 LEA.HI R5, R41, 0xffffffca, RZ, 0xc ;  /* 0xffffffca29058811 */ /* 0x000fe200078f60ff */
[----:B------:R-:W-:-:S03]  /*5230*/  @!P0 IMAD.MOV.U32 R4, RZ, RZ, R40 ;  /* 0x000000ffff048224 */ /* 0x000fc600078e0028 */
[----:B------:R-:W-:Y:S01]  /*5240*/  LOP3.LUT R6, R6, 0x800fffff, RZ, 0xc0, !PT ;  /* 0x800fffff06067812 */ /* 0x000fe200078ec0ff */
[----:B------:R-:W-:-:S03]  /*5250*/  IMAD.MOV.U32 R42, RZ, RZ, R4 ;  /* 0x000000ffff2a7224 */ /* 0x000fc600078e0004 */
[----:B------:R-:W-:Y:S01]  /*5260*/  LOP3.LUT R7, R6, 0x3ff00000, RZ, 0xfc, !PT ;  /* 0x3ff0000006077812 */ /* 0x000fe200078efcff */
[----:B------:R-:W-:-:S03]  /*5270*/  IMAD.MOV.U32 R6, RZ, RZ, RZ ;  /* 0x000000ffff067224 */ /* 0x000fc600078e00ff */
[----:B------:R-:W-:Y:S01]  /*5280*/  ISETP.GE.U32.AND P1, PT, R7, 0x3ff6a09f, PT ;  /* 0x3ff6a09f0700780c */ /* 0x000fe20003f26070 */
[----:B------:R-:W-:-:S12]  /*5290*/  IMAD.MOV.U32 R43, RZ, RZ, R7 ;  /* 0x000000ffff2b7224 */ /* 0x000fd800078e0007 */
[----:B------:R-:W-:-:S04]  /*52a0*/  @P1 VIADD R4, R43, 0xfff00000 ;  /* 0xfff000002b041836 */ /* 0x000fc80000000000 */
[----:B------:R-:W-:Y:S02]  /*52b0*/  @P1 IMAD.MOV.U32 R43, RZ, RZ, R4 ;  /* 0x000000ffff2b1224 */ /* 0x000fe400078e0004 */
[C---:B------:R-:W-:Y:S02]  /*52c0*/  VIADD R4, R5.reuse, 0xfffffc01 ;  /* 0xfffffc0105047836 */ /* 0x040fe40000000000 */
[----:B------:R-:W-:Y:S02]  /*52d0*/  @P1 VIADD R4, R5, 0xfffffc02 ;  /* 0xfffffc0205041836 */ /* 0x000fe40000000000 */
[C---:B------:R-:W-:Y:S01]  /*52e0*/  DADD R44, R42.reuse, 1 ;  /* 0x3ff000002a2c7429 */ /* 0x040fe20000000000 */
[----:B------:R-:W-:Y:S01]  /*52f0*/  IMAD.MOV.U32 R5, RZ, RZ, 0x43300000 ;  /* 0x43300000ff057424 */ /* 0x000fe200078e00ff */
[----:B------:R-:W-:Y:S01]  /*5300*/  DADD R42, R42, -1 ;  /* 0xbff000002a2a7429 */ /* 0x000fe20000000000 */
[----:B------:R-:W-:-:S03]  /*5310*/  LOP3.LUT R4, R4, 0x80000000, RZ, 0x3c, !PT ;  /* 0x8000000004047812 */ /* 0x000fc600078e3cff */
[----:B------:R-:W0:Y:S02]  /*5320*/  MUFU.RCP64H R7, R45 ;  /* 0x0000002d00077308 */ /* 0x000e240000001800 */
[----:B0-----:R-:W-:Y:S01]  /*5330*/  DFMA R20, -R44, R6, 1 ;  /* 0x3ff000002c14742b */ /* 0x001fe20000000106 */
[----:B------:R-:W-:Y:S02]  /*5340*/  IMAD.MOV.U32 R44, RZ, RZ, 0x41ad3b5a ;  /* 0x41ad3b5aff2c7424 */ /* 0x000fe400078e00ff */
[----:B------:R-:W-:-:S05]  /*5350*/  IMAD.MOV.U32 R45, RZ, RZ, 0x3ed0f5d2 ;  /* 0x3ed0f5d2ff2d7424 */ /* 0x000fca00078e00ff */
[----:B------:R-:W-:-:S08]  /*5360*/  DFMA R20, R20, R20, R20 ;  /* 0x000000141414722b */ /* 0x000fd00000000014 */
[----:B------:R-:W-:-:S08]  /*5370*/  DFMA R20, R6, R20, R6 ;  /* 0x000000140614722b */ /* 0x000fd00000000006 */
[----:B------:R-:W-:-:S08]  /*5380*/  DMUL R6, R42, R20 ;  /* 0x000000142a067228 */ /* 0x000fd00000000000 */
[----:B------:R-:W-:-:S08]  /*5390*/  DFMA R6, R42, R20, R6 ;  /* 0x000000142a06722b */ /* 0x000fd00000000006 */
[----:B------:R-:W-:-:S08]  /*53a0*/  DADD R38, R42, -R6 ;  /* 0x000000002a267229 */ /* 0x000fd00000000806 */
[----:B------:R-:W-:-:S08]  /*53b0*/  DADD R38, R38, R38 ;  /* 0x0000000026267229 */ /* 0x000fd00000000026 */
[-C--:B------:R-:W-:Y:S02]  /*53c0*/  DFMA R38, R42, -R6.reuse, R38 ;  /* 0x800000062a26722b */ /* 0x080fe40000000026 */
[----:B------:R-:W-:-:S06]  /*53d0*/  DMUL R42, R6, R6 ;  /* 0x00000006062a7228 */ /* 0x000fcc0000000000 */
[----:B------:R-:W-:Y:S02]  /*53e0*/  DMUL R20, R20, R38 ;  /* 0x0000002614147228 */ /* 0x000fe40000000000 */
[----:B------:R-:W-:Y:S01]  /*53f0*/  DFMA R44, R42, UR4, R44 ;  /* 0x000000042a2c7c2b */ /* 0x000fe2000800002c */
[----:B------:R-:W-:Y:S01]  /*5400*/  UMOV UR4, 0x75488a3f ;  /* 0x75488a3f00047882 */ /* 0x000fe20000000000 */
[----:B------:R-:W-:-:S06]  /*5410*/  UMOV UR5, 0x3ef3b20a ;  /* 0x3ef3b20a00057882 */ /* 0x000fcc0000000000 */
[----:B------:R-:W-:Y:S01]  /*5420*/  DFMA R44, R42, R44, UR4 ;  /* 0x000000042a2c7e2b */ /* 0x000fe2000800002c */
        /* <DEDUP_REMOVED lines=14> */
[----:B------:R-:W-:-:S08]  /*5510*/  DFMA R38, R42, R44, UR4 ;  /* 0x000000042a267e2b */ /* 0x000fd0000800002c */
[----:B------:R-:W-:Y:S01]  /*5520*/  DADD R40, -R38, UR4 ;  /* 0x0000000426287e29 */ /* 0x000fe20008000100 */
[----:B------:R-:W-:Y:S01]  /*5530*/  UMOV UR4, 0xb9e7b0 ;  /* 0x00b9e7b000047882 */ /* 0x000fe20000000000 */
[----:B------:R-:W-:-:S06]  /*5540*/  UMOV UR5, 0x3c46a4cb ;  /* 0x3c46a4cb00057882 */ /* 0x000fcc0000000000 */
[----:B------:R-:W-:Y:S02]  /*5550*/  DFMA R42, R42, R44, R40 ;  /* 0x0000002c2a2a722b */ /* 0x000fe40000000028 */
[----:B------:R-:W-:Y:S01]  /*5560*/  DMUL R44, R6, R6 ;  /* 0x00000006062c7228 */ /* 0x000fe20000000000 */
[----:B------:R-:W-:Y:S02]  /*5570*/  VIADD R41, R21, 0x100000 ;  /* 0x0010000015297836 */ /* 0x000fe40000000000 */
[----:B------:R-:W-:-:S03]  /*5580*/  IMAD.MOV.U32 R40, RZ, RZ, R20 ;  /* 0x000000ffff287224 */ /* 0x000fc600078e0014 */
[----:B------:R-:W-:Y:S01]  /*5590*/  DADD R42, R42, -UR4 ;  /* 0x800000042a2a7e29 */ /* 0x000fe20008000000 */
[----:B------:R-:W-:Y:S01]  /*55a0*/  UMOV UR4, 0x80000000 ;  /* 0x8000000000047882 */ /* 0x000fe20000000000 */
[----:B------:R-:W-:Y:S01]  /*55b0*/  DFMA R46, R6, R6, -R44 ;  /* 0x00000006062e722b */ /* 0x000fe2000000082c */
[----:B------:R-:W-:Y:S02]  /*55c0*/  UMOV UR5, 0x43300000 ;  /* 0x4330000000057882 */ /* 0x000fe40000000000 */
[----:B------:R-:W-:Y:S01]  /*55d0*/  DADD R4, R4, -UR4 ;  /* 0x8000000404047e29 */ /* 0x000fe20008000000 */
[----:B------:R-:W-:Y:S01]  /*55e0*/  UMOV UR4, 0xfefa39ef ;  /* 0xfefa39ef00047882 */ /* 0x000fe20000000000 */
[----:B------:R-:W-:-:S03]  /*55f0*/  UMOV UR5, 0x3fe62e42 ;  /* 0x3fe62e4200057882 */ /* 0x000fc60000000000 */
[C---:B------:R-:W-:Y:S02]  /*5600*/  DFMA R46, R6.reuse, R40, R46 ;  /* 0x00000028062e722b */ /* 0x040fe4000000002e */
[----:B------:R-:W-:-:S08]  /*5610*/  DMUL R40, R6, R44 ;  /* 0x0000002c06287228 */ /* 0x000fd00000000000 */
[----:B------:R-:W-:-:S08]  /*5620*/  DFMA R48, R6, R44, -R40 ;  /* 0x0000002c0630722b */ /* 0x000fd00000000828 */
[----:B------:R-:W-:Y:S02]  /*5630*/  DFMA R48, R20, R44, R48 ;  /* 0x0000002c1430722b */ /* 0x000fe40000000030 */
[----:B------:R-:W-:-:S06]  /*5640*/  DADD R44, R38, R42 ;  /* 0x00000000262c7229 */ /* 0x000fcc000000002a */
[----:B------:R-:W-:Y:S02]  /*5650*/  DFMA R46, R6, R46, R48 ;  /* 0x0000002e062e722b */ /* 0x000fe40000000030 */
[----:B------:R-:W-:-:S08]  /*5660*/  DADD R38, R38, -R44 ;  /* 0x0000000026267229 */ /* 0x000fd0000000082c */
[----:B------:R-:W-:Y:S02]  /*5670*/  DADD R42, R42, R38 ;  /* 0x000000002a2a7229 */ /* 0x000fe40000000026 */
[----:B------:R-:W-:-:S08]  /*5680*/  DMUL R38, R44, R40 ;  /* 0x000000282c267228 */ /* 0x000fd00000000000 */
[----:B------:R-:W-:-:S08]  /*5690*/  DFMA R48, R44, R40, -R38 ;  /* 0x000000282c30722b */ /* 0x000fd00000000826 */
[----:B------:R-:W-:-:S08]  /*56a0*/  DFMA R44, R44, R46, R48 ;  /* 0x0000002e2c2c722b */ /* 0x000fd00000000030 */
[----:B------:R-:W-:-:S08]  /*56b0*/  DFMA R44, R42, R40, R44 ;  /* 0x000000282a2c722b */ /* 0x000fd0000000002c */
[----:B------:R-:W-:-:S08]  /*56c0*/  DADD R42, R38, R44 ;  /* 0x00000000262a7229 */ /* 0x000fd0000000002c */
[--C-:B------:R-:W-:Y:S02]  /*56d0*/  DADD R40, R6, R42.reuse ;  /* 0x0000000006287229 */ /* 0x100fe4000000002a */
[----:B------:R-:W-:-:S06]  /*56e0*/  DADD R38, R38, -R42 ;  /* 0x0000000026267229 */ /* 0x000fcc000000082a */
[----:B------:R-:W-:Y:S02]  /*56f0*/  DADD R6, R6, -R40 ;  /* 0x0000000006067229 */ /* 0x000fe40000000828 */
[----:B------:R-:W-:-:S06]  /*5700*/  DADD R38, R44, R38 ;  /* 0x000000002c267229 */ /* 0x000fcc0000000026 */
[----:B------:R-:W-:-:S08]  /*5710*/  DADD R6, R42, R6 ;  /* 0x000000002a067229 */ /* 0x000fd00000000006 */
[----:B------:R-:W-:-:S08]  /*5720*/  DADD R38, R38, R6 ;  /* 0x0000000026267229 */ /* 0x000fd00000000006 */
[----:B------:R-:W-:-:S08]  /*5730*/  DADD R20, R20, R38 ;  /* 0x0000000014147229 */ /* 0x000fd00000000026 */
[----:B------:R-:W-:-:S08]  /*5740*/  DADD R38, R40, R20 ;  /* 0x0000000028267229 */ /* 0x000fd00000000014 */
[--C-:B------:R-:W-:Y:S02]  /*5750*/  DFMA R6, R4, UR4, R38.reuse ;  /* 0x0000000404067c2b */ /* 0x100fe40008000026 */
[----:B------:R-:W-:-:S06]  /*5760*/  DADD R42, R40, -R38 ;  /* 0x00000000282a7229 */ /* 0x000fcc0000000826 */
[----:B------:R-:W-:Y:S02]  /*5770*/  DFMA R40, R4, -UR4, R6 ;  /* 0x8000000404287c2b */ /* 0x000fe40008000006 */
[----:B------:R-:W-:Y:S01]  /*5780*/  DADD R42, R20, R42 ;  /* 0x00000000142a7229 */ /* 0x000fe2000000002a */
[----:B------:R-:W-:Y:S02]  /*5790*/  IMAD.MOV.U32 R21, RZ, RZ, R3 ;  /* 0x000000ffff157224 */ /* 0x000fe400078e0003 */
[----:B------:R-:W-:-:S03]  /*57a0*/  IMAD.U32 R20, RZ, RZ, UR42 ;  /* 0x0000002aff147e24 */ /* 0x000fc6000f8e00ff */
[----:B------:R-:W-:Y:S01]  /*57b0*/  DADD R38, -R38, R40 ;  /* 0x0000000026267229 */ /* 0x000fe20000000128 */
[----:B------:R-:W-:-:S05]  /*57c0*/  IMAD.SHL.U32 R3, R21, 0x2, RZ ;  /* 0x0000000215037824 */ /* 0x000fca00078e00ff */
[----:B------:R-:W-:Y:S02]  /*57d0*/  ISETP.GT.U32.AND P0, PT, R3, -0x2000001, PT ;  /* 0xfdffffff0300780c */ /* 0x000fe40003f04070 */
[----:B------:R-:W-:-:S08]  /*57e0*/  DADD R38, R42, -R38 ;  /* 0x000000002a267229 */ /* 0x000fd00000000826 */
[----:B------:R-:W-:Y:S01]  /*57f0*/  DFMA R38, R4, UR6, R38 ;  /* 0x0000000604267c2b */ /* 0x000fe20008000026 */
[----:B------:R-:W-:-:S04]  /*5800*/  LOP3.LUT R4, R21, 0xff0fffff, RZ, 0xc0, !PT ;  /* 0xff0fffff15047812 */ /* 0x000fc800078ec0ff */
[----:B------:R-:W-:Y:S01]  /*5810*/  SEL R5, R4, R21, P0 ;  /* 0x0000001504057207 */ /* 0x000fe20000000000 */
[----:B------:R-:W-:Y:S02]  /*5820*/  IMAD.MOV.U32 R4, RZ, RZ, R20 ;  /* 0x000000ffff047224 */ /* 0x000fe400078e0014 */
[----:B------:R-:W-:-:S08]  /*5830*/  DADD R40, R6, R38 ;  /* 0x0000000006287229 */ /* 0x000fd00000000026 */
[----:B------:R-:W-:Y:S02]  /*5840*/  DADD R6, R6, -R40 ;  /* 0x0000000006067229 */ /* 0x000fe40000000828 */
[----:B------:R-:W-:-:S06]  /*5850*/  DMUL R20, R40, R4 ;  /* 0x0000000428147228 */ /* 0x000fcc0000000000 */
[----:B------:R-:W-:Y:S02]  /*5860*/  DADD R38, R38, R6 ;  /* 0x0000000026267229 */ /* 0x000fe40000000006 */
[----:B------:R-:W-:-:S08]  /*5870*/  DFMA R40, R40, R4, -R20 ;  /* 0x000000042828722b */ /* 0x000fd00000000814 */
[----:B------:R-:W-:Y:S01]  /*5880*/  DFMA R38, R38, R4, R40 ;  /* 0x000000042626722b */ /* 0x000fe20000000028 */
[----:B------:R-:W-:Y:S02]  /*5890*/  IMAD.MOV.U32 R4, RZ, RZ, 0x652b82fe ;  /* 0x652b82feff047424 */ /* 0x000fe400078e00ff */
[----:B------:R-:W-:-:S05]  /*58a0*/  IMAD.MOV.U32 R5, RZ, RZ, 0x3ff71547 ;  /* 0x3ff71547ff057424 */ /* 0x000fca00078e00ff */
[----:B------:R-:W-:-:S08]  /*58b0*/  DADD R40, R20, R38 ;  /* 0x0000000014287229 */ /* 0x000fd00000000026 */
[----:B------:R-:W-:Y:S02]  /*58c0*/  DFMA R4, R40, R4, 6.75539944105574400000e+15 ;  /* 0x433800002804742b */ /* 0x000fe40000000004 */
[----:B------:R-:W-:Y:S01]  /*58d0*/  FSETP.GEU.AND P0, PT, |R41|, 4.1917929649353027344, PT ;  /* 0x4086232b2900780b */ /* 0x000fe20003f0e200 */
[----:B------:R-:W-:-:S05]  /*58e0*/  DADD R20, R20, -R40 ;  /* 0x0000000014147229 */ /* 0x000fca0000000828 */
[----:B------:R-:W-:-:S03]  /*58f0*/  DADD R6, R4, -6.75539944105574400000e+15 ;  /* 0xc338000004067429 */ /* 0x000fc60000000000 */
[----:B------:R-:W-:-:S05]  /*5900*/  DADD R20, R38, R20 ;  /* 0x0000000026147229 */ /* 0x000fca0000000014 */
[----:B------:R-:W-:Y:S01]  /*5910*/  DFMA R42, R6, -UR4, R40 ;  /* 0x80000004062a7c2b */ /* 0x000fe20008000028 */
[----:B------:R-:W-:Y:S01]  /*5920*/  UMOV UR4, 0x3b39803f ;  /* 0x3b39803f00047882 */ /* 0x000fe20000000000 */
[----:B------:R-:W-:-:S06]  /*5930*/  UMOV UR5, 0x3c7abc9e ;  /* 0x3c7abc9e00057882 */ /* 0x000fcc0000000000 */
[----:B------:R-:W-:Y:S01]  /*5940*/  DFMA R42, R6, -UR4, R42 ;  /* 0x80000004062a7c2b */ /* 0x000fe2000800002a */
[----:B------:R-:W-:Y:S01]  /*5950*/  UMOV UR4, 0x69ce2bdf ;  /* 0x69ce2bdf00047882 */ /* 0x000fe20000000000 */
[----:B------:R-:W-:Y:S01]  /*5960*/  IMAD.MOV.U32 R6, RZ, RZ, -0x35dec16 ;  /* 0xfca213eaff067424 */ /* 0x000fe200078e00ff */
[----:B------:R-:W-:Y:S01]  /*5970*/  UMOV UR5, 0x3e5ade15 ;  /* 0x3e5ade1500057882 */ /* 0x000fe20000000000 */
[----:B------:R-:W-:-:S06]  /*5980*/  IMAD.MOV.U32 R7, RZ, RZ, 0x3e928af3 ;  /* 0x3e928af3ff077424 */ /* 0x000fcc00078e00ff */
        /* <DEDUP_REMOVED lines=25> */
[----:B------:R-:W-:-:S08]  /*5b20*/  DFMA R6, R42, R6, 1 ;  /* 0x3ff000002a06742b */ /* 0x000fd00000000006 */
[----:B------:R-:W-:-:S10]  /*5b30*/  DFMA R6, R42, R6, 1 ;  /* 0x3ff000002a06742b */ /* 0x000fd40000000006 */
[----:B------:R-:W-:Y:S02]  /*5b40*/  IMAD R39, R4, 0x100000, R7 ;  /* 0x0010000004277824 */ /* 0x000fe400078e0207 */
[----:B------:R-:W-:Y:S01]  /*5b50*/  IMAD.MOV.U32 R38, RZ, RZ, R6 ;  /* 0x000000ffff267224 */ /* 0x000fe200078e0006 */
[----:B------:R-:W-:Y:S06]  /*5b60*/  @!P0 BRA `(.L_x_122) ;  /* 0x0000000000308947 */ /* 0x000fec0003800000 */
[----:B------:R-:W-:Y:S01]  /*5b70*/  FSETP.GEU.AND P0, PT, |R41|, 4.2275390625, PT ;  /* 0x408748002900780b */ /* 0x000fe20003f0e200 */
[C---:B------:R-:W-:Y:S02]  /*5b80*/  DADD R38, R40.reuse, +INF ;  /* 0x7ff0000028267429 */ /* 0x040fe40000000000 */
[----:B------:R-:W-:-:S08]  /*5b90*/  DSETP.GEU.AND P1, PT, R40, RZ, PT ;  /* 0x000000ff2800722a */ /* 0x000fd00003f2e000 */
[----:B------:R-:W-:Y:S02]  /*5ba0*/  FSEL R38, R38, RZ, P1 ;  /* 0x000000ff26267208 */ /* 0x000fe40000800000 */
[----:B------:R-:W-:Y:S02]  /*5bb0*/  @!P0 LEA.HI R3, R4, R4, RZ, 0x1 ;  /* 0x0000000404038211 */ /* 0x000fe400078f08ff */
[----:B------:R-:W-:Y:S02]  /*5bc0*/  FSEL R39, R39, RZ, P1 ;  /* 0x000000ff27277208 */ /* 0x000fe40000800000 */
[----:B------:R-:W-:-:S05]  /*5bd0*/  @!P0 SHF.R.S32.HI R3, RZ, 0x1, R3 ;  /* 0x00000001ff038819 */ /* 0x000fca0000011403 */
[----:B------:R-:W-:Y:S02]  /*5be0*/  @!P0 IMAD.IADD R4, R4, 0x1, -R3 ;  /* 0x0000000104048824 */ /* 0x000fe400078e0a03 */
[----:B------:R-:W-:-:S03]  /*5bf0*/  @!P0 IMAD R7, R3, 0x100000, R7 ;  /* 0x0010000003078824 */ /* 0x000fc600078e0207 */
[----:B------:R-:W-:Y:S01]  /*5c00*/  @!P0 LEA R5, R4, 0x3ff00000, 0x14 ;  /* 0x3ff0000004058811 */ /* 0x000fe200078ea0ff */
[----:B------:R-:W-:-:S06]  /*5c10*/  @!P0 IMAD.MOV.U32 R4, RZ, RZ, RZ ;  /* 0x000000ffff048224 */ /* 0x000fcc00078e00ff */
[----:B------:R-:W-:-:S11]  /*5c20*/  @!P0 DMUL R38, R6, R4 ;  /* 0x0000000406268228 */ /* 0x000fd60000000000 */
.L_x_122:
[----:B------:R-:W-:Y:S01]  /*5c30*/  DFMA R20, R20, R38, R38 ;  /* 0x000000261414722b */ /* 0x000fe20000000026 */
[----:B------:R-:W-:Y:S01]  /*5c40*/  IMAD.MOV.U32 R6, RZ, RZ, R0 ;  /* 0x000000ffff067224 */ /* 0x000fe200078e0000 */
[----:B------:R-:W-:Y:S01]  /*5c50*/  DSETP.NEU.AND P0, PT, |R38|, +INF , PT ;  /* 0x7ff000002600742a */ /* 0x000fe20003f0d200 */
[----:B------:R-:W-:-:S07]  /*5c60*/  IMAD.MOV.U32 R7, RZ, RZ, 0x0 ;  /* 0x00000000ff077424 */ /* 0x000fce00078e00ff */
[----:B------:R-:W-:Y:S02]  /*5c70*/  FSEL R4, R38, R20, !P0 ;  /* 0x0000001426047208 */ /* 0x000fe40004000000 */
[----:B------:R-:W-:Y:S01]  /*5c80*/  FSEL R3, R39, R21, !P0 ;  /* 0x0000001527037208 */ /* 0x000fe20004000000 */
[----:B------:R-:W-:Y:S06]  /*5c90*/  RET.REL.NODEC R6 `(_Z11paths_eulerPdS_S_) ;  /* 0xffffffa006d87950 */ /* 0x000fec0003c3ffff */
.L_x_123:
[----:B------:R-:W-:-:S00]  /*5ca0*/  BRA `(.L_x_123) ;  /* 0xfffffffc00fc7947 */ /* 0x000fc0000383ffff */
[----:B------:R-:W-:-:S00]  /*5cb0*/  NOP ;  /* 0x0000000000007918 */ /* 0x000fc00000000000 */
        /* <DEDUP_REMOVED lines=12> */
.L_x_237:


//--------------------- .text._Z6EfieldPdS_       --------------------------
	.section	.text._Z6EfieldPdS_,"ax",@progbits
	.align	128
        .global         _Z6EfieldPdS_
        .type           _Z6EfieldPdS_,@function
        .size           _Z6EfieldPdS_,(.L_x_239 - _Z6EfieldPdS_)
        .other          _Z6EfieldPdS_,@"STO_CUDA_ENTRY STV_DEFAULT"
_Z6EfieldPdS_:
.text._Z6EfieldPdS_:
[----:B------:R-:W-:Y:S01]  /*0000*/  LDC R1, c[0x0][0x37c] ;  /* 0x0000df00ff017b82 */ /* 0x000fe20000000800 */
[----:B------:R-:W0:Y:S07]  /*0010*/  S2R R0, SR_TID.X ;  /* 0x0000000000007919 */ /* 0x000e2e0000002100 */
[----:B------:R-:W0:Y:S01]  /*0020*/  S2UR UR4, SR_CTAID.X ;  /* 0x00000000000479c3 */ /* 0x000e220000002500 */
[----:B------:R-:W1:Y:S07]  /*0030*/  LDCU.64 UR6, c[0x0][0x358] ;  /* 0x00006b00ff0677ac */ /* 0x000e6e0008000a00 */
[----:B------:R-:W0:Y:S08]  /*0040*/  LDC R3, c[0x0][0x360] ;  /* 0x0000d800ff037b82 */ /* 0x000e300000000800 */
[----:B------:R-:W2:Y:S01]  /*0050*/  LDC.64 R12, c[0x0][0x388] ;  /* 0x0000e200ff0c7b82 */ /* 0x000ea20000000a00 */
[----:B0-----:R-:W-:-:S04]  /*0060*/  IMAD R0, R3, UR4, R0 ;  /* 0x0000000403007c24 */ /* 0x001fc8000f8e0200 */
[C---:B------:R-:W-:Y:S01]  /*0070*/  IMAD R3, R0.reuse, 0x3, RZ ;  /* 0x0000000300037824 */ /* 0x040fe200078e02ff */
[----:B------:R-:W-:-:S03]  /*0080*/  ISETP.GT.AND P0, PT, R0, 0x2, PT ;  /* 0x000000020000780c */ /* 0x000fc60003f04270 */
[----:B--2---:R-:W-:-:S05]  /*0090*/  IMAD.WIDE R12, R3, 0x8, R12 ;  /* 0x00000008030c7825 */ /* 0x004fca00078e020c */
[----:B-1----:R0:W-:Y:S04]  /*00a0*/  STG.E.64 desc[UR6][R12.64], RZ ;  /* 0x000000ff0c007986 */ /* 0x0021e8000c101b06 */
[----:B------:R0:W-:Y:S04]  /*00b0*/  STG.E.64 desc[UR6][R12.64+0x8], RZ ;  /* 0x000008ff0c007986 */ /* 0x0001e8000c101b06 */
[----:B------:R0:W-:Y:S01]  /*00c0*/  STG.E.64 desc[UR6][R12.64+0x10], RZ ;  /* 0x000010ff0c007986 */ /* 0x0001e2000c101b06 */
[----:B------:R-:W-:Y:S05]  /*00d0*/  @P0 EXIT ;  /* 0x000000000000094d */ /* 0x000fea0003800000 */
[----:B------:R-:W1:Y:S02]  /*00e0*/  LDC.64 R10, c[0x0][0x380] ;  /* 0x0000e000ff0a7b82 */ /* 0x000e640000000a00 */
[----:B-1----:R-:W-:-:S06]  /*00f0*/  IMAD.WIDE R10, R3, 0x8, R10 ;  /* 0x00000008030a7825 */ /* 0x002fcc00078e020a */
[----:B------:R-:W-:Y:S06]  /*0100*/  BAR.SYNC.DEFER_BLOCKING 0x0 ;  /* 0x0000000000007b1d */ /* 0x000fec0000010000 */
[----:B------:R-:W2:Y:S01]  /*0110*/  LDG.E.64 R8, desc[UR6][R10.64] ;  /* 0x000000060a087981 */ /* 0x000ea2000c1e1b00 */
[----:B------:R-:W-:Y:S01]  /*0120*/  BSSY.RECONVERGENT B0, `(.L_x_124) ;  /* 0x0000006000007945 */ /* 0x000fe20003800200 */
[----:B------:R-:W-:Y:S01]  /*0130*/  IMAD.MOV.U32 R5, RZ, RZ, 0x40000000 ;  /* 0x40000000ff057424 */ /* 0x000fe200078e00ff */
[----:B------:R-:W-:Y:S01]  /*0140*/  MOV R0, 0x180 ;  /* 0x0000018000007802 */ /* 0x000fe20000000f00 */
[----:B------:R-:W-:Y:S01]  /*0150*/  UMOV UR4, URZ ;  /* 0x000000ff00047c82 */ /* 0x000fe20008000000 */
[----:B--2---:R-:W-:-:S11]  /*0160*/  DADD R2, -RZ, |R8| ;  /* 0x00000000ff027229 */ /* 0x004fd60000000508 */
[----:B0-----:R-:W-:Y:S05]  /*0170*/  CALL.REL.NOINC `($_Z6EfieldPdS_$__internal_accurate_pow) ;  /* 0x0000001c00807944 */ /* 0x001fea0003c00000 */
[----:B------:R-:W-:Y:S05]  /*0180*/  BSYNC.RECONVERGENT B0 ;  /* 0x0000000000007941 */ /* 0x000fea0003800200 */
.L_x_124:
[----:B------:R-:W2:Y:S01]  /*0190*/  LDG.E.64 R16, desc[UR6][R10.64+0x8] ;  /* 0x000008060a107981 */ /* 0x000ea2000c1e1b00 */
[C---:B------:R-:W-:Y:S01]  /*01a0*/  DADD R2, R8.reuse, 2 ;  /* 0x4000000008027429 */ /* 0x040fe20000000000 */
[----:B------:R-:W-:Y:S01]  /*01b0*/  BSSY.RECONVERGENT B0, `(.L_x_125) ;  /* 0x000000f000007945 */ /* 0x000fe20003800200 */
[C---:B------:R-:W-:Y:S02]  /*01c0*/  DSETP.NEU.AND P0, PT, R8.reuse, RZ, PT ;  /* 0x000000ff0800722a */ /* 0x040fe40003f0d000 */
[----:B------:R-:W-:-:S06]  /*01d0*/  DSETP.NEU.AND P2, PT, R8, 1, PT ;  /* 0x3ff000000800742a */ /* 0x000fcc0003f4d000 */
[----:B------:R-:W-:-:S04]  /*01e0*/  LOP3.LUT R2, R3, 0x7ff00000, RZ, 0xc0, !PT ;  /* 0x7ff0000003027812 */ /* 0x000fc800078ec0ff */
[----:B------:R-:W-:Y:S02]  /*01f0*/  ISETP.NE.AND P1, PT, R2, 0x7ff00000, PT ;  /* 0x7ff000000200780c */ /* 0x000fe40003f25270 */
[----:B------:R-:W-:Y:S01]  /*0200*/  @!P0 CS2R R4, SRZ ;  /* 0x0000000000048805 */ /* 0x000fe2000001ff00 */
        /* <DEDUP_REMOVED lines=9> */
.L_x_126:
[----:B------:R-:W-:Y:S05]  /*02a0*/  BSYNC.RECONVERGENT B0 ;  /* 0x0000000000007941 */ /* 0x000fea0003800200 */
.L_x_125:
[----:B------:R-:W-:Y:S01]  /*02b0*/  BSSY.RECONVERGENT B0, `(.L_x_127) ;  /* 0x0000007000007945 */ /* 0x000fe20003800200 */
[----:B------:R-:W-:Y:S01]  /*02c0*/  FSEL R19, R5, 1.875, P2 ;  /* 0x3ff0000005137808 */ /* 0x000fe20001000000 */
[----:B------:R-:W-:Y:S01]  /*02d0*/  IMAD.MOV.U32 R3, RZ, RZ, R7 ;  /* 0x000000ffff037224 */ /* 0x000fe200078e0007 */
[----:B------:R-:W-:Y:S01]  /*02e0*/  FSEL R18, R4, RZ, P2 ;  /* 0x000000ff04127208 */ /* 0x000fe20001000000 */
[----:B------:R-:W-:Y:S01]  /*02f0*/  IMAD.MOV.U32 R5, RZ, RZ, 0x40000000 ;  /* 0x40000000ff057424 */ /* 0x000fe200078e00ff */
[----:B------:R-:W-:-:S07]  /*0300*/  MOV R0, 0x320 ;  /* 0x0000032000007802 */ /* 0x000fce0000000f00 */
[----:B------:R-:W-:Y:S05]  /*0310*/  CALL.REL.NOINC `($_Z6EfieldPdS_$__internal_accurate_pow) ;  /* 0x0000001c00187944 */ /* 0x000fea0003c00000 */
[----:B------:R-:W-:Y:S05]  /*0320*/  BSYNC.RECONVERGENT B0 ;  /* 0x0000000000007941 */ /* 0x000fea0003800200 */
.L_x_127:
        /* <DEDUP_REMOVED lines=9> */
[----:B------:R-:W-:Y:S05]  /*03c0*/  @P1 BRA `(.L_x_129) ;  /* 0x0000000000181947 */ /* 0x000fea0003800000 */
[----:B------:R-:W-:-:S14]  /*03d0*/  DSETP.NAN.AND P0, PT, R16, R16, PT ;  /* 0x000000101000722a */ /* 0x000fdc0003f08000 */
[----:B------:R-:W-:Y:S01]  /*03e0*/  @P0 DADD R4, R16, 2 ;  /* 0x4000000010040429 */ /* 0x000fe20000000000 */
[----:B------:R-:W-:Y:S10]  /*03f0*/  @P0 BRA `(.L_x_129) ;  /* 0x00000000000c0947 */ /* 0x000ff40003800000 */
[----:B------:R-:W-:-:S14]  /*0400*/  DSETP.NEU.AND P0, PT, |R16|, +INF , PT ;  /* 0x7ff000001000742a */ /* 0x000fdc0003f0d200 */
[----:B------:R-:W-:Y:S02]  /*0410*/  @!P0 IMAD.MOV.U32 R4, RZ, RZ, 0x0 ;  /* 0x00000000ff048424 */ /* 0x000fe400078e00ff */
[----:B------:R-:W-:-:S07]  /*0420*/  @!P0 IMAD.MOV.U32 R5, RZ, RZ, 0x7ff00000 ;  /* 0x7ff00000ff058424 */ /* 0x000fce00078e00ff */
.L_x_129:
[----:B------:R-:W-:Y:S05]  /*0430*/  BSYNC.RECONVERGENT B0 ;  /* 0x0000000000007941 */ /* 0x000fea0003800200 */
.L_x_128:
        /* <DEDUP_REMOVED lines=8> */
[----:B------:R-:W-:Y:S05]  /*04c0*/  CALL.REL.NOINC `($_Z6EfieldPdS_$__internal_accurate_pow) ;  /* 0x0000001800ac7944 */ /* 0x000fea0003c00000 */
[----:B------:R-:W-:Y:S05]  /*04d0*/  BSYNC.RECONVERGENT B0 ;  /* 0x0000000000007941 */ /* 0x000fea0003800200 */
.L_x_130:
[C---:B------:R-:W-:Y:S01]  /*04e0*/  DADD R2, R20.reuse, 2 ;  /* 0x4000000014027429 */ /* 0x040fe20000000000 */
[----:B------:R-:W-:Y:S01]  /*04f0*/  BSSY.RECONVERGENT B0, `(.L_x_131) ;  /* 0x000000d000007945 */ /* 0x000fe20003800200 */
[C---:B------:R-:W-:Y:S02]  /*0500*/  DSETP.NEU.AND P0, PT, R20.reuse, RZ, PT ;  /* 0x000000ff1400722a */ /* 0x040fe40003f0d000 */
[----:B------:R-:W-:-:S06]  /*0510*/  DSETP.NEU.AND P2, PT, R20, 1, PT ;  /* 0x3ff000001400742a */ /* 0x000fcc0003f4d000 */
[----:B------:R-:W-:-:S04]  /*0520*/  LOP3.LUT R2, R3, 0x7ff00000, RZ, 0xc0, !PT ;  /* 0x7ff0000003027812 */ /* 0x000fc800078ec0ff */
[----:B------:R-:W-:Y:S02]  /*0530*/  ISETP.NE.AND P1, PT, R2, 0x7ff00000, PT ;  /* 0x7ff000000200780c */ /* 0x000fe40003f25270 */
[----:B------:R-:W-:-:S11]  /*0540*/  @!P0 CS2R R4, SRZ ;  /* 0x0000000000048805 */ /* 0x000fd6000001ff00 */
[----:B------:R-:W-:Y:S05]  /*0550*/  @P1 BRA `(.L_x_132) ;  /* 0x0000000000181947 */ /* 0x000fea0003800000 */
[----:B------:R-:W-:-:S14]  /*0560*/  DSETP.NAN.AND P0, PT, R20, R20, PT ;  /* 0x000000141400722a */ /* 0x000fdc0003f08000 */
[----:B------:R-:W-:Y:S01]  /*0570*/  @P0 DADD R4, R20, 2 ;  /* 0x4000000014040429 */ /* 0x000fe20000000000 */
[----:B------:R-:W-:Y:S10]  /*0580*/  @P0 BRA `(.L_x_132) ;  /* 0x00000000000c0947 */ /* 0x000ff40003800000 */
[----:B------:R-:W-:-:S14]  /*0590*/  DSETP.NEU.AND P0, PT, |R20|, +INF , PT ;  /* 0x7ff000001400742a */ /* 0x000fdc0003f0d200 */
[----:B------:R-:W-:Y:S02]  /*05a0*/  @!P0 IMAD.MOV.U32 R4, RZ, RZ, 0x0 ;  /* 0x00000000ff048424 */ /* 0x000fe400078e00ff */
[----:B------:R-:W-:-:S07]  /*05b0*/  @!P0 IMAD.MOV.U32 R5, RZ, RZ, 0x7ff00000 ;  /* 0x7ff00000ff058424 */ /* 0x000fce00078e00ff */
.L_x_132:
[----:B------:R-:W-:Y:S05]  /*05c0*/  BSYNC.RECONVERGENT B0 ;  /* 0x0000000000007941 */ /* 0x000fea0003800200 */
.L_x_131:
        /* <DEDUP_REMOVED lines=11> */
[----:B------:R-:W-:Y:S05]  /*0680*/  CALL.REL.NOINC `($_Z6EfieldPdS_$__internal_accurate_pow) ;  /* 0x00000018003c7944 */ /* 0x000fea0003c00000 */
[----:B------:R-:W-:Y:S02]  /*0690*/  FSEL R4, R4, RZ, P0 ;  /* 0x000000ff04047208 */ /* 0x000fe40000000000 */
[----:B------:R-:W-:-:S07]  /*06a0*/  FSEL R5, R5, -QNAN , P0 ;  /* 0xfff8000005057808 */ /* 0x000fce0000000000 */
.L_x_134:
[----:B------:R-:W-:Y:S05]  /*06b0*/  BSYNC.RECONVERGENT B0 ;  /* 0x0000000000007941 */ /* 0x000fea0003800200 */
.L_x_133:
[C---:B------:R-:W-:Y:S01]  /*06c0*/  DADD R2, R18.reuse, 1.5 ;  /* 0x3ff8000012027429 */ /* 0x040fe20000000000 */
[----:B------:R-:W0:Y:S01]  /*06d0*/  LDC.64 R16, c[0x3][0x98] ;  /* 0x00c02600ff107b82 */ /* 0x000e220000000a00 */
[----:B------:R-:W0:Y:S01]  /*06e0*/  LDCU.64 UR8, c[0x3][0xa0] ;  /* 0x00c01400ff0877ac */ /* 0x000e220008000a00 */
[----:B------:R-:W-:Y:S01]  /*06f0*/  BSSY.RECONVERGENT B0, `(.L_x_135) ;  /* 0x000000c000007945 */ /* 0x000fe20003800200 */
[----:B------:R-:W-:-:S06]  /*0700*/  DSETP.NEU.AND P1, PT, R18, 1, PT ;  /* 0x3ff000001200742a */ /* 0x000fcc0003f2d000 */
[----:B------:R-:W-:-:S04]  /*0710*/  LOP3.LUT R2, R3, 0x7ff00000, RZ, 0xc0, !PT ;  /* 0x7ff0000003027812 */ /* 0x000fc800078ec0ff */
[----:B------:R-:W-:Y:S01]  /*0720*/  ISETP.NE.AND P0, PT, R2, 0x7ff00000, PT ;  /* 0x7ff000000200780c */ /* 0x000fe20003f05270 */
[----:B0-----:R-:W-:-:S12]  /*0730*/  DMUL R16, R16, UR8 ;  /* 0x0000000810107c28 */ /* 0x001fd80008000000 */
[----:B------:R-:W-:Y:S05]  /*0740*/  @P0 BRA `(.L_x_136) ;  /* 0x0000000000180947 */ /* 0x000fea0003800000 */
[----:B------:R-:W-:-:S14]  /*0750*/  DSETP.NAN.AND P0, PT, R18, R18, PT ;  /* 0x000000121200722a */ /* 0x000fdc0003f08000 */
[----:B------:R-:W-:Y:S01]  /*0760*/  @P0 DADD R4, R18, 1.5 ;  /* 0x3ff8000012040429 */ /* 0x000fe20000000000 */
[----:B------:R-:W-:Y:S10]  /*0770*/  @P0 BRA `(.L_x_136) ;  /* 0x00000000000c0947 */ /* 0x000ff40003800000 */
[----:B------:R-:W-:-:S14]  /*0780*/  DSETP.NEU.AND P0, PT, |R18|, +INF , PT ;  /* 0x7ff000001200742a */ /* 0x000fdc0003f0d200 */
[----:B------:R-:W-:Y:S02]  /*0790*/  @!P0 IMAD.MOV.U32 R4, RZ, RZ, 0x0 ;  /* 0x00000000ff048424 */ /* 0x000fe400078e00ff */
[----:B------:R-:W-:-:S07]  /*07a0*/  @!P0 IMAD.MOV.U32 R5, RZ, RZ, 0x7ff00000 ;  /* 0x7ff00000ff058424 */ /* 0x000fce00078e00ff */
.L_x_136:
[----:B------:R-:W-:Y:S05]  /*07b0*/  BSYNC.RECONVERGENT B0 ;  /* 0x0000000000007941 */ /* 0x000fea0003800200 */
.L_x_135:
        /* <DEDUP_REMOVED lines=23> */
[----:B------:R-:W-:Y:S05]  /*0930*/  CALL.REL.NOINC `($__internal_1_$__cuda_sm20_div_rn_f64_full) ;  /* 0x00000010001c7944 */ /* 0x000fea0003c00000 */
.L_x_138:
[----:B------:R-:W-:Y:S05]  /*0940*/  BSYNC.RECONVERGENT B0 ;  /* 0x0000000000007941 */ /* 0x000fea0003800200 */
.L_x_137:
        /* <DEDUP_REMOVED lines=8> */
[----:B-----5:R-:W-:Y:S05]  /*09d0*/  CALL.REL.NOINC `($_Z6EfieldPdS_$__internal_accurate_pow) ;  /* 0x0000001400687944 */ /* 0x020fea0003c00000 */
[----:B------:R-:W-:Y:S05]  /*09e0*/  BSYNC.RECONVERGENT B0 ;  /* 0x0000000000007941 */ /* 0x000fea0003800200 */
.L_x_139:
[C---:B------:R-:W-:Y:S01]  /*09f0*/  DADD R2, R8.reuse, 2 ;  /* 0x4000000008027429 */ /* 0x040fe20000000000 */
[----:B------:R-:W-:Y:S01]  /*0a00*/  BSSY.RECONVERGENT B0, `(.L_x_140) ;  /* 0x0000010000007945 */ /* 0x000fe20003800200 */
[C---:B------:R-:W-:Y:S02]  /*0a10*/  DSETP.NEU.AND P0, PT, R8.reuse, RZ, PT ;  /* 0x000000ff0800722a */ /* 0x040fe40003f0d000 */
[----:B------:R-:W-:Y:S02]  /*0a20*/  DADD R6, -RZ, |R18| ;  /* 0x00000000ff067229 */ /* 0x000fe40000000512 */
[----:B------:R-:W-:-:S04]  /*0a30*/  DSETP.NEU.AND P2, PT, R8, 1, PT ;  /* 0x3ff000000800742a */ /* 0x000fc80003f4d000 */
[----:B------:R-:W-:-:S04]  /*0a40*/  LOP3.LUT R2, R3, 0x7ff00000, RZ, 0xc0, !PT ;  /* 0x7ff0000003027812 */ /* 0x000fc800078ec0ff */
[----:B------:R-:W-:Y:S01]  /*0a50*/  ISETP.NE.AND P1, PT, R2, 0x7ff00000, PT ;  /* 0x7ff000000200780c */ /* 0x000fe20003f25270 */
[----:B------:R-:W-:Y:S01]  /*0a60*/  IMAD.MOV.U32 R2, RZ, RZ, R6 ;  /* 0x000000ffff027224 */ /* 0x000fe200078e0006 */
[----:B------:R-:W-:Y:S01]  /*0a70*/  @!P0 CS2R R4, SRZ ;  /* 0x0000000000048805 */ /* 0x000fe2000001ff00 */
        /* <DEDUP_REMOVED lines=8> */
.L_x_141:
[----:B------:R-:W-:Y:S05]  /*0b00*/  BSYNC.RECONVERGENT B0 ;  /* 0x0000000000007941 */ /* 0x000fea0003800200 */
.L_x_140:
[----:B------:R-:W-:Y:S01]  /*0b10*/  BSSY.RECONVERGENT B0, `(.L_x_142) ;  /* 0x0000006000007945 */ /* 0x000fe20003800200 */
[----:B------:R-:W-:Y:S01]  /*0b20*/  FSEL R21, R5, 1.875, P2 ;  /* 0x3ff0000005157808 */ /* 0x000fe20001000000 */
[----:B------:R-:W-:Y:S01]  /*0b30*/  IMAD.MOV.U32 R5, RZ, RZ, 0x40000000 ;  /* 0x40000000ff057424 */ /* 0x000fe200078e00ff */
[----:B------:R-:W-:Y:S02]  /*0b40*/  FSEL R20, R4, RZ, P2 ;  /* 0x000000ff04147208 */ /* 0x000fe40001000000 */
[----:B------:R-:W-:-:S07]  /*0b50*/  MOV R0, 0xb70 ;  /* 0x00000b7000007802 */ /* 0x000fce0000000f00 */
[----:B------:R-:W-:Y:S05]  /*0b60*/  CALL.REL.NOINC `($_Z6EfieldPdS_$__internal_accurate_pow) ;  /* 0x0000001400047944 */ /* 0x000fea0003c00000 */
[----:B------:R-:W-:Y:S05]  /*0b70*/  BSYNC.RECONVERGENT B0 ;  /* 0x0000000000007941 */ /* 0x000fea0003800200 */
.L_x_142:
        /* <DEDUP_REMOVED lines=16> */
.L_x_144:
[----:B------:R-:W-:Y:S05]  /*0c80*/  BSYNC.RECONVERGENT B0 ;  /* 0x0000000000007941 */ /* 0x000fea0003800200 */
.L_x_143:
        /* <DEDUP_REMOVED lines=10> */
.L_x_145:
        /* <DEDUP_REMOVED lines=14> */
.L_x_147:
[----:B------:R-:W-:Y:S05]  /*0e10*/  BSYNC.RECONVERGENT B0 ;  /* 0x0000000000007941 */ /* 0x000fea0003800200 */
.L_x_146:
        /* <DEDUP_REMOVED lines=14> */
.L_x_149:
[----:B------:R-:W-:Y:S05]  /*0f00*/  BSYNC.RECONVERGENT B0 ;  /* 0x0000000000007941 */ /* 0x000fea0003800200 */
.L_x_148:
        /* <DEDUP_REMOVED lines=12> */
.L_x_151:
[----:B------:R-:W-:Y:S05]  /*0fd0*/  BSYNC.RECONVERGENT B0 ;  /* 0x0000000000007941 */ /* 0x000fea0003800200 */
.L_x_150:
        /* <DEDUP_REMOVED lines=24> */
.L_x_153:
[----:B------:R-:W-:Y:S05]  /*1160*/  BSYNC.RECONVERGENT B0 ;  /* 0x0000000000007941 */ /* 0x000fea0003800200 */
.L_x_152:
        /* <DEDUP_REMOVED lines=10> */
.L_x_154:
        /* <DEDUP_REMOVED lines=17> */
.L_x_156:
[----:B------:R-:W-:Y:S05]  /*1320*/  BSYNC.RECONVERGENT B0 ;  /* 0x0000000000007941 */ /* 0x000fea0003800200 */
.L_x_155:
        /* <DEDUP_REMOVED lines=8> */
.L_x_157:
[C---:B------:R-:W-:Y:S01]  /*13b0*/  DADD R2, R10.reuse, 2 ;  /* 0x400000000a027429 */ /* 0x040fe20000000000 */
[----:B------:R-:W-:Y:S01]  /*13c0*/  BSSY.RECONVERGENT B0, `(.L_x_158) ;  /* 0x000000e000007945 */ /* 0x000fe20003800200 */
[C---:B------:R-:W-:Y:S02]  /*13d0*/  DSETP.NEU.AND P0, PT, R10.reuse, RZ, PT ;  /* 0x000000ff0a00722a */ /* 0x040fe40003f0d000 */
[----:B------:R-:W-:Y:S02]  /*13e0*/  DSETP.NEU.AND P2, PT, R10, 1, PT ;  /* 0x3ff000000a00742a */ /* 0x000fe40003f4d000 */
[----:B------:R-:W-:-:S04]  /*13f0*/  DADD R6, -RZ, |R18| ;  /* 0x00000000ff067229 */ /* 0x000fc80000000512 */
        /* <DEDUP_REMOVED lines=10> */
.L_x_159:
[----:B------:R-:W-:Y:S05]  /*14a0*/  BSYNC.RECONVERGENT B0 ;  /* 0x0000000000007941 */ /* 0x000fea0003800200 */
.L_x_158:
        /* <DEDUP_REMOVED lines=10> */
.L_x_160:
        /* <DEDUP_REMOVED lines=14> */
.L_x_162:
[----:B------:R-:W-:Y:S05]  /*1630*/  BSYNC.RECONVERGENT B0 ;  /* 0x0000000000007941 */ /* 0x000fea0003800200 */
.L_x_161:
        /* <DEDUP_REMOVED lines=14> */
.L_x_164:
[----:B------:R-:W-:Y:S05]  /*1720*/  BSYNC.RECONVERGENT B0 ;  /* 0x0000000000007941 */ /* 0x000fea0003800200 */
.L_x_163:
        /* <DEDUP_REMOVED lines=12> */
.L_x_166:
[----:B------:R-:W-:Y:S05]  /*17f0*/  BSYNC.RECONVERGENT B0 ;  /* 0x0000000000007941 */ /* 0x000fea0003800200 */
.L_x_165:
        /* <DEDUP_REMOVED lines=20> */
[----:B------:R-:W-:-:S07]  /*1940*/  IMAD.MOV.U32 R7, RZ, RZ, R17 ;  /* 0x000000ffff077224 */ /* 0x000fce00078e0011 */
[----:B------:R-:W-:Y:S05]  /*1950*/  CALL.REL.NOINC `($__internal_1_$__cuda_sm20_div_rn_f64_full) ;  /* 0x0000000000147944 */ /* 0x000fea0003c00000 */
[----:B------:R-:W-:Y:S02]  /*1960*/  IMAD.MOV.U32 R2, RZ, RZ, R6 ;  /* 0x000000ffff027224 */ /* 0x000fe400078e0006 */
[----:B------:R-:W-:-:S07]  /*1970*/  IMAD.MOV.U32 R3, RZ, RZ, R7 ;  /* 0x000000ffff037224 */ /* 0x000fce00078e0007 */
.L_x_168:
[----:B------:R-:W-:Y:S05]  /*1980*/  BSYNC.RECONVERGENT B0 ;  /* 0x0000000000007941 */ /* 0x000fea0003800200 */
.L_x_167:
[----:B------:R-:W-:Y:S01]  /*1990*/  STG.E.64 desc[UR6][R12.64+0x10], R2 ;  /* 0x000010020c007986 */ /* 0x000fe2000c101b06 */
[----:B------:R-:W-:Y:S05]  /*19a0*/  EXIT ;  /* 0x000000000000794d */ /* 0x000fea0003800000 */
        .weak           $__internal_1_$__cuda_sm20_div_rn_f64_full
        .type           $__internal_1_$__cuda_sm20_div_rn_f64_full,@function
        .size           $__internal_1_$__cuda_sm20_div_rn_f64_full,($_Z6EfieldPdS_$__internal_accurate_pow - $__internal_1_$__cuda_sm20_div_rn_f64_full)
$__internal_1_$__cuda_sm20_div_rn_f64_full:
[C---:B------:R-:W-:Y:S01]  /*19b0*/  FSETP.GEU.AND P0, PT, |R5|.reuse, 1.469367938527859385e-39, PT ;  /* 0x001000000500780b */ /* 0x040fe20003f0e200 */
[----:B------:R-:W-:Y:S01]  /*19c0*/  IMAD.MOV.U32 R8, RZ, RZ, 0x1 ;  /* 0x00000001ff087424 */ /* 0x000fe200078e00ff */
[----:B------:R-:W-:Y:S01]  /*19d0*/  LOP3.LUT R2, R5, 0x800fffff, RZ, 0xc0, !PT ;  /* 0x800fffff05027812 */ /* 0x000fe200078ec0ff */
[----:B------:R-:W-:Y:S01]  /*19e0*/  BSSY.RECONVERGENT B1, `(.L_x_169) ;  /* 0x0000054000017945 */ /* 0x000fe20003800200 */
[C---:B------:R-:W-:Y:S02]  /*19f0*/  FSETP.GEU.AND P2, PT, |R7|.reuse, 1.469367938527859385e-39, PT ;  /* 0x001000000700780b */ /* 0x040fe40003f4e200 */
[----:B------:R-:W-:Y:S01]  /*1a00*/  LOP3.LUT R3, R2, 0x3ff00000, RZ, 0xfc, !PT ;  /* 0x3ff0000002037812 */ /* 0x000fe200078efcff */
[----:B------:R-:W-:Y:S01]  /*1a10*/  IMAD.MOV.U32 R2, RZ, RZ, R4 ;  /* 0x000000ffff027224 */ /* 0x000fe200078e0004 */
[----:B------:R-:W-:Y:S02]  /*1a20*/  LOP3.LUT R14, R7, 0x7ff00000, RZ, 0xc0, !PT ;  /* 0x7ff00000070e7812 */ /* 0x000fe400078ec0ff */
[----:B------:R-:W-:-:S03]  /*1a30*/  LOP3.LUT R24, R5, 0x7ff00000, RZ, 0xc0, !PT ;  /* 0x7ff0000005187812 */ /* 0x000fc600078ec0ff */
[----:B------:R-:W-:Y:S01]  /*1a40*/  @!P0 DMUL R2, R4, 8.98846567431157953865e+307 ;  /* 0x7fe0000004028828 */ /* 0x000fe20000000000 */
[C---:B------:R-:W-:Y:S01]  /*1a50*/  ISETP.GE.U32.AND P1, PT, R14.reuse, R24, PT ;  /* 0x000000180e00720c */ /* 0x040fe20003f26070 */
[----:B------:R-:W-:Y:S02]  /*1a60*/  IMAD.MOV.U32 R25, RZ, RZ, R14 ;  /* 0x000000ffff197224 */ /* 0x000fe400078e000e */
[----:B------:R-:W-:Y:S02]  /*1a70*/  @!P2 LOP3.LUT R15, R5, 0x7ff00000, RZ, 0xc0, !PT ;  /* 0x7ff00000050fa812 */ /* 0x000fe400078ec0ff */
[----:B------:R-:W0:Y:S02]  /*1a80*/  MUFU.RCP64H R9, R3 ;  /* 0x0000000300097308 */ /* 0x000e240000001800 */
[----:B------:R-:W-:Y:S01]  /*1a90*/  @!P2 ISETP.GE.U32.AND P3, PT, R14, R15, PT ;  /* 0x0000000f0e00a20c */ /* 0x000fe20003f66070 */
[----:B------:R-:W-:Y:S01]  /*1aa0*/  IMAD.MOV.U32 R15, RZ, RZ, 0x1ca00000 ;  /* 0x1ca00000ff0f7424 */ /* 0x000fe200078e00ff */
[----:B------:R-:W-:-:S05]  /*1ab0*/  @!P0 LOP3.LUT R24, R3, 0x7ff00000, RZ, 0xc0, !PT ;  /* 0x7ff0000003188812 */ /* 0x000fca00078ec0ff */
[----:B------:R-:W-:Y:S01]  /*1ac0*/  VIADD R27, R24, 0xffffffff ;  /* 0xffffffff181b7836 */ /* 0x000fe20000000000 */
[----:B0-----:R-:W-:-:S08]  /*1ad0*/  DFMA R18, R8, -R2, 1 ;  /* 0x3ff000000812742b */ /* 0x001fd00000000802 */
[----:B------:R-:W-:-:S08]  /*1ae0*/  DFMA R18, R18, R18, R18 ;  /* 0x000000121212722b */ /* 0x000fd00000000012 */
[----:B------:R-:W-:Y:S01]  /*1af0*/  DFMA R20, R8, R18, R8 ;  /* 0x000000120814722b */ /* 0x000fe20000000008 */
[C---:B------:R-:W-:Y:S01]  /*1b00*/  @!P2 SEL R19, R15.reuse, 0x63400000, !P3 ;  /* 0x634000000f13a807 */ /* 0x040fe20005800000 */
[----:B------:R-:W-:Y:S01]  /*1b10*/  IMAD.MOV.U32 R8, RZ, RZ, R6 ;  /* 0x000000ffff087224 */ /* 0x000fe200078e0006 */
[----:B------:R-:W-:Y:S01]  /*1b20*/  SEL R9, R15, 0x63400000, !P1 ;  /* 0x634000000f097807 */ /* 0x000fe20004800000 */
[----:B------:R-:W-:Y:S01]  /*1b30*/  @!P2 IMAD.MOV.U32 R18, RZ, RZ, RZ ;  /* 0x000000ffff12a224 */ /* 0x000fe200078e00ff */
[--C-:B------:R-:W-:Y:S02]  /*1b40*/  @!P2 LOP3.LUT R19, R19, 0x80000000, R7.reuse, 0xf8, !PT ;  /* 0x800000001313a812 */ /* 0x100fe400078ef807 */
[----:B------:R-:W-:Y:S01]  /*1b50*/  LOP3.LUT R9, R9, 0x800fffff, R7, 0xf8, !PT ;  /* 0x800fffff09097812 */ /* 0x000fe200078ef807 */
[----:B------:R-:W-:Y:S01]  /*1b60*/  DFMA R22, R20, -R2, 1 ;  /* 0x3ff000001416742b */ /* 0x000fe20000000802 */
[----:B------:R-:W-:-:S06]  /*1b70*/  @!P2 LOP3.LUT R19, R19, 0x100000, RZ, 0xfc, !PT ;  /* 0x001000001313a812 */ /* 0x000fcc00078efcff */
[----:B------:R-:W-:Y:S02]  /*1b80*/  @!P2 DFMA R8, R8, 2, -R18 ;  /* 0x400000000808a82b */ /* 0x000fe40000000812 */
[----:B------:R-:W-:-:S08]  /*1b90*/  DFMA R22, R20, R22, R20 ;  /* 0x000000161416722b */ /* 0x000fd00000000014 */
[----:B------:R-:W-:Y:S01]  /*1ba0*/  @!P2 LOP3.LUT R25, R9, 0x7ff00000, RZ, 0xc0, !PT ;  /* 0x7ff000000919a812 */ /* 0x000fe200078ec0ff */
[----:B------:R-:W-:-:S04]  /*1bb0*/  DMUL R18, R22, R8 ;  /* 0x0000000816127228 */ /* 0x000fc80000000000 */
[----:B------:R-:W-:-:S04]  /*1bc0*/  VIADD R26, R25, 0xffffffff ;  /* 0xffffffff191a7836 */ /* 0x000fc80000000000 */
[----:B------:R-:W-:Y:S01]  /*1bd0*/  DFMA R20, R18, -R2, R8 ;  /* 0x800000021214722b */ /* 0x000fe20000000008 */
[----:B------:R-:W-:-:S04]  /*1be0*/  ISETP.GT.U32.AND P0, PT, R26, 0x7feffffe, PT ;  /* 0x7feffffe1a00780c */ /* 0x000fc80003f04070 */
[----:B------:R-:W-:-:S03]  /*1bf0*/  ISETP.GT.U32.OR P0, PT, R27, 0x7feffffe, P0 ;  /* 0x7feffffe1b00780c */ /* 0x000fc60000704470 */
[----:B------:R-:W-:-:S10]  /*1c00*/  DFMA R18, R22, R20, R18 ;  /* 0x000000141612722b */ /* 0x000fd40000000012 */
        /* <DEDUP_REMOVED lines=28> */
.L_x_170:
        /* <DEDUP_REMOVED lines=16> */
.L_x_173:
[----:B------:R-:W-:Y:S01]  /*1ed0*/  LOP3.LUT R15, R5, 0x80000, RZ, 0xfc, !PT ;  /* 0x00080000050f7812 */ /* 0x000fe200078efcff */
[----:B------:R-:W-:Y:S01]  /*1ee0*/  IMAD.MOV.U32 R14, RZ, RZ, R4 ;  /* 0x000000ffff0e7224 */ /* 0x000fe200078e0004 */
[----:B------:R-:W-:Y:S06]  /*1ef0*/  BRA `(.L_x_171) ;  /* 0x0000000000087947 */ /* 0x000fec0003800000 */
.L_x_172:
[----:B------:R-:W-:Y:S01]  /*1f00*/  LOP3.LUT R15, R7, 0x80000, RZ, 0xfc, !PT ;  /* 0x00080000070f7812 */ /* 0x000fe200078efcff */
[----:B------:R-:W-:-:S07]  /*1f10*/  IMAD.MOV.U32 R14, RZ, RZ, R6 ;  /* 0x000000ffff0e7224 */ /* 0x000fce00078e0006 */
.L_x_171:
[----:B------:R-:W-:Y:S05]  /*1f20*/  BSYNC.RECONVERGENT B1 ;  /* 0x0000000000017941 */ /* 0x000fea0003800200 */
.L_x_169:
[----:B------:R-:W-:Y:S02]  /*1f30*/  IMAD.MOV.U32 R2, RZ, RZ, R0 ;  /* 0x000000ffff027224 */ /* 0x000fe400078e0000 */
[----:B------:R-:W-:Y:S02]  /*1f40*/  IMAD.MOV.U32 R3, RZ, RZ, 0x0 ;  /* 0x00000000ff037424 */ /* 0x000fe400078e00ff */
[----:B------:R-:W-:Y:S02]  /*1f50*/  IMAD.MOV.U32 R6, RZ, RZ, R14 ;  /* 0x000000ffff067224 */ /* 0x000fe400078e000e */
[----:B------:R-:W-:Y:S01]  /*1f60*/  IMAD.MOV.U32 R7, RZ, RZ, R15 ;  /* 0x000000ffff077224 */ /* 0x000fe200078e000f */
[----:B------:R-:W-:Y:S06]  /*1f70*/  RET.REL.NODEC R2 `(_Z6EfieldPdS_) ;  /* 0xffffffe002207950 */ /* 0x000fec0003c3ffff */
        .type           $_Z6EfieldPdS_$__internal_accurate_pow,@function
        .size           $_Z6EfieldPdS_$__internal_accurate_pow,(.L_x_239 - $_Z6EfieldPdS_$__internal_accurate_pow)
$_Z6EfieldPdS_$__internal_accurate_pow:
[----:B------:R-:W-:Y:S01]  /*1f80*/  ISETP.GT.U32.AND P1, PT, R3, 0xfffff, PT ;  /* 0x000fffff0300780c */ /* 0x000fe20003f24070 */
[----:B------:R-:W-:Y:S01]  /*1f90*/  IMAD.MOV.U32 R4, RZ, RZ, R3 ;  /* 0x000000ffff047224 */ /* 0x000fe200078e0003 */
[----:B------:R-:W-:Y:S01]  /*1fa0*/  UMOV UR8, 0x7d2cafe2 ;  /* 0x7d2cafe200087882 */ /* 0x000fe20000000000 */
[----:B------:R-:W-:Y:S01]  /*1fb0*/  IMAD.MOV.U32 R6, RZ, RZ, RZ ;  /* 0x000000ffff067224 */ /* 0x000fe200078e00ff */
[----:B------:R-:W-:Y:S01]  /*1fc0*/  UMOV UR9, 0x3eb0f5ff ;  /* 0x3eb0f5ff00097882 */ /* 0x000fe20000000000 */
[----:B------:R-:W-:Y:S01]  /*1fd0*/  UMOV UR10, 0x3b39803f ;  /* 0x3b39803f000a7882 */ /* 0x000fe20000000000 */
[----:B------:R-:W-:-:S07]  /*1fe0*/  UMOV UR11, 0x3c7abc9e ;  /* 0x3c7abc9e000b7882 */ /* 0x000fce0000000000 */
[----:B------:R-:W-:Y:S01]  /*1ff0*/  @!P1 DMUL R14, R2, 1.80143985094819840000e+16 ;  /* 0x43500000020e9828 */ /* 0x000fe20000000000 */
[----:B------:R-:W-:-:S09]  /*2000*/  SHF.R.U32.HI R3, RZ, 0x14, R3 ;  /* 0x00000014ff037819 */ /* 0x000fd20000011603 */
[----:B------:R-:W-:Y:S01]  /*2010*/  @!P1 IMAD.MOV.U32 R4, RZ, RZ, R15 ;  /* 0x000000ffff049224 */ /* 0x000fe200078e000f */
[----:B------:R-:W-:Y:S01]  /*2020*/  @!P1 LEA.HI R3, R15, 0xffffffca, RZ, 0xc ;  /* 0xffffffca0f039811 */ /* 0x000fe200078f60ff */
[----:B------:R-:W-:-:S03]  /*2030*/  @!P1 IMAD.MOV.U32 R2, RZ, RZ, R14 ;  /* 0x000000ffff029224 */ /* 0x000fc600078e000e */
[----:B------:R-:W-:Y:S01]  /*2040*/  LOP3.LUT R7, R4, 0x800fffff, RZ, 0xc0, !PT ;  /* 0x800fffff04077812 */ /* 0x000fe200078ec0ff */
[----:B------:R-:W-:Y:S02]  /*2050*/  IMAD.MOV.U32 R22, RZ, RZ, R2 ;  /* 0x000000ffff167224 */ /* 0x000fe400078e0002 */
[----:B------:R-:W-:Y:S01]  /*2060*/  IMAD.U32 R4, RZ, RZ, UR4 ;  /* 0x00000004ff047e24 */ /* 0x000fe2000f8e00ff */
[----:B------:R-:W-:-:S04]  /*2070*/  LOP3.LUT R7, R7, 0x3ff00000, RZ, 0xfc, !PT ;  /* 0x3ff0000007077812 */ /* 0x000fc800078efcff */
        /* <DEDUP_REMOVED lines=11> */
[----:B0-----:R-:W-:-:S08]  /*2130*/  DFMA R28, -R24, R6, 1 ;  /* 0x3ff00000181c742b */ /* 0x001fd00000000106 */
[----:B------:R-:W-:-:S08]  /*2140*/  DFMA R28, R28, R28, R28 ;  /* 0x0000001c1c1c722b */ /* 0x000fd0000000001c */
[----:B------:R-:W-:Y:S01]  /*2150*/  DFMA R28, R6, R28, R6 ;  /* 0x0000001c061c722b */ /* 0x000fe20000000006 */
[----:B------:R-:W-:Y:S02]  /*2160*/  IMAD.MOV.U32 R6, RZ, RZ, 0x41ad3b5a ;  /* 0x41ad3b5aff067424 */ /* 0x000fe400078e00ff */
[----:B------:R-:W-:-:S05]  /*2170*/  IMAD.MOV.U32 R7, RZ, RZ, 0x3ed0f5d2 ;  /* 0x3ed0f5d2ff077424 */ /* 0x000fca00078e00ff */
[----:B------:R-:W-:-:S08]  /*2180*/  DMUL R36, R22, R28 ;  /* 0x0000001c16247228 */ /* 0x000fd00000000000 */
[----:B------:R-:W-:-:S08]  /*2190*/  DFMA R36, R22, R28, R36 ;  /* 0x0000001c1624722b */ /* 0x000fd00000000024 */
[CC--:B------:R-:W-:Y:S02]  /*21a0*/  DMUL R26, R36.reuse, R36.reuse ;  /* 0x00000024241a7228 */ /* 0x0c0fe40000000000 */
[----:B------:R-:W-:-:S06]  /*21b0*/  DMUL R30, R36, R36 ;  /* 0x00000024241e7228 */ /* 0x000fcc0000000000 */
[----:B------:R-:W-:Y:S01]  /*21c0*/  DFMA R6, R26, UR8, R6 ;  /* 0x000000081a067c2b */ /* 0x000fe20008000006 */
[----:B------:R-:W-:Y:S01]  /*21d0*/  UMOV UR8, 0x75488a3f ;  /* 0x75488a3f00087882 */ /* 0x000fe20000000000 */
[----:B------:R-:W-:-:S06]  /*21e0*/  UMOV UR9, 0x3ef3b20a ;  /* 0x3ef3b20a00097882 */ /* 0x000fcc0000000000 */
[----:B------:R-:W-:Y:S01]  /*21f0*/  DFMA R24, R26, R6, UR8 ;  /* 0x000000081a187e2b */ /* 0x000fe20008000006 */
[----:B------:R-:W-:Y:S01]  /*2200*/  UMOV UR8, 0xe4faecd5 ;  /* 0xe4faecd500087882 */ /* 0x000fe20000000000 */
[----:B------:R-:W-:Y:S01]  /*2210*/  UMOV UR9, 0x3f1745cd ;  /* 0x3f1745cd00097882 */ /* 0x000fe20000000000 */
[----:B------:R-:W-:-:S05]  /*2220*/  DADD R6, R22, -R36 ;  /* 0x0000000016067229 */ /* 0x000fca0000000824 */
[----:B------:R-:W-:Y:S01]  /*2230*/  DFMA R24, R26, R24, UR8 ;  /* 0x000000081a187e2b */ /* 0x000fe20008000018 */
[----:B------:R-:W-:Y:S01]  /*2240*/  UMOV UR8, 0x258a578b ;  /* 0x258a578b00087882 */ /* 0x000fe20000000000 */
[----:B------:R-:W-:Y:S01]  /*2250*/  UMOV UR9, 0x3f3c71c7 ;  /* 0x3f3c71c700097882 */ /* 0x000fe20000000000 */
[----:B------:R-:W-:-:S05]  /*2260*/  DADD R6, R6, R6 ;  /* 0x0000000006067229 */ /* 0x000fca0000000006 */
[----:B------:R-:W-:Y:S01]  /*2270*/  DFMA R24, R26, R24, UR8 ;  /* 0x000000081a187e2b */ /* 0x000fe20008000018 */
[----:B------:R-:W-:Y:S01]  /*2280*/  UMOV UR8, 0x9242b910 ;  /* 0x9242b91000087882 */ /* 0x000fe20000000000 */
[----:B------:R-:W-:Y:S01]  /*2290*/  UMOV UR9, 0x3f624924 ;  /* 0x3f62492400097882 */ /* 0x000fe20000000000 */
[----:B------:R-:W-:-:S05]  /*22a0*/  DFMA R6, R22, -R36, R6 ;  /* 0x800000241606722b */ /* 0x000fca0000000006 */
[----:B------:R-:W-:Y:S01]  /*22b0*/  DFMA R24, R26, R24, UR8 ;  /* 0x000000081a187e2b */ /* 0x000fe20008000018 */
[----:B------:R-:W-:Y:S01]  /*22c0*/  UMOV UR8, 0x99999dfb ;  /* 0x99999dfb00087882 */ /* 0x000fe20000000000 */
[----:B------:R-:W-:Y:S01]  /*22d0*/  UMOV UR9, 0x3f899999 ;  /* 0x3f89999900097882 */ /* 0x000fe20000000000 */
[----:B------:R-:W-:Y:S02]  /*22e0*/  DMUL R6, R28, R6 ;  /* 0x000000061c067228 */ /* 0x000fe40000000000 */
[----:B------:R-:W-:-:S03]  /*22f0*/  DFMA R28, R36, R36, -R30 ;  /* 0x00000024241c722b */ /* 0x000fc6000000081e */
        /* <DEDUP_REMOVED lines=13> */
[C---:B------:R-:W-:Y:S01]  /*23d0*/  DFMA R22, R36.reuse, R30, -R24 ;  /* 0x0000001e2416722b */ /* 0x040fe20000000818 */
[----:B------:R-:W-:Y:S01]  /*23e0*/  UMOV UR9, 0x43300000 ;  /* 0x4330000000097882 */ /* 0x000fe20000000000 */
[----:B------:R-:W-:Y:S02]  /*23f0*/  DFMA R28, R36, R26, R28 ;  /* 0x0000001a241c722b */ /* 0x000fe4000000001c */
[----:B------:R-:W-:Y:S01]  /*2400*/  DADD R2, R2, -UR8 ;  /* 0x8000000802027e29 */ /* 0x000fe20008000000 */
[----:B------:R-:W-:Y:S01]  /*2410*/  UMOV UR8, 0xfefa39ef ;  /* 0xfefa39ef00087882 */ /* 0x000fe20000000000 */
[----:B------:R-:W-:Y:S02]  /*2420*/  UMOV UR9, 0x3fe62e42 ;  /* 0x3fe62e4200097882 */ /* 0x000fe40000000000 */
[----:B------:R-:W-:-:S02]  /*2430*/  DFMA R30, R6, R30, R22 ;  /* 0x0000001e061e722b */ /* 0x000fc40000000016 */
[----:B------:R-:W-:-:S06]  /*2440*/  DADD R22, R34, R32 ;  /* 0x0000000022167229 */ /* 0x000fcc0000000020 */
[----:B------:R-:W-:Y:S02]  /*2450*/  DFMA R28, R36, R28, R30 ;  /* 0x0000001c241c722b */ /* 0x000fe4000000001e */
[----:B------:R-:W-:Y:S02]  /*2460*/  DMUL R26, R22, R24 ;  /* 0x00000018161a7228 */ /* 0x000fe40000000000 */
[----:B------:R-:W-:-:S06]  /*2470*/  DADD R34, R34, -R22 ;  /* 0x0000000022227229 */ /* 0x000fcc0000000816 */
[----:B------:R-:W-:Y:S02]  /*2480*/  DFMA R30, R22, R24, -R26 ;  /* 0x00000018161e722b */ /* 0x000fe4000000081a */
[----:B------:R-:W-:-:S06]  /*2490*/  DADD R34, R32, R34 ;  /* 0x0000000020227229 */ /* 0x000fcc0000000022 */
        /* <DEDUP_REMOVED lines=14> */
[----:B------:R-:W-:-:S06]  /*2580*/  DADD R26, R14, R26 ;  /* 0x000000000e1a7229 */ /* 0x000fcc000000001a */
[----:B------:R-:W-:-:S08]  /*2590*/  DADD R14, -R24, R22 ;  /* 0x00000000180e7229 */ /* 0x000fd00000000116 */
[----:B------:R-:W-:-:S08]  /*25a0*/  DADD R14, R26, -R14 ;  /* 0x000000001a0e7229 */ /* 0x000fd0000000080e */
[----:B------:R-:W-:Y:S01]  /*25b0*/  DFMA R14, R2, UR10, R14 ;  /* 0x0000000a020e7c2b */ /* 0x000fe2000800000e */
[C---:B------:R-:W-:Y:S01]  /*25c0*/  IMAD.SHL.U32 R2, R5.reuse, 0x2, RZ ;  /* 0x0000000205027824 */ /* 0x040fe200078e00ff */
[----:B------:R-:W-:-:S04]  /*25d0*/  LOP3.LUT R3, R5, 0xff0fffff, RZ, 0xc0, !PT ;  /* 0xff0fffff05037812 */ /* 0x000fc800078ec0ff */
[----:B------:R-:W-:Y:S02]  /*25e0*/  ISETP.GT.U32.AND P1, PT, R2, -0x2000001, PT ;  /* 0xfdffffff0200780c */ /* 0x000fe40003f24070 */
[----:B------:R-:W-:Y:S02]  /*25f0*/  DADD R22, R6, R14 ;  /* 0x0000000006167229 */ /* 0x000fe4000000000e */
[----:B------:R-:W-:-:S06]  /*2600*/  SEL R5, R3, R5, P1 ;  /* 0x0000000503057207 */ /* 0x000fcc0000800000 */
        /* <DEDUP_REMOVED lines=59> */
[----:B------:R-:W-:Y:S02]  /*29c0*/  @!P2 IMAD R5, R2, 0x100000, R5 ;  /* 0x001000000205a824 */ /* 0x000fe400078e0205 */
[----:B------:R-:W-:Y:S01]  /*29d0*/  @!P2 IMAD.MOV.U32 R2, RZ, RZ, RZ ;  /* 0x000000ffff02a224 */ /* 0x000fe200078e00ff */
[----:B------:R-:W-:-:S06]  /*29e0*/  @!P2 LEA R3, R3, 0x3ff00000, 0x14 ;  /* 0x3ff000000303a811 */ /* 0x000fcc00078ea0ff */
[----:B------:R-:W-:-:S11]  /*29f0*/  @!P2 DMUL R14, R4, R2 ;  /* 0x00000002040ea228 */ /* 0x000fd60000000000 */
.L_x_174:
[----:B------:R-:W-:Y:S01]  /*2a00*/  DFMA R6, R6, R14, R14 ;  /* 0x0000000e0606722b */ /* 0x000fe2000000000e */
[----:B------:R-:W-:Y:S01]  /*2a10*/  IMAD.MOV.U32 R2, RZ, RZ, R0 ;  /* 0x000000ffff027224 */ /* 0x000fe200078e0000 */
[----:B------:R-:W-:Y:S01]  /*2a20*/  DSETP.NEU.AND P1, PT, |R14|, +INF , PT ;  /* 0x7ff000000e00742a */ /* 0x000fe20003f2d200 */
[----:B------:R-:W-:-:S07]  /*2a30*/  IMAD.MOV.U32 R3, RZ, RZ, 0x0 ;  /* 0x00000000ff037424 */ /* 0x000fce00078e00ff */
[----:B------:R-:W-:Y:S02]  /*2a40*/  FSEL R4, R14, R6, !P1 ;  /* 0x000000060e047208 */ /* 0x000fe40004800000 */
[----:B------:R-:W-:Y:S01]  /*2a50*/  FSEL R5, R15, R7, !P1 ;  /* 0x000000070f057208 */ /* 0x000fe20004800000 */
[----:B------:R-:W-:Y:S06]  /*2a60*/  RET.REL.NODEC R2 `(_Z6EfieldPdS_) ;  /* 0xffffffd402647950 */ /* 0x000fec0003c3ffff */
.L_x_175:
        /* <DEDUP_REMOVED lines=9> */
.L_x_239:


//--------------------- .text._Z8sph2cartPdS_S_S_i --------------------------
	.section	.text._Z8sph2cartPdS_S_S_i,"ax",@progbits
	.align	128
        .global         _Z8sph2cartPdS_S_S_i
        .type           _Z8sph2cartPdS_S_S_i,@function
        .size           _Z8sph2cartPdS_S_S_i,(.L_x_240 - _Z8sph2cartPdS_S_S_i)
        .other          _Z8sph2cartPdS_S_S_i,@"STO_CUDA_ENTRY STV_DEFAULT"
_Z8sph2cartPdS_S_S_i:
.text._Z8sph2cartPdS_S_S_i:
[----:B------:R-:W0:Y:S01]  /*0000*/  LDC R1, c[0x0][0x37c] ;  /* 0x0000df00ff017b82 */ /* 0x000e220000000800 */
[----:B------:R-:W1:Y:S07]  /*0010*/  S2R R0, SR_TID.X ;  /* 0x0000000000007919 */ /* 0x000e6e0000002100 */
[----:B------:R-:W1:Y:S01]  /*0020*/  S2UR UR4, SR_CTAID.X ;  /* 0x00000000000479c3 */ /* 0x000e620000002500 */
[----:B0-----:R-:W-:-:S07]  /*0030*/  VIADD R1, R1, 0xffffffd8 ;  /* 0xffffffd801017836 */ /* 0x001fce0000000000 */
[----:B------:R-:W1:Y:S02]  /*0040*/  LDC R3, c[0x0][0x360] ;  /* 0x0000d800ff037b82 */ /* 0x000e640000000800 */
[----:B-1----:R-:W-:-:S05]  /*0050*/  IMAD R0, R3, UR4, R0 ;  /* 0x0000000403007c24 */ /* 0x002fca000f8e0200 */
[----:B------:R-:W-:-:S13]  /*0060*/  ISETP.GT.AND P0, PT, R0, 0x2, PT ;  /* 0x000000020000780c */ /* 0x000fda0003f04270 */
[----:B------:R-:W-:Y:S05]  /*0070*/  @P0 EXIT ;  /* 0x000000000000094d */ /* 0x000fea0003800000 */
[----:B------:R-:W0:Y:S01]  /*0080*/  LDC.64 R2, c[0x0][0x390] ;  /* 0x0000e400ff027b82 */ /* 0x000e220000000a00 */
[----:B------:R-:W1:Y:S07]  /*0090*/  LDCU.64 UR4, c[0x0][0x358] ;  /* 0x00006b00ff0477ac */ /* 0x000e6e0008000a00 */
[----:B------:R-:W2:Y:S01]  /*00a0*/  LDC.64 R4, c[0x0][0x388] ;  /* 0x0000e200ff047b82 */ /* 0x000ea20000000a00 */
[----:B0-----:R-:W-:-:S05]  /*00b0*/  IMAD.WIDE R2, R0, 0x8, R2 ;  /* 0x0000000800027825 */ /* 0x001fca00078e0202 */
[----:B-1----:R-:W3:Y:S01]  /*00c0*/  LDG.E.64 R14, desc[UR4][R2.64] ;  /* 0x00000004020e7981 */ /* 0x002ee2000c1e1b00 */
[----:B--2---:R-:W-:-:S05]  /*00d0*/  IMAD.WIDE R4, R0, 0x8, R4 ;  /* 0x0000000800047825 */ /* 0x004fca00078e0204 */
[----:B------:R0:W5:Y:S01]  /*00e0*/  LDG.E.64 R20, desc[UR4][R4.64] ;  /* 0x0000000404147981 */ /* 0x000162000c1e1b00 */
[----:B------:R-:W-:Y:S01]  /*00f0*/  BSSY.RECONVERGENT B0, `(.L_x_176) ;  /* 0x000001b000007945 */ /* 0x000fe20003800200 */
[----:B---3--:R-:W-:-:S14]  /*0100*/  DSETP.NEU.AND P0, PT, |R14|, +INF , PT ;  /* 0x7ff000000e00742a */ /* 0x008fdc0003f0d200 */
[----:B------:R-:W-:Y:S01]  /*0110*/  @!P0 DMUL R28, RZ, R14 ;  /* 0x0000000eff1c8228 */ /* 0x000fe20000000000 */
[----:B------:R-:W-:Y:S01]  /*0120*/  @!P0 IMAD.MOV.U32 R22, RZ, RZ, RZ ;  /* 0x000000ffff168224 */ /* 0x000fe200078e00ff */
[----:B0-----:R-:W-:Y:S09]  /*0130*/  @!P0 BRA `(.L_x_177) ;  /* 0x0000000000588947 */ /* 0x001ff20003800000 */
[----:B------:R-:W-:Y:S01]  /*0140*/  UMOV UR6, 0x6dc9c883 ;  /* 0x6dc9c88300067882 */ /* 0x000fe20000000000 */
[----:B------:R-:W-:Y:S01]  /*0150*/  UMOV UR7, 0x3fe45f30 ;  /* 0x3fe45f3000077882 */ /* 0x000fe20000000000 */
[C---:B------:R-:W-:Y:S02]  /*0160*/  DSETP.GE.AND P0, PT, |R14|.reuse, 2.14748364800000000000e+09, PT ;  /* 0x41e000000e00742a */ /* 0x040fe40003f06200 */
[----:B------:R-:W-:Y:S01]  /*0170*/  DMUL R22, R14, UR6 ;  /* 0x000000060e167c28 */ /* 0x000fe20008000000 */
[----:B------:R-:W-:Y:S01]  /*0180*/  UMOV UR6, 0x54442d18 ;  /* 0x54442d1800067882 */ /* 0x000fe20000000000 */
[----:B------:R-:W-:-:S08]  /*0190*/  UMOV UR7, 0x3ff921fb ;  /* 0x3ff921fb00077882 */ /* 0x000fd00000000000 */
[----:B------:R-:W0:Y:S08]  /*01a0*/  F2I.F64 R22, R22 ;  /* 0x0000001600167311 */ /* 0x000e300000301100 */
[----:B0-----:R-:W0:Y:S02]  /*01b0*/  I2F.F64 R28, R22 ;  /* 0x00000016001c7312 */ /* 0x001e240000201c00 */
[----:B0-----:R-:W-:Y:S01]  /*01c0*/  DFMA R6, R28, -UR6, R14 ;  /* 0x800000061c067c2b */ /* 0x001fe2000800000e */
[----:B------:R-:W-:Y:S01]  /*01d0*/  UMOV UR6, 0x33145c00 ;  /* 0x33145c0000067882 */ /* 0x000fe20000000000 */
[----:B------:R-:W-:-:S06]  /*01e0*/  UMOV UR7, 0x3c91a626 ;  /* 0x3c91a62600077882 */ /* 0x000fcc0000000000 */
[----:B------:R-:W-:Y:S01]  /*01f0*/  DFMA R6, R28, -UR6, R6 ;  /* 0x800000061c067c2b */ /* 0x000fe20008000006 */
[----:B------:R-:W-:Y:S01]  /*0200*/  UMOV UR6, 0x252049c0 ;  /* 0x252049c000067882 */ /* 0x000fe20000000000 */
[----:B------:R-:W-:-:S06]  /*0210*/  UMOV UR7, 0x397b839a ;  /* 0x397b839a00077882 */ /* 0x000fcc0000000000 */
[----:B------:R-:W-:Y:S01]  /*0220*/  DFMA R28, R28, -UR6, R6 ;  /* 0x800000061c1c7c2b */ /* 0x000fe20008000006 */
[----:B------:R-:W-:Y:S10]  /*0230*/  @!P0 BRA `(.L_x_177) ;  /* 0x0000000000188947 */ /* 0x000ff40003800000 */
[----:B------:R-:W-:Y:S01]  /*0240*/  IMAD.MOV.U32 R25, RZ, RZ, R15 ;  /* 0x000000ffff197224 */ /* 0x000fe200078e000f */
[----:B------:R-:W-:-:S07]  /*0250*/  MOV R24, 0x270 ;  /* 0x0000027000187802 */ /* 0x000fce0000000f00 */
[----:B-----5:R-:W-:Y:S05]  /*0260*/  CALL.REL.NOINC `($_Z8sph2cartPdS_S_S_i$__internal_trig_reduction_slowpathd) ;  /* 0x0000001400987944 */ /* 0x020fea0003c00000 */
[----:B------:R-:W-:Y:S02]  /*0270*/  IMAD.MOV.U32 R22, RZ, RZ, R9 ;  /* 0x000000ffff167224 */ /* 0x000fe400078e0009 */
[----:B------:R-:W-:Y:S02]  /*0280*/  IMAD.MOV.U32 R28, RZ, RZ, R14 ;  /* 0x000000ffff1c7224 */ /* 0x000fe400078e000e */
[----:B------:R-:W-:-:S07]  /*0290*/  IMAD.MOV.U32 R29, RZ, RZ, R15 ;  /* 0x000000ffff1d7224 */ /* 0x000fce00078e000f */
.L_x_177:
[----:B------:R-:W-:Y:S05]  /*02a0*/  BSYNC.RECONVERGENT B0 ;  /* 0x0000000000007941 */ /* 0x000fea0003800200 */
.L_x_176:
[----:B------:R-:W0:Y:S01]  /*02b0*/  LDCU.64 UR6, c[0x4][0xa0] ;  /* 0x01001400ff0677ac */ /* 0x000e220008000a00 */
[----:B------:R-:W-:-:S05]  /*02c0*/  IMAD.SHL.U32 R6, R22, 0x40, RZ ;  /* 0x0000004016067824 */ /* 0x000fca00078e00ff */
[----:B------:R-:W-:-:S04]  /*02d0*/  LOP3.LUT R6, R6, 0x40, RZ, 0xc0, !PT ;  /* 0x0000004006067812 */ /* 0x000fc800078ec0ff */
[----:B0-----:R-:W-:-:S05]  /*02e0*/  IADD3 R24, P0, PT, R6, UR6, RZ ;  /* 0x0000000606187c10 */ /* 0x001fca000ff1e0ff */
[----:B------:R-:W-:-:S05]  /*02f0*/  IMAD.X R25, RZ, RZ, UR7, P0 ;  /* 0x00000007ff197e24 */ /* 0x000fca00080e06ff */
[----:B------:R-:W2:Y:S04]  /*0300*/  LDG.E.128.CONSTANT R8, desc[UR4][R24.64] ;  /* 0x0000000418087981 */ /* 0x000ea8000c1e9d00 */
[----:B------:R-:W3:Y:S01]  /*0310*/  LDG.E.128.CONSTANT R12, desc[UR4][R24.64+0x10] ;  /* 0x00001004180c7981 */ /* 0x000ee2000c1e9d00 */
[----:B------:R-:W-:Y:S01]  /*0320*/  LOP3.LUT R6, R22, 0x1, RZ, 0xc0, !PT ;  /* 0x0000000116067812 */ /* 0x000fe200078ec0ff */
[----:B------:R-:W-:Y:S01]  /*0330*/  IMAD.MOV.U32 R7, RZ, RZ, 0x3da8ff83 ;  /* 0x3da8ff83ff077424 */ /* 0x000fe200078e00ff */
[----:B------:R-:W-:Y:S01]  /*0340*/  DMUL R26, R28, R28 ;  /* 0x0000001c1c1a7228 */ /* 0x000fe20000000000 */
[----:B------:R-:W4:Y:S01]  /*0350*/  LDG.E.128.CONSTANT R16, desc[UR4][R24.64+0x20] ;  /* 0x0000200418107981 */ /* 0x000f22000c1e9d00 */
[----:B------:R-:W-:Y:S01]  /*0360*/  ISETP.NE.U32.AND P0, PT, R6, 0x1, PT ;  /* 0x000000010600780c */ /* 0x000fe20003f05070 */
[----:B------:R-:W-:-:S03]  /*0370*/  IMAD.MOV.U32 R6, RZ, RZ, 0x20fd8164 ;  /* 0x20fd8164ff067424 */ /* 0x000fc600078e00ff */
[----:B------:R-:W-:Y:S02]  /*0380*/  FSEL R7, -R7, 0.11223486810922622681, !P0 ;  /* 0x3de5db6507077808 */ /* 0x000fe40004000100 */
[----:B------:R-:W-:-:S06]  /*0390*/  FSEL R6, R6, -8.06006814911005101289e+34, !P0 ;  /* 0xf9785eba06067808 */ /* 0x000fcc0004000000 */
[----:B--2---:R-:W-:Y:S01]  /*03a0*/  DFMA R8, R26, R6, R8 ;  /* 0x000000061a08722b */ /* 0x004fe20000000008 */
[----:B------:R-:W0:Y:S02]  /*03b0*/  LDC.64 R6, c[0x0][0x398] ;  /* 0x0000e600ff067b82 */ /* 0x000e240000000a00 */
[----:B0-----:R-:W-:-:S05]  /*03c0*/  IMAD.WIDE R6, R0, 0x8, R6 ;  /* 0x0000000800067825 */ /* 0x001fca00078e0206 */
[----:B------:R-:W2:Y:S01]  /*03d0*/  LDG.E.64 R24, desc[UR4][R6.64] ;  /* 0x0000000406187981 */ /* 0x000ea2000c1e1b00 */
[----:B------:R-:W-:-:S08]  /*03e0*/  DFMA R8, R26, R8, R10 ;  /* 0x000000081a08722b */ /* 0x000fd0000000000a */
[----:B---3--:R-:W-:-:S08]  /*03f0*/  DFMA R8, R26, R8, R12 ;  /* 0x000000081a08722b */ /* 0x008fd0000000000c */
[----:B------:R-:W-:-:S08]  /*0400*/  DFMA R8, R26, R8, R14 ;  /* 0x000000081a08722b */ /* 0x000fd0000000000e */
[----:B----4-:R-:W-:-:S08]  /*0410*/  DFMA R8, R26, R8, R16 ;  /* 0x000000081a08722b */ /* 0x010fd00000000010 */
[----:B------:R-:W-:-:S08]  /*0420*/  DFMA R8, R26, R8, R18 ;  /* 0x000000081a08722b */ /* 0x000fd00000000012 */
[----:B------:R-:W-:Y:S02]  /*0430*/  DFMA R28, R8, R28, R28 ;  /* 0x0000001c081c722b */ /* 0x000fe4000000001c */
[----:B------:R-:W-:-:S10]  /*0440*/  DFMA R8, R26, R8, 1 ;  /* 0x3ff000001a08742b */ /* 0x000fd40000000008 */
[----:B------:R-:W-:Y:S02]  /*0450*/  FSEL R10, R8, R28, !P0 ;  /* 0x0000001c080a7208 */ /* 0x000fe40004000000 */
[----:B------:R-:W-:-:S06]  /*0460*/  FSEL R11, R9, R29, !P0 ;  /* 0x0000001d090b7208 */ /* 0x000fcc0004000000 */
[----:B------:R-:W-:Y:S01]  /*0470*/  DADD R8, RZ, -R10 ;  /* 0x00000000ff087229 */ /* 0x000fe2000000080a */
[----:B------:R-:W-:Y:S01]  /*0480*/  LOP3.LUT P0, RZ, R22, 0x2, RZ, 0xc0, !PT ;  /* 0x0000000216ff7812 */ /* 0x000fe2000780c0ff */
[----:B------:R-:W-:Y:S08]  /*0490*/  BSSY.RECONVERGENT B0, `(.L_x_178) ;  /* 0x0000020000007945 */ /* 0x000ff00003800200 */
[----:B------:R-:W-:-:S02]  /*04a0*/  FSEL R8, R10, R8, !P0 ;  /* 0x000000080a087208 */ /* 0x000fc40004000000 */
[----:B------:R-:W-:-:S06]  /*04b0*/  FSEL R9, R11, R9, !P0 ;  /* 0x000000090b097208 */ /* 0x000fcc0004000000 */
[----:B-----5:R-:W-:Y:S02]  /*04c0*/  DMUL R20, R20, R8 ;  /* 0x0000000814147228 */ /* 0x020fe40000000000 */
[----:B--2---:R-:W-:-:S14]  /*04d0*/  DSETP.NEU.AND P1, PT, |R24|, +INF , PT ;  /* 0x7ff000001800742a */ /* 0x004fdc0003f2d200 */
[----:B------:R-:W-:Y:S01]  /*04e0*/  @!P1 DMUL R22, RZ, R24 ;  /* 0x00000018ff169228 */ /* 0x000fe20000000000 */
[----:B------:R-:W-:Y:S01]  /*04f0*/  @!P1 IMAD.MOV.U32 R28, RZ, RZ, 0x1 ;  /* 0x00000001ff1c9424 */ /* 0x000fe200078e00ff */
[----:B------:R-:W-:Y:S09]  /*0500*/  @!P1 BRA `(.L_x_179) ;  /* 0x0000000000609947 */ /* 0x000ff20003800000 */
[----:B------:R-:W-:Y:S01]  /*0510*/  UMOV UR6, 0x6dc9c883 ;  /* 0x6dc9c88300067882 */ /* 0x000fe20000000000 */
[----:B------:R-:W-:Y:S01]  /*0520*/  UMOV UR7, 0x3fe45f30 ;  /* 0x3fe45f3000077882 */ /* 0x000fe20000000000 */
[C---:B------:R-:W-:Y:S01]  /*0530*/  DSETP.GE.AND P0, PT, |R24|.reuse, 2.14748364800000000000e+09, PT ;  /* 0x41e000001800742a */ /* 0x040fe20003f06200 */
[----:B------:R-:W-:Y:S01]  /*0540*/  BSSY.RECONVERGENT B1, `(.L_x_180) ;  /* 0x0000013000017945 */ /* 0x000fe20003800200 */
        /* <DEDUP_REMOVED lines=15> */
[----:B------:R-:W-:Y:S05]  /*0640*/  CALL.REL.NOINC `($_Z8sph2cartPdS_S_S_i$__internal_trig_reduction_slowpathd) ;  /* 0x0000001000a07944 */ /* 0x000fea0003c00000 */
[----:B------:R-:W-:Y:S02]  /*0650*/  IMAD.MOV.U32 R22, RZ, RZ, R14 ;  /* 0x000000ffff167224 */ /* 0x000fe400078e000e */
[----:B------:R-:W-:-:S07]  /*0660*/  IMAD.MOV.U32 R23, RZ, RZ, R15 ;  /* 0x000000ffff177224 */ /* 0x000fce00078e000f */
.L_x_181:
[----:B------:R-:W-:Y:S05]  /*0670*/  BSYNC.RECONVERGENT B1 ;  /* 0x0000000000017941 */ /* 0x000fea0003800200 */
.L_x_180:
[----:B------:R-:W-:-:S07]  /*0680*/  VIADD R28, R9, 0x1 ;  /* 0x00000001091c7836 */ /* 0x000fce0000000000 */
.L_x_179:
[----:B------:R-:W-:Y:S05]  /*0690*/  BSYNC.RECONVERGENT B0 ;  /* 0x0000000000007941 */ /* 0x000fea0003800200 */
.L_x_178:
[----:B------:R-:W0:Y:S01]  /*06a0*/  LDCU.64 UR6, c[0x4][0xa0] ;  /* 0x01001400ff0677ac */ /* 0x000e220008000a00 */
[----:B------:R-:W-:-:S05]  /*06b0*/  IMAD.SHL.U32 R8, R28, 0x40, RZ ;  /* 0x000000401c087824 */ /* 0x000fca00078e00ff */
[----:B------:R-:W-:-:S04]  /*06c0*/  LOP3.LUT R8, R8, 0x40, RZ, 0xc0, !PT ;  /* 0x0000004008087812 */ /* 0x000fc800078ec0ff */
[----:B0-----:R-:W-:-:S05]  /*06d0*/  IADD3 R16, P0, PT, R8, UR6, RZ ;  /* 0x0000000608107c10 */ /* 0x001fca000ff1e0ff */
[----:B------:R-:W-:-:S05]  /*06e0*/  IMAD.X R17, RZ, RZ, UR7, P0 ;  /* 0x00000007ff117e24 */ /* 0x000fca00080e06ff */
[----:B------:R-:W2:Y:S04]  /*06f0*/  LDG.E.128.CONSTANT R8, desc[UR4][R16.64] ;  /* 0x0000000410087981 */ /* 0x000ea8000c1e9d00 */
[----:B------:R-:W3:Y:S04]  /*0700*/  LDG.E.128.CONSTANT R12, desc[UR4][R16.64+0x10] ;  /* 0x00001004100c7981 */ /* 0x000ee8000c1e9d00 */
[----:B------:R-:W4:Y:S01]  /*0710*/  LDG.E.128.CONSTANT R16, desc[UR4][R16.64+0x20] ;  /* 0x0000200410107981 */ /* 0x000f22000c1e9d00 */
[----:B------:R-:W-:Y:S01]  /*0720*/  LOP3.LUT R24, R28, 0x1, RZ, 0xc0, !PT ;  /* 0x000000011c187812 */ /* 0x000fe200078ec0ff */
[----:B------:R-:W-:Y:S01]  /*0730*/  IMAD.MOV.U32 R25, RZ, RZ, 0x3da8ff83 ;  /* 0x3da8ff83ff197424 */ /* 0x000fe200078e00ff */
[----:B------:R-:W-:-:S02]  /*0740*/  DMUL R26, R22, R22 ;  /* 0x00000016161a7228 */ /* 0x000fc40000000000 */
[----:B------:R-:W-:Y:S01]  /*0750*/  ISETP.NE.U32.AND P0, PT, R24, 0x1, PT ;  /* 0x000000011800780c */ /* 0x000fe20003f05070 */
[----:B------:R-:W-:-:S03]  /*0760*/  IMAD.MOV.U32 R24, RZ, RZ, 0x20fd8164 ;  /* 0x20fd8164ff187424 */ /* 0x000fc600078e00ff */
[----:B------:R-:W-:Y:S02]  /*0770*/  FSEL R25, -R25, 0.11223486810922622681, !P0 ;  /* 0x3de5db6519197808 */ /* 0x000fe40004000100 */
[----:B------:R-:W-:-:S06]  /*0780*/  FSEL R24, R24, -8.06006814911005101289e+34, !P0 ;  /* 0xf9785eba18187808 */ /* 0x000fcc0004000000 */
[----:B--2---:R-:W-:-:S08]  /*0790*/  DFMA R8, R26, R24, R8 ;  /* 0x000000181a08722b */ /* 0x004fd00000000008 */
[----:B------:R-:W-:-:S08]  /*07a0*/  DFMA R8, R26, R8, R10 ;  /* 0x000000081a08722b */ /* 0x000fd0000000000a */
[C---:B---3--:R-:W-:Y:S01]  /*07b0*/  DFMA R8, R26.reuse, R8, R12 ;  /* 0x000000081a08722b */ /* 0x048fe2000000000c */
[----:B------:R-:W0:Y:S07]  /*07c0*/  LDC.64 R12, c[0x0][0x380] ;  /* 0x0000e000ff0c7b82 */ /* 0x000e2e0000000a00 */
[----:B------:R-:W-:-:S08]  /*07d0*/  DFMA R8, R26, R8, R14 ;  /* 0x000000081a08722b */ /* 0x000fd0000000000e */
[----:B----4-:R-:W-:-:S08]  /*07e0*/  DFMA R8, R26, R8, R16 ;  /* 0x000000081a08722b */ /* 0x010fd00000000010 */
[----:B------:R-:W-:-:S08]  /*07f0*/  DFMA R8, R26, R8, R18 ;  /* 0x000000081a08722b */ /* 0x000fd00000000012 */
[----:B------:R-:W-:Y:S02]  /*0800*/  DFMA R22, R8, R22, R22 ;  /* 0x000000160816722b */ /* 0x000fe40000000016 */
[----:B------:R-:W-:-:S10]  /*0810*/  DFMA R8, R26, R8, 1 ;  /* 0x3ff000001a08742b */ /* 0x000fd40000000008 */
[----:B------:R-:W-:Y:S02]  /*0820*/  FSEL R10, R8, R22, !P0 ;  /* 0x00000016080a7208 */ /* 0x000fe40004000000 */
[----:B------:R-:W-:Y:S02]  /*0830*/  FSEL R11, R9, R23, !P0 ;  /* 0x00000017090b7208 */ /* 0x000fe40004000000 */
[----:B------:R-:W-:-:S04]  /*0840*/  LOP3.LUT P0, RZ, R28, 0x2, RZ, 0xc0, !PT ;  /* 0x000000021cff7812 */ /* 0x000fc8000780c0ff */
[----:B------:R-:W-:-:S10]  /*0850*/  DADD R8, RZ, -R10 ;  /* 0x00000000ff087229 */ /* 0x000fd4000000080a */
[----:B------:R-:W-:Y:S02]  /*0860*/  FSEL R8, R10, R8, !P0 ;  /* 0x000000080a087208 */ /* 0x000fe40004000000 */
[----:B------:R-:W-:Y:S01]  /*0870*/  FSEL R9, R11, R9, !P0 ;  /* 0x000000090b097208 */ /* 0x000fe20004000000 */
[----:B------:R-:W-:-:S05]  /*0880*/  IMAD R11, R0, 0x3, RZ ;  /* 0x00000003000b7824 */ /* 0x000fca00078e02ff */
[----:B------:R-:W-:Y:S01]  /*0890*/  DMUL R8, R20, R8 ;  /* 0x0000000814087228 */ /* 0x000fe20000000000 */
[----:B0-----:R-:W-:-:S06]  /*08a0*/  IMAD.WIDE R20, R11, 0x8, R12 ;  /* 0x000000080b147825 */ /* 0x001fcc00078e020c */
[----:B------:R0:W-:Y:S04]  /*08b0*/  STG.E.64 desc[UR4][R20.64], R8 ;  /* 0x0000000814007986 */ /* 0x0001e8000c101b04 */
[----:B------:R-:W2:Y:S04]  /*08c0*/  LDG.E.64 R14, desc[UR4][R2.64] ;  /* 0x00000004020e7981 */ /* 0x000ea8000c1e1b00 */
[----:B------:R0:W5:Y:S01]  /*08d0*/  LDG.E.64 R22, desc[UR4][R4.64] ;  /* 0x0000000404167981 */ /* 0x000162000c1e1b00 */
[----:B------:R-:W-:Y:S01]  /*08e0*/  BSSY.RECONVERGENT B0, `(.L_x_182) ;  /* 0x000001b000007945 */ /* 0x000fe20003800200 */
[----:B--2---:R-:W-:-:S14]  /*08f0*/  DSETP.NEU.AND P0, PT, |R14|, +INF , PT ;  /* 0x7ff000000e00742a */ /* 0x004fdc0003f0d200 */
        /* <DEDUP_REMOVED lines=8> */
[----:B------:R-:W-:-:S04]  /*0980*/  UMOV UR7, 0x3ff921fb ;  /* 0x3ff921fb00077882 */ /* 0x000fc80000000000 */
        /* <DEDUP_REMOVED lines=16> */
.L_x_183:
[----:B------:R-:W-:Y:S05]  /*0a90*/  BSYNC.RECONVERGENT B0 ;  /* 0x0000000000007941 */ /* 0x000fea0003800200 */
.L_x_182:
[----:B------:R-:W0:Y:S01]  /*0aa0*/  LDCU.64 UR6, c[0x4][0xa0] ;  /* 0x01001400ff0677ac */ /* 0x000e220008000a00 */
[----:B------:R-:W-:Y:S01]  /*0ab0*/  IMAD.SHL.U32 R8, R0, 0x40, RZ ;  /* 0x0000004000087824 */ /* 0x000fe200078e00ff */
[----:B------:R1:W2:Y:S04]  /*0ac0*/  LDG.E.64 R24, desc[UR4][R6.64] ;  /* 0x0000000406187981 */ /* 0x0002a8000c1e1b00 */
[----:B------:R-:W-:-:S04]  /*0ad0*/  LOP3.LUT R8, R8, 0x40, RZ, 0xc0, !PT ;  /* 0x0000004008087812 */ /* 0x000fc800078ec0ff */
[----:B0-----:R-:W-:-:S05]  /*0ae0*/  IADD3 R16, P0, PT, R8, UR6, RZ ;  /* 0x0000000608107c10 */ /* 0x001fca000ff1e0ff */
[----:B------:R-:W-:-:S05]  /*0af0*/  IMAD.X R17, RZ, RZ, UR7, P0 ;  /* 0x00000007ff117e24 */ /* 0x000fca00080e06ff */
[----:B------:R-:W3:Y:S04]  /*0b00*/  LDG.E.128.CONSTANT R8, desc[UR4][R16.64] ;  /* 0x0000000410087981 */ /* 0x000ee8000c1e9d00 */
[----:B------:R-:W4:Y:S04]  /*0b10*/  LDG.E.128.CONSTANT R12, desc[UR4][R16.64+0x10] ;  /* 0x00001004100c7981 */ /* 0x000f28000c1e9d00 */
[----:B------:R-:W2:Y:S01]  /*0b20*/  LDG.E.128.CONSTANT R16, desc[UR4][R16.64+0x20] ;  /* 0x0000200410107981 */ /* 0x000ea2000c1e9d00 */
[----:B------:R-:W-:Y:S01]  /*0b30*/  LOP3.LUT R28, R0, 0x1, RZ, 0xc0, !PT ;  /* 0x00000001001c7812 */ /* 0x000fe200078ec0ff */
[----:B------:R-:W-:-:S03]  /*0b40*/  IMAD.MOV.U32 R29, RZ, RZ, 0x3da8ff83 ;  /* 0x3da8ff83ff1d7424 */ /* 0x000fc600078e00ff */
[----:B------:R-:W-:Y:S01]  /*0b50*/  ISETP.NE.U32.AND P0, PT, R28, 0x1, PT ;  /* 0x000000011c00780c */ /* 0x000fe20003f05070 */
[----:B------:R-:W-:Y:S01]  /*0b60*/  IMAD.MOV.U32 R28, RZ, RZ, 0x20fd8164 ;  /* 0x20fd8164ff1c7424 */ /* 0x000fe200078e00ff */
[----:B-1----:R-:W-:Y:S02]  /*0b70*/  DMUL R6, R26, R26 ;  /* 0x0000001a1a067228 */ /* 0x002fe40000000000 */
[----:B------:R-:W-:Y:S02]  /*0b80*/  FSEL R29, -R29, 0.11223486810922622681, !P0 ;  /* 0x3de5db651d1d7808 */ /* 0x000fe40004000100 */
[----:B------:R-:W-:Y:S01]  /*0b90*/  FSEL R28, R28, -8.06006814911005101289e+34, !P0 ;  /* 0xf9785eba1c1c7808 */ /* 0x000fe20004000000 */
[----:B------:R-:W-:Y:S05]  /*0ba0*/  BSSY.RECONVERGENT B0, `(.L_x_184) ;  /* 0x000002a000007945 */ /* 0x000fea0003800200 */
[----:B---3--:R-:W-:-:S08]  /*0bb0*/  DFMA R8, R6, R28, R8 ;  /* 0x0000001c0608722b */ /* 0x008fd00000000008 */
[----:B------:R-:W-:-:S08]  /*0bc0*/  DFMA R8, R6, R8, R10 ;  /* 0x000000080608722b */ /* 0x000fd0000000000a */
[----:B----4-:R-:W-:-:S08]  /*0bd0*/  DFMA R8, R6, R8, R12 ;  /* 0x000000080608722b */ /* 0x010fd0000000000c */
[----:B------:R-:W-:-:S08]  /*0be0*/  DFMA R8, R6, R8, R14 ;  /* 0x000000080608722b */ /* 0x000fd0000000000e */
[----:B--2---:R-:W-:-:S08]  /*0bf0*/  DFMA R8, R6, R8, R16 ;  /* 0x000000080608722b */ /* 0x004fd00000000010 */
[----:B------:R-:W-:-:S08]  /*0c00*/  DFMA R8, R6, R8, R18 ;  /* 0x000000080608722b */ /* 0x000fd00000000012 */
[----:B------:R-:W-:Y:S02]  /*0c10*/  DFMA R26, R8, R26, R26 ;  /* 0x0000001a081a722b */ /* 0x000fe4000000001a */
[----:B------:R-:W-:Y:S02]  /*0c20*/  DFMA R6, R6, R8, 1 ;  /* 0x3ff000000606742b */ /* 0x000fe40000000008 */
[----:B------:R-:W-:-:S08]  /*0c30*/  DSETP.NEU.AND P1, PT, |R24|, +INF , PT ;  /* 0x7ff000001800742a */ /* 0x000fd00003f2d200 */
[----:B------:R-:W-:Y:S02]  /*0c40*/  FSEL R8, R6, R26, !P0 ;  /* 0x0000001a06087208 */ /* 0x000fe40004000000 */
[----:B------:R-:W-:-:S06]  /*0c50*/  FSEL R9, R7, R27, !P0 ;  /* 0x0000001b07097208 */ /* 0x000fcc0004000000 */
[----:B------:R-:W-:Y:S01]  /*0c60*/  DADD R6, RZ, -R8 ;  /* 0x00000000ff067229 */ /* 0x000fe20000000808 */
[----:B------:R-:W-:Y:S01]  /*0c70*/  LOP3.LUT P0, RZ, R0, 0x2, RZ, 0xc0, !PT ;  /* 0x0000000200ff7812 */ /* 0x000fe2000780c0ff */
[----:B------:R-:W-:-:S08]  /*0c80*/  @!P1 IMAD.MOV.U32 R0, RZ, RZ, RZ ;  /* 0x000000ffff009224 */ /* 0x000fd000078e00ff */
[----:B------:R-:W-:Y:S02]  /*0c90*/  FSEL R8, R8, R6, !P0 ;  /* 0x0000000608087208 */ /* 0x000fe40004000000 */
[----:B------:R-:W-:Y:S01]  /*0ca0*/  FSEL R9, R9, R7, !P0 ;  /* 0x0000000709097208 */ /* 0x000fe20004000000 */
[----:B------:R-:W-:-:S05]  /*0cb0*/  @!P1 DMUL R6, RZ, R24 ;  /* 0x00000018ff069228 */ /* 0x000fca0000000000 */
[----:B-----5:R-:W-:Y:S01]  /*0cc0*/  DMUL R22, R22, R8 ;  /* 0x0000000816167228 */ /* 0x020fe20000000000 */
[----:B------:R-:W-:Y:S10]  /*0cd0*/  @!P1 BRA `(.L_x_185) ;  /* 0x0000000000589947 */ /* 0x000ff40003800000 */
        /* <DEDUP_REMOVED lines=20> */
[----:B------:R-:W-:Y:S02]  /*0e20*/  IMAD.MOV.U32 R6, RZ, RZ, R14 ;  /* 0x000000ffff067224 */ /* 0x000fe400078e000e */
[----:B------:R-:W-:-:S07]  /*0e30*/  IMAD.MOV.U32 R7, RZ, RZ, R15 ;  /* 0x000000ffff077224 */ /* 0x000fce00078e000f */
.L_x_185:
[----:B------:R-:W-:Y:S05]  /*0e40*/  BSYNC.RECONVERGENT B0 ;  /* 0x0000000000007941 */ /* 0x000fea0003800200 */
.L_x_184:
[----:B------:R-:W0:Y:S01]  /*0e50*/  LDCU.64 UR6, c[0x4][0xa0] ;  /* 0x01001400ff0677ac */ /* 0x000e220008000a00 */
[----:B------:R-:W-:-:S05]  /*0e60*/  IMAD.SHL.U32 R8, R0, 0x40, RZ ;  /* 0x0000004000087824 */ /* 0x000fca00078e00ff */
[----:B------:R-:W-:-:S04]  /*0e70*/  LOP3.LUT R8, R8, 0x40, RZ, 0xc0, !PT ;  /* 0x0000004008087812 */ /* 0x000fc800078ec0ff */
[----:B0-----:R-:W-:Y:S02]  /*0e80*/  IADD3 R28, P0, PT, R8, UR6, RZ ;  /* 0x00000006081c7c10 */ /* 0x001fe4000ff1e0ff */
[----:B------:R-:W-:Y:S01]  /*0e90*/  LOP3.LUT R24, R0, 0x1, RZ, 0xc0, !PT ;  /* 0x0000000100187812 */ /* 0x000fe200078ec0ff */
[----:B------:R-:W-:Y:S01]  /*0ea0*/  IMAD.MOV.U32 R26, RZ, RZ, 0x20fd8164 ;  /* 0x20fd8164ff1a7424 */ /* 0x000fe200078e00ff */
[----:B------:R-:W0:Y:S01]  /*0eb0*/  LDCU UR6, c[0x0][0x3a0] ;  /* 0x00007400ff0677ac */ /* 0x000e220008000800 */
[----:B------:R-:W-:-:S05]  /*0ec0*/  IMAD.X R29, RZ, RZ, UR7, P0 ;  /* 0x00000007ff1d7e24 */ /* 0x000fca00080e06ff */
[----:B------:R-:W2:Y:S04]  /*0ed0*/  LDG.E.128.CONSTANT R8, desc[UR4][R28.64] ;  /* 0x000000041c087981 */ /* 0x000ea8000c1e9d00 */
[----:B------:R-:W3:Y:S04]  /*0ee0*/  LDG.E.128.CONSTANT R12, desc[UR4][R28.64+0x10] ;  /* 0x000010041c0c7981 */ /* 0x000ee8000c1e9d00 */
[----:B------:R-:W4:Y:S01]  /*0ef0*/  LDG.E.128.CONSTANT R16, desc[UR4][R28.64+0x20] ;  /* 0x000020041c107981 */ /* 0x000f22000c1e9d00 */
[----:B------:R-:W-:Y:S01]  /*0f00*/  ISETP.NE.U32.AND P0, PT, R24, 0x1, PT ;  /* 0x000000011800780c */ /* 0x000fe20003f05070 */
[----:B------:R-:W-:Y:S01]  /*0f10*/  IMAD.MOV.U32 R24, RZ, RZ, 0x3da8ff83 ;  /* 0x3da8ff83ff187424 */ /* 0x000fe200078e00ff */
[----:B0-----:R-:W-:-:S02]  /*0f20*/  UISETP.NE.AND UP0, UPT, UR6, 0x1, UPT ;  /* 0x000000010600788c */ /* 0x001fc4000bf05270 */
[----:B------:R-:W-:Y:S02]  /*0f30*/  FSEL R26, R26, -8.06006814911005101289e+34, !P0 ;  /* 0xf9785eba1a1a7808 */ /* 0x000fe40004000000 */
[----:B------:R-:W-:Y:S01]  /*0f40*/  FSEL R27, -R24, 0.11223486810922622681, !P0 ;  /* 0x3de5db65181b7808 */ /* 0x000fe20004000100 */
[----:B------:R-:W-:-:S08]  /*0f50*/  DMUL R24, R6, R6 ;  /* 0x0000000606187228 */ /* 0x000fd00000000000 */
[----:B--2---:R-:W-:-:S08]  /*0f60*/  DFMA R8, R24, R26, R8 ;  /* 0x0000001a1808722b */ /* 0x004fd00000000008 */
        /* <DEDUP_REMOVED lines=12> */
[----:B------:R-:W-:-:S06]  /*1030*/  FSEL R7, R9, R7, !P0 ;  /* 0x0000000709077208 */ /* 0x000fcc0004000000 */
[----:B------:R-:W-:-:S07]  /*1040*/  DMUL R22, R22, R6 ;  /* 0x0000000616167228 */ /* 0x000fce0000000000 */
[----:B------:R0:W-:Y:S01]  /*1050*/  STG.E.64 desc[UR4][R20.64+0x8], R22 ;  /* 0x0000081614007986 */ /* 0x0001e2000c101b04 */
[----:B------:R-:W-:Y:S05]  /*1060*/  BRA.U UP0, `(.L_x_186) ;  /* 0x0000000500147547 */ /* 0x000fea000b800000 */
[----:B------:R-:W-:Y:S08]  /*1070*/  BAR.SYNC.DEFER_BLOCKING 0x0 ;  /* 0x0000000000007b1d */ /* 0x000ff00000010000 */
[----:B------:R-:W1:Y:S01]  /*1080*/  LDC.64 R6, c[0x3][0xb8] ;  /* 0x00c02e00ff067b82 */ /* 0x000e620000000a00 */
[----:B------:R-:W1:Y:S01]  /*1090*/  LDCU.64 UR6, c[0x3][0xa0] ;  /* 0x00c01400ff0677ac */ /* 0x000e620008000a00 */
[----:B------:R-:W2:Y:S04]  /*10a0*/  LDG.E.64 R14, desc[UR4][R2.64] ;  /* 0x00000004020e7981 */ /* 0x000ea8000c1e1b00 */
[----:B------:R-:W5:Y:S01]  /*10b0*/  LDG.E.64 R4, desc[UR4][R4.64] ;  /* 0x0000000404047981 */ /* 0x000f62000c1e1b00 */
[----:B------:R-:W-:Y:S01]  /*10c0*/  BSSY.RECONVERGENT B0, `(.L_x_187) ;  /* 0x000001f000007945 */ /* 0x000fe20003800200 */
[----:B-1----:R-:W-:-:S02]  /*10d0*/  DADD R6, R6, UR6 ;  /* 0x0000000606067e29 */ /* 0x002fc40008000000 */
[----:B--2---:R-:W-:-:S14]  /*10e0*/  DSETP.NEU.AND P0, PT, |R14|, +INF , PT ;  /* 0x7ff000000e00742a */ /* 0x004fdc0003f0d200 */
[----:B0-----:R-:W-:Y:S01]  /*10f0*/  @!P0 DMUL R22, RZ, R14 ;  /* 0x0000000eff168228 */ /* 0x001fe20000000000 */
        /* <DEDUP_REMOVED lines=25> */
.L_x_190:
[----:B------:R-:W-:Y:S05]  /*1290*/  BSYNC.RECONVERGENT B1 ;  /* 0x0000000000017941 */ /* 0x000fea0003800200 */
.L_x_189:
[----:B------:R-:W-:-:S07]  /*12a0*/  VIADD R0, R0, 0x1 ;  /* 0x0000000100007836 */ /* 0x000fce0000000000 */
.L_x_188:
[----:B------:R-:W-:Y:S05]  /*12b0*/  BSYNC.RECONVERGENT B0 ;  /* 0x0000000000007941 */ /* 0x000fea0003800200 */
.L_x_187:
        /* <DEDUP_REMOVED lines=9> */
[----:B------:R-:W-:-:S02]  /*1350*/  IMAD.MOV.U32 R26, RZ, RZ, 0x20fd8164 ;  /* 0x20fd8164ff1a7424 */ /* 0x000fc400078e00ff */
[----:B------:R-:W-:Y:S01]  /*1360*/  IMAD.MOV.U32 R27, RZ, RZ, 0x3da8ff83 ;  /* 0x3da8ff83ff1b7424 */ /* 0x000fe200078e00ff */
[----:B------:R-:W-:Y:S01]  /*1370*/  ISETP.NE.U32.AND P0, PT, R2, 0x1, PT ;  /* 0x000000010200780c */ /* 0x000fe20003f05070 */
[----:B------:R-:W-:-:S03]  /*1380*/  DMUL R2, R22, R22 ;  /* 0x0000001616027228 */ /* 0x000fc60000000000 */
[----:B------:R-:W-:Y:S02]  /*1390*/  FSEL R26, R26, -8.06006814911005101289e+34, !P0 ;  /* 0xf9785eba1a1a7808 */ /* 0x000fe40004000000 */
[----:B------:R-:W-:-:S06]  /*13a0*/  FSEL R27, -R27, 0.11223486810922622681, !P0 ;  /* 0x3de5db651b1b7808 */ /* 0x000fcc0004000100 */
        /* <DEDUP_REMOVED lines=14> */
[----:B-----5:R-:W-:-:S07]  /*1490*/  DFMA R4, R4, R2, R6 ;  /* 0x000000020404722b */ /* 0x020fce0000000006 */
[----:B------:R-:W-:Y:S01]  /*14a0*/  STG.E.64 desc[UR4][R20.64+0x10], R4 ;  /* 0x0000100414007986 */ /* 0x000fe2000c101b04 */
[----:B------:R-:W-:Y:S05]  /*14b0*/  EXIT ;  /* 0x000000000000794d */ /* 0x000fea0003800000 */
.L_x_186:
[----:B------:R-:W2:Y:S04]  /*14c0*/  LDG.E.64 R14, desc[UR4][R2.64] ;  /* 0x00000004020e7981 */ /* 0x000ea8000c1e1b00 */
[----:B------:R-:W5:Y:S01]  /*14d0*/  LDG.E.64 R4, desc[UR4][R4.64] ;  /* 0x0000000404047981 */ /* 0x000f62000c1e1b00 */
[----:B------:R-:W-:Y:S01]  /*14e0*/  BSSY.RECONVERGENT B0, `(.L_x_191) ;  /* 0x000001e000007945 */ /* 0x000fe20003800200 */
        /* <DEDUP_REMOVED lines=11> */
[----:B------:R-:W1:Y:S08]  /*15a0*/  F2I.F64 R0, R2 ;  /* 0x0000000200007311 */ /* 0x000e700000301100 */
[----:B-1----:R-:W1:Y:S02]  /*15b0*/  I2F.F64 R6, R0 ;  /* 0x0000000000067312 */ /* 0x002e640000201c00 */
[----:B-1----:R-:W-:Y:S01]  /*15c0*/  DFMA R8, R6, -UR6, R14 ;  /* 0x8000000606087c2b */ /* 0x002fe2000800000e */
        /* <DEDUP_REMOVED lines=9> */
[----:B0----5:R-:W-:Y:S05]  /*1660*/  CALL.REL.NOINC `($_Z8sph2cartPdS_S_S_i$__internal_trig_reduction_slowpathd) ;  /* 0x0000000000987944 */ /* 0x021fea0003c00000 */
[----:B------:R-:W-:Y:S02]  /*1670*/  IMAD.MOV.U32 R0, RZ, RZ, R9 ;  /* 0x000000ffff007224 */ /* 0x000fe400078e0009 */
[----:B------:R-:W-:Y:S02]  /*1680*/  IMAD.MOV.U32 R6, RZ, RZ, R14 ;  /* 0x000000ffff067224 */ /* 0x000fe400078e000e */
[----:B------:R-:W-:-:S07]  /*1690*/  IMAD.MOV.U32 R7, RZ, RZ, R15 ;  /* 0x000000ffff077224 */ /* 0x000fce00078e000f */
.L_x_194:
[----:B------:R-:W-:Y:S05]  /*16a0*/  BSYNC.RECONVERGENT B1 ;  /* 0x0000000000017941 */ /* 0x000fea0003800200 */
.L_x_193:
[----:B------:R-:W-:-:S07]  /*16b0*/  VIADD R0, R0, 0x1 ;  /* 0x0000000100007836 */ /* 0x000fce0000000000 */
.L_x_192:
[----:B------:R-:W-:Y:S05]  /*16c0*/  BSYNC.RECONVERGENT B0 ;  /* 0x0000000000007941 */ /* 0x000fea0003800200 */
.L_x_191:
        /* <DEDUP_REMOVED lines=29> */
[----:B-----5:R-:W-:-:S07]  /*18a0*/  DMUL R4, R4, R2 ;  /* 0x0000000204047228 */ /* 0x020fce0000000000 */
[----:B------:R-:W-:Y:S01]  /*18b0*/  STG.E.64 desc[UR4][R20.64+0x10], R4 ;  /* 0x0000100414007986 */ /* 0x000fe2000c101b04 */
[----:B------:R-:W-:Y:S05]  /*18c0*/  EXIT ;  /* 0x000000000000794d */ /* 0x000fea0003800000 */
        .type           $_Z8sph2cartPdS_S_S_i$__internal_trig_reduction_slowpathd,@function
        .size           $_Z8sph2cartPdS_S_S_i$__internal_trig_reduction_slowpathd,(.L_x_240 - $_Z8sph2cartPdS_S_S_i$__internal_trig_reduction_slowpathd)
$_Z8sph2cartPdS_S_S_i$__internal_trig_reduction_slowpathd:
[----:B------:R-:W-:Y:S01]  /*18d0*/  SHF.R.U32.HI R27, RZ, 0x14, R25 ;  /* 0x00000014ff1b7819 */ /* 0x000fe20000011619 */
[----:B------:R-:W-:-:S03]  /*18e0*/  IMAD.MOV.U32 R9, RZ, RZ, RZ ;  /* 0x000000ffff097224 */ /* 0x000fc600078e00ff */
[----:B------:R-:W-:-:S04]  /*18f0*/  LOP3.LUT R8, R27, 0x7ff, RZ, 0xc0, !PT ;  /* 0x000007ff1b087812 */ /* 0x000fc800078ec0ff */
[----:B------:R-:W-:-:S13]  /*1900*/  ISETP.NE.AND P0, PT, R8, 0x7ff, PT ;  /* 0x000007ff0800780c */ /* 0x000fda0003f05270 */
[----:B------:R-:W-:Y:S05]  /*1910*/  @!P0 BRA `(.L_x_195) ;  /* 0x0000000800648947 */ /* 0x000fea0003800000 */
[----:B------:R-:W-:Y:S01]  /*1920*/  VIADD R8, R8, 0xfffffc00 ;  /* 0xfffffc0008087836 */ /* 0x000fe20000000000 */
[----:B------:R-:W-:Y:S01]  /*1930*/  BSSY.RECONVERGENT B2, `(.L_x_196) ;  /* 0x0000033000027945 */ /* 0x000fe20003800200 */
[----:B------:R-:W-:-:S03]  /*1940*/  CS2R R16, SRZ ;  /* 0x0000000000107805 */ /* 0x000fc6000001ff00 */
[----:B------:R-:W-:Y:S02]  /*1950*/  SHF.R.U32.HI R10, RZ, 0x6, R8 ;  /* 0x00000006ff0a7819 */ /* 0x000fe40000011608 */
[----:B------:R-:W-:Y:S02]  /*1960*/  ISETP.GE.U32.AND P0, PT, R8, 0x80, PT ;  /* 0x000000800800780c */ /* 0x000fe40003f06070 */
[C---:B------:R-:W-:Y:S02]  /*1970*/  IADD3 R9, PT, PT, -R10.reuse, 0x13, RZ ;  /* 0x000000130a097810 */ /* 0x040fe40007ffe1ff */
[----:B------:R-:W-:Y:S02]  /*1980*/  IADD3 R8, PT, PT, -R10, 0xf, RZ ;  /* 0x0000000f0a087810 */ /* 0x000fe40007ffe1ff */
[----:B------:R-:W-:-:S04]  /*1990*/  SEL R9, R9, 0x12, P0 ;  /* 0x0000001209097807 */ /* 0x000fc80000000000 */
[----:B------:R-:W-:-:S13]  /*19a0*/  ISETP.GE.AND P0, PT, R8, R9, PT ;  /* 0x000000090800720c */ /* 0x000fda0003f06270 */
[----:B------:R-:W-:Y:S05]  /*19b0*/  @P0 BRA `(.L_x_197) ;  /* 0x0000000000a80947 */ /* 0x000fea0003800000 */
[----:B------:R-:W0:Y:S01]  /*19c0*/  LDC.64 R18, c[0x0][0x358] ;  /* 0x0000d600ff127b82 */ /* 0x000e220000000a00 */
[C---:B------:R-:W-:Y:S01]  /*19d0*/  SHF.L.U64.HI R12, R14.reuse, 0xb, R25 ;  /* 0x0000000b0e0c7819 */ /* 0x040fe20000010219 */
[----:B------:R-:W-:Y:S01]  /*19e0*/  BSSY.RECONVERGENT B3, `(.L_x_198) ;  /* 0x0000021000037945 */ /* 0x000fe20003800200 */
[----:B------:R-:W-:Y:S01]  /*19f0*/  IADD3 R10, PT, PT, RZ, -R10, -R9 ;  /* 0x8000000aff0a7210 */ /* 0x000fe20007ffe809 */
[----:B------:R-:W-:Y:S01]  /*1a00*/  IMAD.SHL.U32 R9, R14, 0x800, RZ ;  /* 0x000008000e097824 */ /* 0x000fe200078e00ff */
[----:B------:R-:W-:Y:S01]  /*1a10*/  CS2R R16, SRZ ;  /* 0x0000000000107805 */ /* 0x000fe2000001ff00 */
[----:B------:R-:W-:Y:S01]  /*1a20*/  IMAD.MOV.U32 R11, RZ, RZ, RZ ;  /* 0x000000ffff0b7224 */ /* 0x000fe200078e00ff */
[----:B------:R-:W-:-:S07]  /*1a30*/  LOP3.LUT R12, R12, 0x80000000, RZ, 0xfc, !PT ;  /* 0x800000000c0c7812 */ /* 0x000fce00078efcff */
.L_x_199:
[----:B------:R-:W1:Y:S01]  /*1a40*/  LDC.64 R14, c[0x4][0x98] ;  /* 0x01002600ff0e7b82 */ /* 0x000e620000000a00 */
[----:B0-----:R-:W-:Y:S02]  /*1a50*/  R2UR UR6, R18 ;  /* 0x00000000120672ca */ /* 0x001fe400000e0000 */
[----:B------:R-:W-:Y:S01]  /*1a60*/  R2UR UR7, R19 ;  /* 0x00000000130772ca */ /* 0x000fe200000e0000 */
[----:B-1----:R-:W-:-:S12]  /*1a70*/  IMAD.WIDE R28, R8, 0x8, R14 ;  /* 0x00000008081c7825 */ /* 0x002fd800078e020e */
[----:B------:R-:W2:Y:S01]  /*1a80*/  LDG.E.64.CONSTANT R28, desc[UR6][R28.64] ;  /* 0x000000061c1c7981 */ /* 0x000ea2000c1e9b00 */
[----:B------:R-:W-:Y:S02]  /*1a90*/  VIADD R10, R10, 0x1 ;  /* 0x000000010a0a7836 */ /* 0x000fe40000000000 */
[----:B------:R-:W-:Y:S02]  /*1aa0*/  VIADD R8, R8, 0x1 ;  /* 0x0000000108087836 */ /* 0x000fe40000000000 */
[----:B--2---:R-:W-:-:S04]  /*1ab0*/  IMAD.WIDE.U32 R16, P2, R28, R9, R16 ;  /* 0x000000091c107225 */ /* 0x004fc80007840010 */
[----:B------:R-:W-:Y:S02]  /*1ac0*/  IMAD R14, R28, R12, RZ ;  /* 0x0000000c1c0e7224 */ /* 0x000fe400078e02ff */
[----:B------:R-:W-:-:S03]  /*1ad0*/  IMAD R13, R29, R9, RZ ;  /* 0x000000091d0d7224 */ /* 0x000fc600078e02ff */
[----:B------:R-:W-:Y:S01]  /*1ae0*/  IADD3 R14, P0, PT, R14, R17, RZ ;  /* 0x000000110e0e7210 */ /* 0x000fe20007f1e0ff */
[C---:B------:R-:W-:Y:S02]  /*1af0*/  IMAD R17, R11.reuse, 0x8, R1 ;  /* 0x000000080b117824 */ /* 0x040fe400078e0201 */
[----:B------:R-:W-:Y:S01]  /*1b00*/  VIADD R11, R11, 0x1 ;  /* 0x000000010b0b7836 */ /* 0x000fe20000000000 */
[----:B------:R-:W-:Y:S01]  /*1b10*/  IADD3 R15, P1, PT, R13, R14, RZ ;  /* 0x0000000e0d0f7210 */ /* 0x000fe20007f3e0ff */
[----:B------:R-:W-:Y:S02]  /*1b20*/  IMAD.MOV.U32 R14, RZ, RZ, R16 ;  /* 0x000000ffff0e7224 */ /* 0x000fe400078e0010 */
[----:B------:R-:W-:-:S03]  /*1b30*/  IMAD.HI.U32 R13, R29, R9, RZ ;  /* 0x000000091d0d7227 */ /* 0x000fc600078e00ff */
[----:B------:R0:W-:Y:S01]  /*1b40*/  STL.64 [R17], R14 ;  /* 0x0000000e11007387 */ /* 0x0001e20000100a00 */
[-C--:B------:R-:W-:Y:S02]  /*1b50*/  IMAD R16, R29, R12.reuse, RZ ;  /* 0x0000000c1d107224 */ /* 0x080fe400078e02ff */
[----:B0-----:R-:W-:-:S04]  /*1b60*/  IMAD.HI.U32 R14, R28, R12, RZ ;  /* 0x0000000c1c0e7227 */ /* 0x001fc800078e00ff */
[----:B------:R-:W-:Y:S02]  /*1b70*/  IMAD.X R14, RZ, RZ, R14, P2 ;  /* 0x000000ffff0e7224 */ /* 0x000fe400010e060e */
[----:B------:R-:W-:-:S03]  /*1b80*/  IMAD.HI.U32 R15, R29, R12, RZ ;  /* 0x0000000c1d0f7227 */ /* 0x000fc600078e00ff */
[----:B------:R-:W-:-:S04]  /*1b90*/  IADD3.X R13, P0, PT, R13, R14, RZ, P0, !PT ;  /* 0x0000000e0d0d7210 */ /* 0x000fc8000071e4ff */
[----:B------:R-:W-:Y:S01]  /*1ba0*/  IADD3.X R16, P1, PT, R16, R13, RZ, P1, !PT ;  /* 0x0000000d10107210 */ /* 0x000fe20000f3e4ff */
[----:B------:R-:W-:Y:S01]  /*1bb0*/  IMAD.X R15, RZ, RZ, R15, P0 ;  /* 0x000000ffff0f7224 */ /* 0x000fe200000e060f */
[----:B------:R-:W-:-:S03]  /*1bc0*/  ISETP.NE.AND P0, PT, R10, -0xf, PT ;  /* 0xfffffff10a00780c */ /* 0x000fc60003f05270 */
[----:B------:R-:W-:-:S10]  /*1bd0*/  IMAD.X R17, RZ, RZ, R15, P1 ;  /* 0x000000ffff117224 */ /* 0x000fd400008e060f */
[----:B------:R-:W-:Y:S05]  /*1be0*/  @P0 BRA `(.L_x_199) ;  /* 0xfffffffc00940947 */ /* 0x000fea000383ffff */
[----:B------:R-:W-:Y:S05]  /*1bf0*/  BSYNC.RECONVERGENT B3 ;  /* 0x0000000000037941 */ /* 0x000fea0003800200 */
.L_x_198:
[----:B------:R-:W-:-:S05]  /*1c00*/  LOP3.LUT R9, R27, 0x7ff, RZ, 0xc0, !PT ;  /* 0x000007ff1b097812 */ /* 0x000fca00078ec0ff */
[----:B------:R-:W-:-:S05]  /*1c10*/  VIADD R9, R9, 0xfffffc00 ;  /* 0xfffffc0009097836 */ /* 0x000fca0000000000 */
[----:B------:R-:W-:Y:S02]  /*1c20*/  SHF.R.U32.HI R8, RZ, 0x6, R9 ;  /* 0x00000006ff087819 */ /* 0x000fe40000011609 */
[----:B------:R-:W-:Y:S02]  /*1c30*/  ISETP.GE.U32.AND P0, PT, R9, 0x80, PT ;  /* 0x000000800900780c */ /* 0x000fe40003f06070 */
[----:B------:R-:W-:-:S04]  /*1c40*/  IADD3 R8, PT, PT, -R8, 0x13, RZ ;  /* 0x0000001308087810 */ /* 0x000fc80007ffe1ff */
[----:B------:R-:W-:-:S07]  /*1c50*/  SEL R8, R8, 0x12, P0 ;  /* 0x0000001208087807 */ /* 0x000fce0000000000 */
.L_x_197:
[----:B------:R-:W-:Y:S05]  /*1c60*/  BSYNC.RECONVERGENT B2 ;  /* 0x0000000000027941 */ /* 0x000fea0003800200 */
.L_x_196:
[C---:B------:R-:W-:Y:S02]  /*1c70*/  LOP3.LUT R9, R27.reuse, 0x7ff, RZ, 0xc0, !PT ;  /* 0x000007ff1b097812 */ /* 0x040fe400078ec0ff */
[----:B------:R-:W-:-:S03]  /*1c80*/  LOP3.LUT P0, R27, R27, 0x3f, RZ, 0xc0, !PT ;  /* 0x0000003f1b1b7812 */ /* 0x000fc6000780c0ff */
[----:B------:R-:W-:-:S05]  /*1c90*/  VIADD R9, R9, 0xfffffc00 ;  /* 0xfffffc0009097836 */ /* 0x000fca0000000000 */
[----:B------:R-:W-:-:S05]  /*1ca0*/  SHF.R.U32.HI R9, RZ, 0x6, R9 ;  /* 0x00000006ff097819 */ /* 0x000fca0000011609 */
[----:B------:R-:W-:-:S04]  /*1cb0*/  IMAD.IADD R8, R9, 0x1, R8 ;  /* 0x0000000109087824 */ /* 0x000fc800078e0208 */
[----:B------:R-:W-:-:S05]  /*1cc0*/  IMAD.U32 R29, R8, 0x8, R1 ;  /* 0x00000008081d7824 */ /* 0x000fca00078e0001 */
[----:B------:R0:W-:Y:S04]  /*1cd0*/  STL.64 [R29+-0x78], R16 ;  /* 0xffff88101d007387 */ /* 0x0001e80000100a00 */
[----:B------:R-:W0:Y:S04]  /*1ce0*/  @P0 LDL.64 R12, [R1+0x8] ;  /* 0x00000800010c0983 */ /* 0x000e280000100a00 */
[----:B------:R-:W2:Y:S04]  /*1cf0*/  LDL.64 R10, [R1+0x10] ;  /* 0x00001000010a7983 */ /* 0x000ea80000100a00 */
[----:B------:R-:W3:Y:S01]  /*1d00*/  LDL.64 R8, [R1+0x18] ;  /* 0x0000180001087983 */ /* 0x000ee20000100a00 */
[----:B------:R-:W-:Y:S01]  /*1d10*/  BSSY.RECONVERGENT B2, `(.L_x_200) ;  /* 0x0000035000027945 */ /* 0x000fe20003800200 */
[----:B0-----:R-:W-:-:S02]  /*1d20*/  @P0 SHF.R.U64 R17, R12, 0x1, R13 ;  /* 0x000000010c110819 */ /* 0x001fc4000000120d */
[----:B------:R-:W-:Y:S02]  /*1d30*/  @P0 SHF.R.U32.HI R19, RZ, 0x1, R13 ;  /* 0x00000001ff130819 */ /* 0x000fe4000001160d */
[----:B------:R-:W-:Y:S02]  /*1d40*/  @P0 LOP3.LUT R12, R27, 0x3f, RZ, 0x3c, !PT ;  /* 0x0000003f1b0c0812 */ /* 0x000fe400078e3cff */
[C---:B--2---:R-:W-:Y:S02]  /*1d50*/  @P0 SHF.L.U32 R16, R10.reuse, R27, RZ ;  /* 0x0000001b0a100219 */ /* 0x044fe400000006ff */
[----:B------:R-:W-:Y:S02]  /*1d60*/  @P0 SHF.R.U64 R17, R17, R12, R19 ;  /* 0x0000000c11110219 */ /* 0x000fe40000001213 */
[--C-:B------:R-:W-:Y:S02]  /*1d70*/  @P0 SHF.R.U32.HI R13, RZ, 0x1, R11.reuse ;  /* 0x00000001ff0d0819 */ /* 0x100fe4000001160b */
[----:B------:R-:W-:-:S02]  /*1d80*/  @P0 SHF.R.U64 R14, R10, 0x1, R11 ;  /* 0x000000010a0e0819 */ /* 0x000fc4000000120b */
[----:B------:R-:W-:Y:S02]  /*1d90*/  @P0 SHF.L.U64.HI R15, R10, R27, R11 ;  /* 0x0000001b0a0f0219 */ /* 0x000fe4000001020b */
[-C--:B------:R-:W-:Y:S02]  /*1da0*/  @P0 SHF.R.U32.HI R18, RZ, R12.reuse, R19 ;  /* 0x0000000cff120219 */ /* 0x080fe40000011613 */
[----:B------:R-:W-:Y:S02]  /*1db0*/  @P0 LOP3.LUT R10, R16, R17, RZ, 0xfc, !PT ;  /* 0x00000011100a0212 */ /* 0x000fe400078efcff */
[----:B---3--:R-:W-:Y:S02]  /*1dc0*/  @P0 SHF.L.U32 R19, R8, R27, RZ ;  /* 0x0000001b08130219 */ /* 0x008fe400000006ff */
[----:B------:R-:W-:Y:S02]  /*1dd0*/  @P0 SHF.R.U64 R14, R14, R12, R13 ;  /* 0x0000000c0e0e0219 */ /* 0x000fe4000000120d */
[----:B------:R-:W-:-:S02]  /*1de0*/  @P0 LOP3.LUT R11, R15, R18, RZ, 0xfc, !PT ;  /* 0x000000120f0b0212 */ /* 0x000fc400078efcff */
[----:B------:R-:W-:Y:S01]  /*1df0*/  @P0 SHF.R.U32.HI R12, RZ, R12, R13 ;  /* 0x0000000cff0c0219 */ /* 0x000fe2000001160d */
[----:B------:R-:W-:Y:S01]  /*1e00*/  IMAD.SHL.U32 R13, R10, 0x4, RZ ;  /* 0x000000040a0d7824 */ /* 0x000fe200078e00ff */
[----:B------:R-:W-:Y:S02]  /*1e10*/  @P0 SHF.L.U64.HI R27, R8, R27, R9 ;  /* 0x0000001b081b0219 */ /* 0x000fe40000010209 */
[----:B------:R-:W-:Y:S02]  /*1e20*/  @P0 LOP3.LUT R8, R19, R14, RZ, 0xfc, !PT ;  /* 0x0000000e13080212 */ /* 0x000fe400078efcff */
[----:B------:R-:W-:Y:S02]  /*1e30*/  SHF.L.U64.HI R10, R10, 0x2, R11 ;  /* 0x000000020a0a7819 */ /* 0x000fe4000001020b */
[----:B------:R-:W-:Y:S02]  /*1e40*/  @P0 LOP3.LUT R9, R27, R12, RZ, 0xfc, !PT ;  /* 0x0000000c1b090212 */ /* 0x000fe400078efcff */
[----:B------:R-:W-:-:S02]  /*1e50*/  SHF.L.W.U32.HI R11, R11, 0x2, R8 ;  /* 0x000000020b0b7819 */ /* 0x000fc40000010e08 */
[----:B------:R-:W-:Y:S02]  /*1e60*/  IADD3 RZ, P0, PT, RZ, -R13, RZ ;  /* 0x8000000dffff7210 */ /* 0x000fe40007f1e0ff */
[----:B------:R-:W-:Y:S02]  /*1e70*/  LOP3.LUT R15, RZ, R10, RZ, 0x33, !PT ;  /* 0x0000000aff0f7212 */ /* 0x000fe400078e33ff */
[----:B------:R-:W-:Y:S02]  /*1e80*/  SHF.L.W.U32.HI R12, R8, 0x2, R9 ;  /* 0x00000002080c7819 */ /* 0x000fe40000010e09 */
[----:B------:R-:W-:Y:S02]  /*1e90*/  LOP3.LUT R14, RZ, R11, RZ, 0x33, !PT ;  /* 0x0000000bff0e7212 */ /* 0x000fe400078e33ff */
[----:B------:R-:W-:Y:S02]  /*1ea0*/  IADD3.X R15, P0, PT, RZ, R15, RZ, P0, !PT ;  /* 0x0000000fff0f7210 */ /* 0x000fe4000071e4ff */
[----:B------:R-:W-:-:S02]  /*1eb0*/  LOP3.LUT R17, RZ, R12, RZ, 0x33, !PT ;  /* 0x0000000cff117212 */ /* 0x000fc400078e33ff */
[----:B------:R-:W-:Y:S02]  /*1ec0*/  IADD3.X R14, P1, PT, RZ, R14, RZ, P0, !PT ;  /* 0x0000000eff0e7210 */ /* 0x000fe4000073e4ff */
[----:B------:R-:W-:-:S03]  /*1ed0*/  ISETP.GT.U32.AND P2, PT, R11, -0x1, PT ;  /* 0xffffffff0b00780c */ /* 0x000fc60003f44070 */
[----:B------:R-:W-:Y:S01]  /*1ee0*/  IMAD.X R17, RZ, RZ, R17, P1 ;  /* 0x000000ffff117224 */ /* 0x000fe200008e0611 */
[----:B------:R-:W-:-:S04]  /*1ef0*/  ISETP.GT.AND.EX P0, PT, R12, -0x1, PT, P2 ;  /* 0xffffffff0c00780c */ /* 0x000fc80003f04320 */
[----:B------:R-:W-:Y:S02]  /*1f00*/  SEL R8, R12, R17, P0 ;  /* 0x000000110c087207 */ /* 0x000fe40000000000 */
[----:B------:R-:W-:Y:S02]  /*1f10*/  SEL R11, R11, R14, P0 ;  /* 0x0000000e0b0b7207 */ /* 0x000fe40000000000 */
[----:B------:R-:W-:Y:S02]  /*1f20*/  ISETP.NE.U32.AND P1, PT, R8, RZ, PT ;  /* 0x000000ff0800720c */ /* 0x000fe40003f25070 */
[----:B------:R-:W-:Y:S02]  /*1f30*/  SEL R10, R10, R15, P0 ;  /* 0x0000000f0a0a7207 */ /* 0x000fe40000000000 */
[----:B------:R-:W-:Y:S01]  /*1f40*/  SEL R17, R11, R8, !P1 ;  /* 0x000000080b117207 */ /* 0x000fe20004800000 */
[----:B------:R-:W-:-:S03]  /*1f50*/  @!P0 IMAD.MOV R13, RZ, RZ, -R13 ;  /* 0x000000ffff0d8224 */ /* 0x000fc600078e0a0d */
[----:B------:R-:W0:Y:S02]  /*1f60*/  FLO.U32 R14, R17 ;  /* 0x00000011000e7300 */ /* 0x000e2400000e0000 */
[C---:B0-----:R-:W-:Y:S02]  /*1f70*/  IADD3 R16, PT, PT, -R14.reuse, 0x1f, RZ ;  /* 0x0000001f0e107810 */ /* 0x041fe40007ffe1ff */
[----:B------:R-:W-:-:S03]  /*1f80*/  IADD3 R14, PT, PT, -R14, 0x3f, RZ ;  /* 0x0000003f0e0e7810 */ /* 0x000fc60007ffe1ff */
[----:B------:R-:W-:-:S05]  /*1f90*/  @P1 IMAD.MOV R14, RZ, RZ, R16 ;  /* 0x000000ffff0e1224 */ /* 0x000fca00078e0210 */
[----:B------:R-:W-:-:S13]  /*1fa0*/  ISETP.NE.AND P1, PT, R14, RZ, PT ;  /* 0x000000ff0e00720c */ /* 0x000fda0003f25270 */
[----:B------:R-:W-:Y:S05]  /*1fb0*/  @!P1 BRA `(.L_x_201) ;  /* 0x0000000000289947 */ /* 0x000fea0003800000 */
[C---:B------:R-:W-:Y:S02]  /*1fc0*/  LOP3.LUT R16, R14.reuse, 0x3f, RZ, 0xc0, !PT ;  /* 0x0000003f0e107812 */ /* 0x040fe400078ec0ff */
[--C-:B------:R-:W-:Y:S02]  /*1fd0*/  SHF.R.U64 R13, R13, 0x1, R10.reuse ;  /* 0x000000010d0d7819 */ /* 0x100fe4000000120a */
[----:B------:R-:W-:Y:S02]  /*1fe0*/  SHF.R.U32.HI R10, RZ, 0x1, R10 ;  /* 0x00000001ff0a7819 */ /* 0x000fe4000001160a */
[----:B------:R-:W-:Y:S02]  /*1ff0*/  LOP3.LUT R15, R14, 0x3f, RZ, 0xc, !PT ;  /* 0x0000003f0e0f7812 */ /* 0x000fe400078e0cff */
[CC--:B------:R-:W-:Y:S02]  /*2000*/  SHF.L.U64.HI R8, R11.reuse, R16.reuse, R8 ;  /* 0x000000100b087219 */ /* 0x0c0fe40000010208 */
[----:B------:R-:W-:-:S02]  /*2010*/  SHF.L.U32 R11, R11, R16, RZ ;  /* 0x000000100b0b7219 */ /* 0x000fc400000006ff */
[-CC-:B------:R-:W-:Y:S02]  /*2020*/  SHF.R.U64 R16, R13, R15.reuse, R10.reuse ;  /* 0x0000000f0d107219 */ /* 0x180fe4000000120a */
[----:B------:R-:W-:Y:S02]  /*2030*/  SHF.R.U32.HI R15, RZ, R15, R10 ;  /* 0x0000000fff0f7219 */ /* 0x000fe4000001160a */
[----:B------:R-:W-:Y:S02]  /*2040*/  LOP3.LUT R11, R11, R16, RZ, 0xfc, !PT ;  /* 0x000000100b0b7212 */ /* 0x000fe400078efcff */
[----:B------:R-:W-:-:S07]  /*2050*/  LOP3.LUT R8, R8, R15, RZ, 0xfc, !PT ;  /* 0x0000000f08087212 */ /* 0x000fce00078efcff */
.L_x_201:
[----:B------:R-:W-:Y:S05]  /*2060*/  BSYNC.RECONVERGENT B2 ;  /* 0x0000000000027941 */ /* 0x000fea0003800200 */
.L_x_200:
[----:B------:R-:W-:Y:S01]  /*2070*/  IMAD.WIDE.U32 R18, R11, 0x2168c235, RZ ;  /* 0x2168c2350b127825 */ /* 0x000fe200078e00ff */
[----:B------:R-:W-:-:S03]  /*2080*/  SHF.R.U32.HI R9, RZ, 0x1e, R9 ;  /* 0x0000001eff097819 */ /* 0x000fc60000011609 */
[----:B------:R-:W-:Y:S01]  /*2090*/  IMAD.MOV.U32 R16, RZ, RZ, R19 ;  /* 0x000000ffff107224 */ /* 0x000fe200078e0013 */
[----:B------:R-:W-:Y:S01]  /*20a0*/  IADD3 RZ, P1, PT, R18, R18, RZ ;  /* 0x0000001212ff7210 */ /* 0x000fe20007f3e0ff */
[----:B------:R-:W-:Y:S01]  /*20b0*/  IMAD.MOV.U32 R17, RZ, RZ, RZ ;  /* 0x000000ffff117224 */ /* 0x000fe200078e00ff */
[----:B------:R-:W-:Y:S01]  /*20c0*/  LEA.HI R9, R12, R9, RZ, 0x1 ;  /* 0x000000090c097211 */ /* 0x000fe200078f08ff */
[----:B------:R-:W-:-:S04]  /*20d0*/  IMAD.HI.U32 R10, R8, -0x36f0255e, RZ ;  /* 0xc90fdaa2080a7827 */ /* 0x000fc800078e00ff */
[----:B------:R-:W-:-:S04]  /*20e0*/  IMAD.WIDE.U32 R16, R11, -0x36f0255e, R16 ;  /* 0xc90fdaa20b107825 */ /* 0x000fc800078e0010 */
[C---:B------:R-:W-:Y:S02]  /*20f0*/  IMAD R13, R8.reuse, -0x36f0255e, RZ ;  /* 0xc90fdaa2080d7824 */ /* 0x040fe400078e02ff */
[----:B------:R-:W-:-:S04]  /*2100*/  IMAD.WIDE.U32 R16, P2, R8, 0x2168c235, R16 ;  /* 0x2168c23508107825 */ /* 0x000fc80007840010 */
[----:B------:R-:W-:Y:S01]  /*2110*/  IMAD.X R10, RZ, RZ, R10, P2 ;  /* 0x000000ffff0a7224 */ /* 0x000fe200010e060a */
[----:B------:R-:W-:Y:S02]  /*2120*/  IADD3 R13, P2, PT, R13, R17, RZ ;  /* 0x000000110d0d7210 */ /* 0x000fe40007f5e0ff */
[----:B------:R-:W-:Y:S02]  /*2130*/  IADD3.X RZ, P1, PT, R16, R16, RZ, P1, !PT ;  /* 0x0000001010ff7210 */ /* 0x000fe40000f3e4ff */
[C---:B------:R-:W-:Y:S01]  /*2140*/  ISETP.GT.U32.AND P3, PT, R13.reuse, RZ, PT ;  /* 0x000000ff0d00720c */ /* 0x040fe20003f64070 */
[----:B------:R-:W-:Y:S01]  /*2150*/  IMAD.X R11, RZ, RZ, R10, P2 ;  /* 0x000000ffff0b7224 */ /* 0x000fe200010e060a */
[----:B------:R-:W-:-:S04]  /*2160*/  IADD3.X R10, P2, PT, R13, R13, RZ, P1, !PT ;  /* 0x0000000d0d0a7210 */ /* 0x000fc80000f5e4ff */
[C---:B------:R-:W-:Y:S01]  /*2170*/  ISETP.GT.AND.EX P1, PT, R11.reuse, RZ, PT, P3 ;  /* 0x000000ff0b00720c */ /* 0x040fe20003f24330 */
[----:B------:R-:W-:-:S03]  /*2180*/  IMAD.X R8, R11, 0x1, R11, P2 ;  /* 0x000000010b087824 */ /* 0x000fc600010e060b */
[----:B------:R-:W-:Y:S02]  /*2190*/  SEL R10, R10, R13, P1 ;  /* 0x0000000d0a0a7207 */ /* 0x000fe40000800000 */
[----:B------:R-:W-:Y:S02]  /*21a0*/  SEL R8, R8, R11, P1 ;  /* 0x0000000b08087207 */ /* 0x000fe40000800000 */
[----:B------:R-:W-:-:S05]  /*21b0*/  IADD3 R11, P2, PT, R10, 0x1, RZ ;  /* 0x000000010a0b7810 */ /* 0x000fca0007f5e0ff */
[----:B------:R-:W-:-:S05]  /*21c0*/  IMAD.X R8, RZ, RZ, R8, P2 ;  /* 0x000000ffff087224 */ /* 0x000fca00010e0608 */
[----:B------:R-:W-:-:S04]  /*21d0*/  SHF.R.U64 R11, R11, 0xa, R8 ;  /* 0x0000000a0b0b7819 */ /* 0x000fc80000001208 */
[----:B------:R-:W-:Y:S02]  /*21e0*/  IADD3 R13, P2, PT, R11, 0x1, RZ ;  /* 0x000000010b0d7810 */ /* 0x000fe40007f5e0ff */
[----:B------:R-:W-:Y:S02]  /*21f0*/  SEL R11, RZ, 0xffffffff, !P1 ;  /* 0xffffffffff0b7807 */ /* 0x000fe40004800000 */
[----:B------:R-:W-:Y:S02]  /*2200*/  LEA.HI.X R8, R8, RZ, RZ, 0x16, P2 ;  /* 0x000000ff08087211 */ /* 0x000fe400010fb4ff */
[----:B------:R-:W-:Y:S01]  /*2210*/  LOP3.LUT P1, R25, R25, 0x80000000, RZ, 0xc0, !PT ;  /* 0x8000000019197812 */ /* 0x000fe2000782c0ff */
[----:B------:R-:W-:Y:S01]  /*2220*/  IMAD.IADD R11, R11, 0x1, -R14 ;  /* 0x000000010b0b7824 */ /* 0x000fe200078e0a0e */
[--C-:B------:R-:W-:Y:S02]  /*2230*/  SHF.R.U64 R13, R13, 0x1, R8.reuse ;  /* 0x000000010d0d7819 */ /* 0x100fe40000001208 */
[----:B------:R-:W-:Y:S01]  /*2240*/  SHF.R.U32.HI R8, RZ, 0x1, R8 ;  /* 0x00000001ff087819 */ /* 0x000fe20000011608 */
[----:B------:R-:W-:Y:S01]  /*2250*/  IMAD.SHL.U32 R11, R11, 0x100000, RZ ;  /* 0x001000000b0b7824 */ /* 0x000fe200078e00ff */
[----:B------:R-:W-:-:S02]  /*2260*/  IADD3 R14, P2, P3, RZ, RZ, R13 ;  /* 0x000000ffff0e7210 */ /* 0x000fc40007b5e00d */
[----:B------:R-:W-:Y:S02]  /*2270*/  @!P0 LOP3.LUT R25, R25, 0x80000000, RZ, 0x3c, !PT ;  /* 0x8000000019198812 */ /* 0x000fe400078e3cff */
[----:B------:R-:W-:-:S03]  /*2280*/  IADD3.X R8, PT, PT, R11, 0x3fe00000, R8, P2, P3 ;  /* 0x3fe000000b087810 */ /* 0x000fc600017e6408 */
[----:B------:R-:W-:Y:S01]  /*2290*/  @P1 IMAD.MOV R9, RZ, RZ, -R9 ;  /* 0x000000ffff091224 */ /* 0x000fe200078e0a09 */
[----:B------:R-:W-:-:S07]  /*22a0*/  LOP3.LUT R25, R8, R25, RZ, 0xfc, !PT ;  /* 0x0000001908197212 */ /* 0x000fce00078efcff */
.L_x_195:
[----:B------:R-:W-:Y:S02]  /*22b0*/  IMAD.MOV.U32 R15, RZ, RZ, R25 ;  /* 0x000000ffff0f7224 */ /* 0x000fe400078e0019 */
[----:B------:R-:W-:-:S04]  /*22c0*/  IMAD.MOV.U32 R25, RZ, RZ, 0x0 ;  /* 0x00000000ff197424 */ /* 0x000fc800078e00ff */
[----:B------:R-:W-:Y:S05]  /*22d0*/  RET.REL.NODEC R24 `(_Z8sph2cartPdS_S_S_i) ;  /* 0xffffffdc18487950 */ /* 0x000fea0003c3ffff */
.L_x_202:
        /* <DEDUP_REMOVED lines=10> */
.L_x_240:


//--------------------- .text._Z7rndvecsPdP17curandStateXORWOWii --------------------------
	.section	.text._Z7rndvecsPdP17curandStateXORWOWii,"ax",@progbits
	.align	128
        .global         _Z7rndvecsPdP17curandStateXORWOWii
        .type           _Z7rndvecsPdP17curandStateXORWOWii,@function
        .size           _Z7rndvecsPdP17curandStateXORWOWii,(.L_x_241 - _Z7rndvecsPdP17curandStateXORWOWii)
        .other          _Z7rndvecsPdP17curandStateXORWOWii,@"STO_CUDA_ENTRY STV_DEFAULT"
_Z7rndvecsPdP17curandStateXORWOWii:
.text._Z7rndvecsPdP17curandStateXORWOWii:
[----:B------:R-:W-:Y:S01]  /*0000*/  LDC R1, c[0x0][0x37c] ;  /* 0x0000df00ff017b82 */ /* 0x000fe20000000800 */
[----:B------:R-:W0:Y:S07]  /*0010*/  S2R R0, SR_TID.X ;  /* 0x0000000000007919 */ /* 0x000e2e0000002100 */
[----:B------:R-:W0:Y:S01]  /*0020*/  S2UR UR4, SR_CTAID.X ;  /* 0x00000000000479c3 */ /* 0x000e220000002500 */
[----:B------:R-:W1:Y:S07]  /*0030*/  LDCU UR5, c[0x0][0x394] ;  /* 0x00007280ff0577ac */ /* 0x000e6e0008000800 */
[----:B------:R-:W0:Y:S02]  /*0040*/  LDC R3, c[0x0][0x360] ;  /* 0x0000d800ff037b82 */ /* 0x000e240000000800 */
[----:B0-----:R-:W-:-:S05]  /*0050*/  IMAD R0, R3, UR4, R0 ;  /* 0x0000000403007c24 */ /* 0x001fca000f8e0200 */
[----:B-1----:R-:W-:-:S13]  /*0060*/  ISETP.GE.AND P0, PT, R0, UR5, PT ;  /* 0x0000000500007c0c */ /* 0x002fda000bf06270 */
[----:B------:R-:W-:Y:S05]  /*0070*/  @P0 EXIT ;  /* 0x000000000000094d */ /* 0x000fea0003800000 */
[----:B------:R-:W0:Y:S01]  /*0080*/  LDC.64 R16, c[0x0][0x388] ;  /* 0x0000e200ff107b82 */ /* 0x000e220000000a00 */
[----:B------:R-:W1:Y:S07]  /*0090*/  LDCU.64 UR4, c[0x0][0x358] ;  /* 0x00006b00ff0477ac */ /* 0x000e6e0008000a00 */
[----:B------:R-:W2:Y:S01]  /*00a0*/  LDC R18, c[0x0][0x390] ;  /* 0x0000e400ff127b82 */ /* 0x000ea20000000800 */
[----:B0-----:R-:W-:-:S05]  /*00b0*/  IMAD.WIDE R16, R0, 0x30, R16 ;  /* 0x0000003000107825 */ /* 0x001fca00078e0210 */
[----:B-1----:R0:W5:Y:S04]  /*00c0*/  LDG.E R2, desc[UR4][R16.64+0x20] ;  /* 0x0000200410027981 */ /* 0x002168000c1e1900 */
[----:B------:R0:W5:Y:S04]  /*00d0*/  LDG.E.64 R14, desc[UR4][R16.64+0x28] ;  /* 0x00002804100e7981 */ /* 0x000168000c1e1b00 */
[----:B------:R0:W5:Y:S04]  /*00e0*/  LDG.E.64 R12, desc[UR4][R16.64] ;  /* 0x00000004100c7981 */ /* 0x000168000c1e1b00 */
[----:B------:R0:W5:Y:S04]  /*00f0*/  LDG.E.64 R10, desc[UR4][R16.64+0x10] ;  /* 0x00001004100a7981 */ /* 0x000168000c1e1b00 */
[----:B------:R0:W5:Y:S04]  /*0100*/  LDG.E.64 R8, desc[UR4][R16.64+0x8] ;  /* 0x0000080410087981 */ /* 0x000168000c1e1b00 */
[----:B------:R0:W5:Y:S01]  /*0110*/  LDG.E.64 R6, desc[UR4][R16.64+0x18] ;  /* 0x0000180410067981 */ /* 0x000162000c1e1b00 */
[----:B--2---:R-:W-:-:S13]  /*0120*/  ISETP.GT.AND P0, PT, R18, 0x3, PT ;  /* 0x000000031200780c */ /* 0x004fda0003f04270 */
[----:B0-----:R-:W-:Y:S05]  /*0130*/  @P0 BRA `(.L_x_203) ;  /* 0x0000001000d00947 */ /* 0x001fea0003800000 */
[----:B------:R-:W-:-:S05]  /*0140*/  VIADD R3, R18, 0xffffffff ;  /* 0xffffffff12037836 */ /* 0x000fca0000000000 */
[----:B------:R-:W-:-:S05]  /*0150*/  VIMNMX.U32 R3, PT, PT, R3, 0x2, PT ;  /* 0x0000000203037848 */ /* 0x000fca0003fe0000 */
[----:B------:R-:W-:-:S04]  /*0160*/  IMAD.SHL.U32 R3, R3, 0x4, RZ ;  /* 0x0000000403037824 */ /* 0x000fc800078e00ff */
[----:B------:R-:W0:Y:S02]  /*0170*/  LDC R4, c[0x2][R3] ;  /* 0x0080000003047b82 */ /* 0x000e240000000800 */
[----:B0-----:R-:W-:-:S04]  /*0180*/  SHF.R.S32.HI R5, RZ, 0x1f, R4 ;  /* 0x0000001fff057819 */ /* 0x001fc80000011404 */
.L_x_228:
[----:B------:R-:W-:Y:S05]  /*0190*/  BRX R4 -0x1a0                                                                  (*"BRANCH_TARGETS .L_x_229,.L_x_230,.L_x_231"*) ;  /* 0xfffffffc04987949 */ /* 0x000fea000383ffff */
.L_x_231:
[----:B------:R-:W-:Y:S01]  /*01a0*/  ISETP.NE.AND P0, PT, R18, 0x3, PT ;  /* 0x000000031200780c */ /* 0x000fe20003f05270 */
[----:B-----5:R-:W-:Y:S01]  /*01b0*/  IMAD.MOV.U32 R5, RZ, RZ, R11 ;  /* 0x000000ffff057224 */ /* 0x020fe200078e000b */
[----:B------:R-:W-:Y:S01]  /*01c0*/  MOV R26, R8 ;  /* 0x00000008001a7202 */ /* 0x000fe20000000f00 */
[----:B------:R-:W-:Y:S02]  /*01d0*/  IMAD.MOV.U32 R4, RZ, RZ, R10 ;  /* 0x000000ffff047224 */ /* 0x000fe400078e000a */
[----:B------:R-:W-:-:S08]  /*01e0*/  IMAD.MOV.U32 R27, RZ, RZ, R9 ;  /* 0x000000ffff1b7224 */ /* 0x000fd000078e0009 */
[----:B------:R-:W-:Y:S05]  /*01f0*/  @P0 BRA `(.L_x_204) ;  /* 0x0000001400d80947 */ /* 0x000fea0003800000 */
[----:B------:R-:W-:Y:S01]  /*0200*/  SHF.R.U32.HI R4, RZ, 0x2, R13 ;  /* 0x00000002ff047819 */ /* 0x000fe2000001160d */
[----:B------:R-:W-:Y:S01]  /*0210*/  IMAD.SHL.U32 R18, R11, 0x10, RZ ;  /* 0x000000100b127824 */ /* 0x000fe200078e00ff */
[----:B------:R-:W0:Y:S01]  /*0220*/  LDC.64 R22, c[0x0][0x380] ;  /* 0x0000e000ff167b82 */ /* 0x000e220000000a00 */
[----:B------:R-:W-:Y:S01]  /*0230*/  VIADD R12, R12, 0x587c5 ;  /* 0x000587c50c0c7836 */ /* 0x000fe20000000000 */
[----:B------:R-:W-:Y:S01]  /*0240*/  LOP3.LUT R4, R4, R13, RZ, 0x3c, !PT ;  /* 0x0000000d04047212 */ /* 0x000fe200078e3cff */
[----:B------:R-:W-:Y:S02]  /*0250*/  IMAD.MOV.U32 R27, RZ, RZ, R10 ;  /* 0x000000ffff1b7224 */ /* 0x000fe400078e000a */
[----:B------:R-:W-:Y:S02]  /*0260*/  IMAD.MOV.U32 R26, RZ, RZ, R9 ;  /* 0x000000ffff1a7224 */ /* 0x000fe400078e0009 */
[----:B------:R-:W-:Y:S02]  /*0270*/  IMAD.SHL.U32 R3, R4, 0x2, RZ ;  /* 0x0000000204037824 */ /* 0x000fe400078e00ff */
[----:B------:R-:W-:-:S03]  /*0280*/  IMAD.MOV.U32 R13, RZ, RZ, R8 ;  /* 0x000000ffff0d7224 */ /* 0x000fc600078e0008 */
[----:B------:R-:W-:Y:S02]  /*0290*/  LOP3.LUT R3, R11, R18, R3, 0x96, !PT ;  /* 0x000000120b037212 */ /* 0x000fe400078e9603 */
[----:B------:R-:W1:Y:S02]  /*02a0*/  LDC.64 R18, c[0x3][0x48] ;  /* 0x00c01200ff127b82 */ /* 0x000e640000000a00 */
[----:B------:R-:W-:Y:S01]  /*02b0*/  LOP3.LUT R5, R3, R4, RZ, 0x3c, !PT ;  /* 0x0000000403057212 */ /* 0x000fe200078e3cff */
[----:B------:R-:W-:-:S04]  /*02c0*/  HFMA2 R4, -RZ, RZ, 0.1171875, 0 ;  /* 0x2f800000ff047431 */ /* 0x000fc800000001ff */
[----:B------:R-:W-:-:S05]  /*02d0*/  IMAD.IADD R3, R5, 0x1, R12 ;  /* 0x0000000105037824 */ /* 0x000fca00078e020c */
[----:B------:R-:W-:-:S05]  /*02e0*/  I2FP.F32.U32 R3, R3 ;  /* 0x0000000300037245 */ /* 0x000fca0000201000 */
[----:B------:R-:W-:Y:S01]  /*02f0*/  FFMA R3, R3, R4, 1.1641532182693481445e-10 ;  /* 0x2f00000003037423 */ /* 0x000fe20000000004 */
[----:B------:R-:W-:-:S03]  /*0300*/  IMAD.MOV.U32 R4, RZ, RZ, R11 ;  /* 0x000000ffff047224 */ /* 0x000fc600078e000b */
[----:B------:R-:W2:Y:S01]  /*0310*/  F2F.F64.F32 R20, R3 ;  /* 0x0000000300147310 */ /* 0x000ea20000201800 */
[----:B-1----:R-:W-:-:S08]  /*0320*/  DADD R18, R18, R18 ;  /* 0x0000000012127229 */ /* 0x002fd00000000012 */
[----:B--2---:R-:W-:Y:S01]  /*0330*/  DMUL R18, R18, R20 ;  /* 0x0000001412127228 */ /* 0x004fe20000000000 */
[----:B0-----:R-:W-:-:S06]  /*0340*/  IMAD.WIDE R20, R0, 0x8, R22 ;  /* 0x0000000800147825 */ /* 0x001fcc00078e0216 */
[----:B------:R0:W-:Y:S01]  /*0350*/  STG.E.64 desc[UR4][R20.64], R18 ;  /* 0x0000001214007986 */ /* 0x0001e2000c101b04 */
[----:B------:R-:W-:Y:S05]  /*0360*/  BRA `(.L_x_204) ;  /* 0x00000014007c7947 */ /* 0x000fea0003800000 */
.L_x_229:
[----:B------:R-:W0:Y:S01]  /*0370*/  LDCU.64 UR6, c[0x3][0xb8] ;  /* 0x00c01700ff0677ac */ /* 0x000e220008000a00 */
[----:B------:R-:W-:Y:S01]  /*0380*/  BSSY.RECONVERGENT B0, `(.L_x_205) ;  /* 0x0000007000007945 */ /* 0x000fe20003800200 */
[----:B------:R-:W-:Y:S01]  /*0390*/  MOV R4, RZ ;  /* 0x000000ff00047202 */ /* 0x000fe20000000f00 */
[----:B------:R-:W-:Y:S01]  /*03a0*/  IMAD.MOV.U32 R3, RZ, RZ, 0x40080000 ;  /* 0x40080000ff037424 */ /* 0x000fe200078e00ff */
[----:B------:R-:W-:Y:S01]  /*03b0*/  MOV R36, 0x3f0 ;  /* 0x000003f000247802 */ /* 0x000fe20000000f00 */
[----:B0-----:R-:W-:-:S10]  /*03c0*/  DADD R20, -RZ, |UR6| ;  /* 0x40000006ff147e29 */ /* 0x001fd40008000100 */
[----:B------:R-:W-:-:S07]  /*03d0*/  IMAD.MOV.U32 R37, RZ, RZ, R21 ;  /* 0x000000ffff257224 */ /* 0x000fce00078e0015 */
[----:B-----5:R-:W-:Y:S05]  /*03e0*/  CALL.REL.NOINC `($_Z7rndvecsPdP17curandStateXORWOWii$__internal_accurate_pow) ;  /* 0x0000001400787944 */ /* 0x020fea0003c00000 */
[----:B------:R-:W-:Y:S05]  /*03f0*/  BSYNC.RECONVERGENT B0 ;  /* 0x0000000000007941 */ /* 0x000fea0003800200 */
.L_x_205:
[----:B------:R-:W0:Y:S01]  /*0400*/  LDC.64 R24, c[0x3][0xb8] ;  /* 0x00c02e00ff187b82 */ /* 0x000e220000000a00 */
[----:B------:R-:W1:Y:S01]  /*0410*/  LDCU.64 UR8, c[0x3][0xb0] ;  /* 0x00c01600ff0877ac */ /* 0x000e620008000a00 */
[----:B------:R-:W-:Y:S01]  /*0420*/  DADD R18, -RZ, -R22 ;  /* 0x00000000ff127229 */ /* 0x000fe20000000916 */
[----:B------:R-:W2:Y:S01]  /*0430*/  LDCU UR6, c[0x3][0xbc] ;  /* 0x00c01780ff0677ac */ /* 0x000ea20008000800 */
[----:B-1----:R-:W-:Y:S01]  /*0440*/  DADD R20, -RZ, |UR8| ;  /* 0x40000008ff147e29 */ /* 0x002fe20008000100 */
[----:B--2---:R-:W-:Y:S01]  /*0450*/  ISETP.LE.AND P0, PT, RZ, UR6, PT ;  /* 0x00000006ff007c0c */ /* 0x004fe2000bf03270 */
[C---:B0-----:R-:W-:Y:S01]  /*0460*/  DADD R4, R24.reuse, 3 ;  /* 0x4008000018047429 */ /* 0x041fe20000000000 */
[----:B------:R-:W-:Y:S01]  /*0470*/  IMAD.U32 R3, RZ, RZ, UR6 ;  /* 0x00000006ff037e24 */ /* 0x000fe2000f8e00ff */
[----:B------:R-:W-:-:S04]  /*0480*/  DSETP.NEU.AND P2, PT, R24, RZ, PT ;  /* 0x000000ff1800722a */ /* 0x000fc80003f4d000 */
[----:B------:R-:W-:Y:S01]  /*0490*/  FSEL R22, R18, R22, !P0 ;  /* 0x0000001612167208 */ /* 0x000fe20004000000 */
[----:B------:R-:W-:Y:S01]  /*04a0*/  DSETP.NEU.AND P1, PT, R24, 1, PT ;  /* 0x3ff000001800742a */ /* 0x000fe20003f2d000 */
[----:B------:R-:W-:Y:S01]  /*04b0*/  FSEL R23, R19, R23, !P0 ;  /* 0x0000001713177208 */ /* 0x000fe20004000000 */
[----:B------:R-:W-:Y:S01]  /*04c0*/  IMAD.MOV.U32 R37, RZ, RZ, R21 ;  /* 0x000000ffff257224 */ /* 0x000fe200078e0015 */
[----:B------:R-:W-:-:S04]  /*04d0*/  LOP3.LUT R4, R5, 0x7ff00000, RZ, 0xc0, !PT ;  /* 0x7ff0000005047812 */ /* 0x000fc800078ec0ff */
[----:B------:R-:W-:Y:S02]  /*04e0*/  ISETP.NE.AND P3, PT, R4, 0x7ff00000, PT ;  /* 0x7ff000000400780c */ /* 0x000fe40003f65270 */
[----:B------:R-:W-:Y:S01]  /*04f0*/  @!P2 MOV R22, RZ ;  /* 0x000000ff0016a202 */ /* 0x000fe20000000f00 */
[----:B------:R-:W-:-:S10]  /*0500*/  @!P2 IMAD.MOV.U32 R23, RZ, RZ, R3 ;  /* 0x000000ffff17a224 */ /* 0x000fd400078e0003 */
[----:B------:R-:W-:Y:S05]  /*0510*/  @P3 BRA `(.L_x_206) ;  /* 0x00000000001c3947 */ /* 0x000fea0003800000 */
[----:B------:R-:W-:-:S14]  /*0520*/  DSETP.NAN.AND P2, PT, R24, R24, PT ;  /* 0x000000181800722a */ /* 0x000fdc0003f48000 */
[----:B------:R-:W-:Y:S01]  /*0530*/  @P2 DADD R22, R24, 3 ;  /* 0x4008000018162429 */ /* 0x000fe20000000000 */
[----:B------:R-:W-:Y:S10]  /*0540*/  @P2 BRA `(.L_x_206) ;  /* 0x0000000000102947 */ /* 0x000ff40003800000 */
[----:B------:R-:W-:-:S14]  /*0550*/  DSETP.NEU.AND P2, PT, |R24|, +INF , PT ;  /* 0x7ff000001800742a */ /* 0x000fdc0003f4d200 */
[----:B------:R-:W-:Y:S02]  /*0560*/  @!P2 IMAD.MOV.U32 R3, RZ, RZ, -0x100000 ;  /* 0xfff00000ff03a424 */ /* 0x000fe400078e00ff */
[----:B------:R-:W-:-:S03]  /*0570*/  @!P2 IMAD.MOV.U32 R22, RZ, RZ, RZ ;  /* 0x000000ffff16a224 */ /* 0x000fc600078e00ff */
[----:B------:R-:W-:-:S07]  /*0580*/  @!P2 SEL R23, R3, 0x7ff00000, !P0 ;  /* 0x7ff000000317a807 */ /* 0x000fce0004000000 */
.L_x_206:
[----:B------:R-:W-:Y:S01]  /*0590*/  BSSY.RECONVERGENT B0, `(.L_x_207) ;  /* 0x0000007000007945 */ /* 0x000fe20003800200 */
[----:B------:R-:W-:Y:S01]  /*05a0*/  FSEL R18, R22, RZ, P1 ;  /* 0x000000ff16127208 */ /* 0x000fe20000800000 */
[----:B------:R-:W-:Y:S01]  /*05b0*/  IMAD.MOV.U32 R4, RZ, RZ, RZ ;  /* 0x000000ffff047224 */ /* 0x000fe200078e00ff */
[----:B------:R-:W-:Y:S02]  /*05c0*/  FSEL R19, R23, 1.875, P1 ;  /* 0x3ff0000017137808 */ /* 0x000fe40000800000 */
[----:B------:R-:W-:Y:S02]  /*05d0*/  MOV R3, 0x40080000 ;  /* 0x4008000000037802 */ /* 0x000fe40000000f00 */
[----:B------:R-:W-:-:S07]  /*05e0*/  MOV R36, 0x600 ;  /* 0x0000060000247802 */ /* 0x000fce0000000f00 */
[----:B------:R-:W-:Y:S05]  /*05f0*/  CALL.REL.NOINC `($_Z7rndvecsPdP17curandStateXORWOWii$__internal_accurate_pow) ;  /* 0x0000001000f47944 */ /* 0x000fea0003c00000 */
[----:B------:R-:W-:Y:S05]  /*0600*/  BSYNC.RECONVERGENT B0 ;  /* 0x0000000000007941 */ /* 0x000fea0003800200 */
.L_x_207:
[----:B------:R-:W0:Y:S01]  /*0610*/  LDC.64 R24, c[0x3][0xb0] ;  /* 0x00c02c00ff187b82 */ /* 0x000e220000000a00 */
[----:B------:R-:W-:Y:S01]  /*0620*/  SHF.R.U32.HI R4, RZ, 0x2, R13 ;  /* 0x00000002ff047819 */ /* 0x000fe2000001160d */
[----:B------:R-:W1:Y:S01]  /*0630*/  LDCU UR6, c[0x3][0xb4] ;  /* 0x00c01680ff0677ac */ /* 0x000e620008000800 */
[----:B------:R-:W-:Y:S01]  /*0640*/  VIADD R12, R12, 0x587c5 ;  /* 0x000587c50c0c7836 */ /* 0x000fe20000000000 */
[----:B------:R-:W-:Y:S01]  /*0650*/  DADD R20, -RZ, -R22 ;  /* 0x00000000ff147229 */ /* 0x000fe20000000916 */
[----:B------:R-:W-:-:S05]  /*0660*/  LOP3.LUT R3, R4, R13, RZ, 0x3c, !PT ;  /* 0x0000000d04037212 */ /* 0x000fca00078e3cff */
[----:B------:R-:W-:Y:S01]  /*0670*/  IMAD.SHL.U32 R13, R3, 0x2, RZ ;  /* 0x00000002030d7824 */ /* 0x000fe200078e00ff */
[----:B-1----:R-:W-:Y:S01]  /*0680*/  ISETP.LE.AND P0, PT, RZ, UR6, PT ;  /* 0x00000006ff007c0c */ /* 0x002fe2000bf03270 */
[----:B0-----:R-:W-:-:S03]  /*0690*/  DADD R4, R24, 3 ;  /* 0x4008000018047429 */ /* 0x001fc60000000000 */
[----:B------:R-:W-:Y:S01]  /*06a0*/  FSEL R22, R20, R22, !P0 ;  /* 0x0000001614167208 */ /* 0x000fe20004000000 */
[C---:B------:R-:W-:Y:S01]  /*06b0*/  DSETP.NEU.AND P2, PT, R24.reuse, RZ, PT ;  /* 0x000000ff1800722a */ /* 0x040fe20003f4d000 */
[----:B------:R-:W-:Y:S01]  /*06c0*/  FSEL R23, R21, R23, !P0 ;  /* 0x0000001715177208 */ /* 0x000fe20004000000 */
[----:B------:R-:W-:Y:S01]  /*06d0*/  DSETP.NEU.AND P1, PT, R24, 1, PT ;  /* 0x3ff000001800742a */ /* 0x000fe20003f2d000 */
[----:B------:R-:W-:-:S05]  /*06e0*/  IMAD.SHL.U32 R4, R11, 0x10, RZ ;  /* 0x000000100b047824 */ /* 0x000fca00078e00ff */
[----:B------:R-:W-:Y:S01]  /*06f0*/  LOP3.LUT R26, R11, R4, R13, 0x96, !PT ;  /* 0x000000040b1a7212 */ /* 0x000fe200078e960d */
[----:B------:R-:W-:Y:S01]  /*0700*/  IMAD.U32 R13, RZ, RZ, UR6 ;  /* 0x00000006ff0d7e24 */ /* 0x000fe2000f8e00ff */
[----:B------:R-:W-:Y:S02]  /*0710*/  LOP3.LUT R4, R5, 0x7ff00000, RZ, 0xc0, !PT ;  /* 0x7ff0000005047812 */ /* 0x000fe400078ec0ff */
[----:B------:R-:W-:Y:S02]  /*0720*/  LOP3.LUT R5, R26, R3, RZ, 0x3c, !PT ;  /* 0x000000031a057212 */ /* 0x000fe400078e3cff */
[----:B------:R-:W-:Y:S01]  /*0730*/  @!P2 IMAD.MOV.U32 R22, RZ, RZ, RZ ;  /* 0x000000ffff16a224 */ /* 0x000fe200078e00ff */
[----:B------:R-:W-:Y:S01]  /*0740*/  ISETP.NE.AND P3, PT, R4, 0x7ff00000, PT ;  /* 0x7ff000000400780c */ /* 0x000fe20003f65270 */
[----:B------:R-:W-:Y:S01]  /*0750*/  @!P2 IMAD.MOV.U32 R23, RZ, RZ, R13 ;  /* 0x000000ffff17a224 */ /* 0x000fe200078e000d */
[----:B------:R-:W-:Y:S01]  /*0760*/  MOV R4, 0x2f800000 ;  /* 0x2f80000000047802 */ /* 0x000fe20000000f00 */
[----:B------:R-:W-:-:S05]  /*0770*/  IMAD.IADD R3, R5, 0x1, R12 ;  /* 0x0000000105037824 */ /* 0x000fca00078e020c */
[----:B------:R-:W-:-:S05]  /*0780*/  I2FP.F32.U32 R3, R3 ;  /* 0x0000000300037245 */ /* 0x000fca0000201000 */
[----:B------:R-:W-:Y:S01]  /*0790*/  FFMA R3, R3, R4, 1.1641532182693481445e-10 ;  /* 0x2f00000003037423 */ /* 0x000fe20000000004 */
[----:B------:R-:W-:Y:S06]  /*07a0*/  @P3 BRA `(.L_x_208) ;  /* 0x00000000001c3947 */ /* 0x000fec0003800000 */
[----:B------:R-:W-:-:S14]  /*07b0*/  DSETP.NAN.AND P2, PT, R24, R24, PT ;  /* 0x000000181800722a */ /* 0x000fdc0003f48000 */
[----:B------:R-:W-:Y:S01]  /*07c0*/  @P2 DADD R22, R24, 3 ;  /* 0x4008000018162429 */ /* 0x000fe20000000000 */
[----:B------:R-:W-:Y:S10]  /*07d0*/  @P2 BRA `(.L_x_208) ;  /* 0x0000000000102947 */ /* 0x000ff40003800000 */
[----:B------:R-:W-:-:S14]  /*07e0*/  DSETP.NEU.AND P2, PT, |R24|, +INF , PT ;  /* 0x7ff000001800742a */ /* 0x000fdc0003f4d200 */
[----:B------:R-:W-:Y:S01]  /*07f0*/  @!P2 IMAD.MOV.U32 R4, RZ, RZ, -0x100000 ;  /* 0xfff00000ff04a424 */ /* 0x000fe200078e00ff */
[----:B------:R-:W-:-:S04]  /*0800*/  @!P2 MOV R22, RZ ;  /* 0x000000ff0016a202 */ /* 0x000fc80000000f00 */
[----:B------:R-:W-:-:S07]  /*0810*/  @!P2 SEL R23, R4, 0x7ff00000, !P0 ;  /* 0x7ff000000417a807 */ /* 0x000fce0004000000 */
.L_x_208:
[----:B------:R-:W0:Y:S01]  /*0820*/  F2F.F64.F32 R24, R3 ;  /* 0x0000000300187310 */ /* 0x000e220000201800 */
[----:B------:R-:W-:Y:S01]  /*0830*/  FSEL R20, R22, RZ, P1 ;  /* 0x000000ff16147208 */ /* 0x000fe20000800000 */
[----:B------:R-:W-:Y:S01]  /*0840*/  BSSY.RECONVERGENT B0, `(.L_x_209) ;  /* 0x0000012000007945 */ /* 0x000fe20003800200 */
[----:B------:R-:W-:-:S06]  /*0850*/  FSEL R21, R23, 1.875, P1 ;  /* 0x3ff0000017157808 */ /* 0x000fcc0000800000 */
[----:B------:R-:W-:-:S08]  /*0860*/  DADD R18, -R20, R18 ;  /* 0x0000000014127229 */ /* 0x000fd00000000112 */
[----:B0-----:R-:W-:-:S08]  /*0870*/  DFMA R18, R24, R18, R20 ;  /* 0x000000121812722b */ /* 0x001fd00000000014 */
[----:B------:R-:W-:-:S14]  /*0880*/  DSETP.NEU.AND P0, PT, R18, RZ, PT ;  /* 0x000000ff1200722a */ /* 0x000fdc0003f0d000 */
[----:B------:R-:W-:Y:S01]  /*0890*/  @!P0 CS2R R22, SRZ ;  /* 0x0000000000168805 */ /* 0x000fe2000001ff00 */
[----:B------:R-:W-:Y:S06]  /*08a0*/  @!P0 BRA `(.L_x_210) ;  /* 0x00000000002c8947 */ /* 0x000fec0003800000 */
[----:B------:R-:W-:Y:S01]  /*08b0*/  DADD R20, -RZ, |R18| ;  /* 0x00000000ff147229 */ /* 0x000fe20000000512 */
[----:B------:R-:W-:Y:S01]  /*08c0*/  BSSY.RECONVERGENT B1, `(.L_x_211) ;  /* 0x0000007000017945 */ /* 0x000fe20003800200 */
[----:B------:R-:W-:Y:S01]  /*08d0*/  ISETP.GE.AND P0, PT, R19, RZ, PT ;  /* 0x000000ff1300720c */ /* 0x000fe20003f06270 */
[----:B------:R-:W-:Y:S01]  /*08e0*/  IMAD.MOV.U32 R4, RZ, RZ, 0x55555555 ;  /* 0x55555555ff047424 */ /* 0x000fe200078e00ff */
[----:B------:R-:W-:Y:S01]  /*08f0*/  MOV R36, 0x930 ;  /* 0x0000093000247802 */ /* 0x000fe20000000f00 */
[----:B------:R-:W-:-:S05]  /*0900*/  IMAD.MOV.U32 R3, RZ, RZ, 0x3fd55555 ;  /* 0x3fd55555ff037424 */ /* 0x000fca00078e00ff */
[----:B------:R-:W-:-:S07]  /*0910*/  IMAD.MOV.U32 R37, RZ, RZ, R21 ;  /* 0x000000ffff257224 */ /* 0x000fce00078e0015 */
[----:B------:R-:W-:Y:S05]  /*0920*/  CALL.REL.NOINC `($_Z7rndvecsPdP17curandStateXORWOWii$__internal_accurate_pow) ;  /* 0x0000001000287944 */ /* 0x000fea0003c00000 */
[----:B------:R-:W-:Y:S05]  /*0930*/  BSYNC.RECONVERGENT B1 ;  /* 0x0000000000017941 */ /* 0x000fea0003800200 */
.L_x_211:
[----:B------:R-:W-:Y:S02]  /*0940*/  FSEL R22, R22, RZ, P0 ;  /* 0x000000ff16167208 */ /* 0x000fe40000000000 */
[----:B------:R-:W-:-:S07]  /*0950*/  FSEL R23, R23, -QNAN , P0 ;  /* 0xfff8000017177808 */ /* 0x000fce0000000000 */
.L_x_210:
[----:B------:R-:W-:Y:S05]  /*0960*/  BSYNC.RECONVERGENT B0 ;  /* 0x0000000000007941 */ /* 0x000fea0003800200 */
.L_x_209:
[----:B------:R-:W-:Y:S01]  /*0970*/  UMOV UR6, 0x55555555 ;  /* 0x5555555500067882 */ /* 0x000fe20000000000 */
[----:B------:R-:W-:Y:S01]  /*0980*/  UMOV UR7, 0x3fd55555 ;  /* 0x3fd5555500077882 */ /* 0x000fe20000000000 */
[----:B------:R-:W0:Y:S01]  /*0990*/  LDC.64 R24, c[0x0][0x380] ;  /* 0x0000e000ff187b82 */ /* 0x000e220000000a00 */
[C---:B------:R-:W-:Y:S01]  /*09a0*/  DADD R20, R18.reuse, UR6 ;  /* 0x0000000612147e29 */ /* 0x040fe20008000000 */
[----:B------:R-:W-:Y:S01]  /*09b0*/  BSSY.RECONVERGENT B0, `(.L_x_212) ;  /* 0x000000b000007945 */ /* 0x000fe20003800200 */
[----:B------:R-:W-:-:S08]  /*09c0*/  DSETP.NEU.AND P1, PT, R18, 1, PT ;  /* 0x3ff000001200742a */ /* 0x000fd00003f2d000 */
[----:B------:R-:W-:-:S04]  /*09d0*/  LOP3.LUT R20, R21, 0x7ff00000, RZ, 0xc0, !PT ;  /* 0x7ff0000015147812 */ /* 0x000fc800078ec0ff */
[----:B------:R-:W-:-:S13]  /*09e0*/  ISETP.NE.AND P0, PT, R20, 0x7ff00000, PT ;  /* 0x7ff000001400780c */ /* 0x000fda0003f05270 */
[----:B------:R-:W-:Y:S05]  /*09f0*/  @P0 BRA `(.L_x_213) ;  /* 0x0000000000180947 */ /* 0x000fea0003800000 */
[----:B------:R-:W-:-:S14]  /*0a00*/  DSETP.NAN.AND P0, PT, R18, R18, PT ;  /* 0x000000121200722a */ /* 0x000fdc0003f08000 */
[----:B------:R-:W-:Y:S01]  /*0a10*/  @P0 DADD R22, R18, UR6 ;  /* 0x0000000612160e29 */ /* 0x000fe20008000000 */
[----:B------:R-:W-:Y:S10]  /*0a20*/  @P0 BRA `(.L_x_213) ;  /* 0x00000000000c0947 */ /* 0x000ff40003800000 */
[----:B------:R-:W-:-:S14]  /*0a30*/  DSETP.NEU.AND P0, PT, |R18|, +INF , PT ;  /* 0x7ff000001200742a */ /* 0x000fdc0003f0d200 */
[----:B------:R-:W-:Y:S01]  /*0a40*/  @!P0 IMAD.MOV.U32 R22, RZ, RZ, 0x0 ;  /* 0x00000000ff168424 */ /* 0x000fe200078e00ff */
[----:B------:R-:W-:-:S07]  /*0a50*/  @!P0 MOV R23, 0x7ff00000 ;  /* 0x7ff0000000178802 */ /* 0x000fce0000000f00 */
.L_x_213:
[----:B------:R-:W-:Y:S05]  /*0a60*/  BSYNC.RECONVERGENT B0 ;  /* 0x0000000000007941 */ /* 0x000fea0003800200 */
.L_x_212:
[----:B------:R-:W-:Y:S01]  /*0a70*/  FSEL R18, R22, RZ, P1 ;  /* 0x000000ff16127208 */ /* 0x000fe20000800000 */
[----:B0-----:R-:W-:Y:S01]  /*0a80*/  IMAD.WIDE R24, R0, 0x8, R24 ;  /* 0x0000000800187825 */ /* 0x001fe200078e0218 */
[----:B------:R-:W-:-:S03]  /*0a90*/  FSEL R19, R23, 1.875, P1 ;  /* 0x3ff0000017137808 */ /* 0x000fc60000800000 */
[----:B------:R-:W-:Y:S02]  /*0aa0*/  IMAD.MOV.U32 R4, RZ, RZ, R11 ;  /* 0x000000ffff047224 */ /* 0x000fe400078e000b */
[----:B------:R2:W-:Y:S01]  /*0ab0*/  STG.E.64 desc[UR4][R24.64], R18 ;  /* 0x0000001218007986 */ /* 0x0005e2000c101b04 */
[----:B------:R-:W-:Y:S02]  /*0ac0*/  IMAD.MOV.U32 R27, RZ, RZ, R10 ;  /* 0x000000ffff1b7224 */ /* 0x000fe400078e000a */
[----:B------:R-:W-:Y:S02]  /*0ad0*/  IMAD.MOV.U32 R26, RZ, RZ, R9 ;  /* 0x000000ffff1a7224 */ /* 0x000fe400078e0009 */
[----:B------:R-:W-:Y:S01]  /*0ae0*/  IMAD.MOV.U32 R13, RZ, RZ, R8 ;  /* 0x000000ffff0d7224 */ /* 0x000fe200078e0008 */
[----:B------:R-:W-:Y:S06]  /*0af0*/  BRA `(.L_x_204) ;  /* 0x0000000c00987947 */ /* 0x000fec0003800000 */
.L_x_230:
[----:B-----5:R-:W-:Y:S01]  /*0b00*/  SHF.R.U32.HI R4, RZ, 0x2, R13 ;  /* 0x00000002ff047819 */ /* 0x020fe2000001160d */
[----:B------:R-:W-:Y:S01]  /*0b10*/  VIADD R12, R12, 0x587c5 ;  /* 0x000587c50c0c7836 */ /* 0x000fe20000000000 */
[----:B------:R-:W-:Y:S01]  /*0b20*/  SHF.L.U32 R18, R11, 0x4, RZ ;  /* 0x000000040b127819 */ /* 0x000fe200000006ff */
[----:B------:R-:W-:Y:S01]  /*0b30*/  BSSY.RECONVERGENT B0, `(.L_x_214) ;  /* 0x000008c000007945 */ /* 0x000fe20003800200 */
[----:B------:R-:W-:-:S05]  /*0b40*/  LOP3.LUT R4, R4, R13, RZ, 0x3c, !PT ;  /* 0x0000000d04047212 */ /* 0x000fca00078e3cff */
[----:B------:R-:W-:-:S05]  /*0b50*/  IMAD.SHL.U32 R3, R4, 0x2, RZ ;  /* 0x0000000204037824 */ /* 0x000fca00078e00ff */
[----:B------:R-:W-:-:S04]  /*0b60*/  LOP3.LUT R3, R11, R18, R3, 0x96, !PT ;  /* 0x000000120b037212 */ /* 0x000fc800078e9603 */
[----:B------:R-:W-:Y:S01]  /*0b70*/  LOP3.LUT R5, R3, R4, RZ, 0x3c, !PT ;  /* 0x0000000403057212 */ /* 0x000fe200078e3cff */
[----:B------:R-:W-:-:S04]  /*0b80*/  IMAD.MOV.U32 R4, RZ, RZ, 0x2f800000 ;  /* 0x2f800000ff047424 */ /* 0x000fc800078e00ff */
[----:B------:R-:W-:-:S05]  /*0b90*/  IMAD.IADD R3, R5, 0x1, R12 ;  /* 0x0000000105037824 */ /* 0x000fca00078e020c */
[----:B------:R-:W-:-:S05]  /*0ba0*/  I2FP.F32.U32 R3, R3 ;  /* 0x0000000300037245 */ /* 0x000fca0000201000 */
[----:B------:R-:W-:-:S04]  /*0bb0*/  FFMA R3, R3, R4, 1.1641532182693481445e-10 ;  /* 0x2f00000003037423 */ /* 0x000fc80000000004 */
[----:B------:R-:W0:Y:S02]  /*0bc0*/  F2F.F64.F32 R18, R3 ;  /* 0x0000000300127310 */ /* 0x000e240000201800 */
[----:B0-----:R-:W-:-:S08]  /*0bd0*/  DADD R18, R18, R18 ;  /* 0x0000000012127229 */ /* 0x001fd00000000012 */
[----:B------:R-:W-:-:S08]  /*0be0*/  DADD R18, -R18, 1 ;  /* 0x3ff0000012127429 */ /* 0x000fd00000000100 */
[----:B------:R-:W-:-:S10]  /*0bf0*/  DADD R20, -RZ, |R18| ;  /* 0x00000000ff147229 */ /* 0x000fd40000000512 */
[----:B------:R-:W-:-:S13]  /*0c00*/  ISETP.GT.AND P0, PT, R21, 0x3fe26665, PT ;  /* 0x3fe266651500780c */ /* 0x000fda0003f04270 */
[----:B------:R-:W-:Y:S05]  /*0c10*/  @P0 BRA `(.L_x_215) ;  /* 0x0000000000d40947 */ /* 0x000fea0003800000 */
[----:B------:R-:W-:Y:S01]  /*0c20*/  DMUL R20, R18, R18 ;  /* 0x0000001212147228 */ /* 0x000fe20000000000 */
[----:B------:R-:W-:Y:S01]  /*0c30*/  MOV R22, 0x180754af ;  /* 0x180754af00167802 */ /* 0x000fe20000000f00 */
[----:B------:R-:W-:Y:S01]  /*0c40*/  IMAD.MOV.U32 R23, RZ, RZ, 0x3fb3823b ;  /* 0x3fb3823bff177424 */ /* 0x000fe200078e00ff */
[----:B------:R-:W-:Y:S01]  /*0c50*/  UMOV UR6, 0xdc1895e9 ;  /* 0xdc1895e900067882 */ /* 0x000fe20000000000 */
[----:B------:R-:W-:Y:S01]  /*0c60*/  UMOV UR7, 0x3fb0066b ;  /* 0x3fb0066b00077882 */ /* 0x000fe20000000000 */
[----:B------:R-:W-:-:S03]  /*0c70*/  ISETP.GT.AND P0, PT, R19, -0x1, PT ;  /* 0xffffffff1300780c */ /* 0x000fc60003f04270 */
[----:B------:R-:W-:Y:S01]  /*0c80*/  DFMA R22, R20, UR6, -R22 ;  /* 0x0000000614167c2b */ /* 0x000fe20008000816 */
[----:B------:R-:W-:Y:S01]  /*0c90*/  UMOV UR6, 0xcc2f79ae ;  /* 0xcc2f79ae00067882 */ /* 0x000fe20000000000 */
[----:B------:R-:W-:-:S06]  /*0ca0*/  UMOV UR7, 0x3fb11e52 ;  /* 0x3fb11e5200077882 */ /* 0x000fcc0000000000 */
[----:B------:R-:W-:Y:S01]  /*0cb0*/  DFMA R22, R20, R22, UR6 ;  /* 0x0000000614167e2b */ /* 0x000fe20008000016 */
[----:B------:R-:W-:Y:S01]  /*0cc0*/  UMOV UR6, 0x3526861b ;  /* 0x3526861b00067882 */ /* 0x000fe20000000000 */
[----:B------:R-:W-:-:S06]  /*0cd0*/  UMOV UR7, 0x3f924eaf ;  /* 0x3f924eaf00077882 */ /* 0x000fcc0000000000 */
[----:B------:R-:W-:Y:S01]  /*0ce0*/  DFMA R22, R20, R22, -UR6 ;  /* 0x8000000614167e2b */ /* 0x000fe20008000016 */
        /* <DEDUP_REMOVED lines=29> */
[----:B------:R-:W-:Y:S01]  /*0ec0*/  DMUL R22, R20, R22 ;  /* 0x0000001614167228 */ /* 0x000fe20000000000 */
[----:B------:R-:W-:Y:S01]  /*0ed0*/  @P0 IMAD.MOV.U32 R20, RZ, RZ, 0x33145c07 ;  /* 0x33145c07ff140424 */ /* 0x000fe200078e00ff */
[----:B------:R-:W-:-:S06]  /*0ee0*/  @P0 MOV R21, 0x3c91a626 ;  /* 0x3c91a62600150802 */ /* 0x000fcc0000000f00 */
[----:B------:R-:W-:Y:S01]  /*0ef0*/  DFMA R22, |R18|, R22, |R18| ;  /* 0x000000161216722b */ /* 0x000fe20000000612 */
[----:B------:R-:W-:Y:S02]  /*0f00*/  @!P0 IMAD.MOV.U32 R18, RZ, RZ, 0x33145c07 ;  /* 0x33145c07ff128424 */ /* 0x000fe400078e00ff */
[----:B------:R-:W-:-:S05]  /*0f10*/  @!P0 IMAD.MOV.U32 R19, RZ, RZ, 0x3c91a626 ;  /* 0x3c91a626ff138424 */ /* 0x000fca00078e00ff */
[C---:B------:R-:W-:Y:S02]  /*0f20*/  @P0 DADD R20, R22.reuse, -R20 ;  /* 0x0000000016140229 */ /* 0x040fe40000000814 */
[----:B------:R-:W-:-:S08]  /*0f30*/  @!P0 DADD R18, R22, R18 ;  /* 0x0000000016128229 */ /* 0x000fd00000000012 */
[----:B------:R-:W-:Y:S02]  /*0f40*/  @!P0 DADD R18, R18, UR6 ;  /* 0x0000000612128e29 */ /* 0x000fe40008000000 */
[----:B------:R-:W-:Y:S01]  /*0f50*/  @P0 DADD R18, -R20, UR6 ;  /* 0x0000000614120e29 */ /* 0x000fe20008000100 */
[----:B------:R-:W-:Y:S10]  /*0f60*/  BRA `(.L_x_216) ;  /* 0x0000000400207947 */ /* 0x000ff40003800000 */
.L_x_215:
[----:B------:R-:W-:Y:S01]  /*0f70*/  DADD R20, -|R18|, 1 ;  /* 0x3ff0000012147429 */ /* 0x000fe20000000300 */
[----:B------:R-:W-:Y:S01]  /*0f80*/  IMAD.MOV.U32 R22, RZ, RZ, 0x66faac4b ;  /* 0x66faac4bff167424 */ /* 0x000fe200078e00ff */
[----:B------:R-:W-:Y:S01]  /*0f90*/  UMOV UR6, 0x71155f70 ;  /* 0x71155f7000067882 */ /* 0x000fe20000000000 */
[----:B------:R-:W-:Y:S01]  /*0fa0*/  IMAD.MOV.U32 R23, RZ, RZ, 0x3ebac2fe ;  /* 0x3ebac2feff177424 */ /* 0x000fe200078e00ff */
[----:B------:R-:W-:-:S05]  /*0fb0*/  UMOV UR7, 0x3ec715b3 ;  /* 0x3ec715b300077882 */ /* 0x000fca0000000000 */
[----:B------:R-:W-:Y:S01]  /*0fc0*/  DFMA R22, R20, UR6, -R22 ;  /* 0x0000000614167c2b */ /* 0x000fe20008000816 */
[----:B------:R-:W-:Y:S01]  /*0fd0*/  UMOV UR6, 0x8efcd9b8 ;  /* 0x8efcd9b800067882 */ /* 0x000fe20000000000 */
[----:B------:R-:W-:Y:S01]  /*0fe0*/  UMOV UR7, 0x3ed9a9b8 ;  /* 0x3ed9a9b800077882 */ /* 0x000fe20000000000 */
[----:B------:R-:W-:-:S05]  /*0ff0*/  ISETP.GE.AND P0, PT, R21, 0x1, PT ;  /* 0x000000011500780c */ /* 0x000fca0003f06270 */
[----:B------:R-:W-:Y:S01]  /*1000*/  DFMA R22, R20, R22, UR6 ;  /* 0x0000000614167e2b */ /* 0x000fe20008000016 */
[----:B------:R-:W-:Y:S01]  /*1010*/  UMOV UR6, 0xa8a0c4c3 ;  /* 0xa8a0c4c300067882 */ /* 0x000fe20000000000 */
[----:B------:R-:W-:-:S06]  /*1020*/  UMOV UR7, 0x3edd0f40 ;  /* 0x3edd0f4000077882 */ /* 0x000fcc0000000000 */
[----:B------:R-:W-:Y:S01]  /*1030*/  DFMA R24, R20, R22, UR6 ;  /* 0x0000000614187e2b */ /* 0x000fe20008000016 */
[----:B------:R-:W-:Y:S01]  /*1040*/  UMOV UR6, 0xfa9e0e1f ;  /* 0xfa9e0e1f00067882 */ /* 0x000fe20000000000 */
[----:B------:R-:W-:Y:S01]  /*1050*/  UMOV UR7, 0x3ef46d4c ;  /* 0x3ef46d4c00077882 */ /* 0x000fe20000000000 */
[----:B------:R-:W-:Y:S02]  /*1060*/  VIADD R23, R21, 0xfff00000 ;  /* 0xfff0000015177836 */ /* 0x000fe40000000000 */
[----:B------:R-:W-:-:S03]  /*1070*/  IMAD.MOV.U32 R22, RZ, RZ, R20 ;  /* 0x000000ffff167224 */ /* 0x000fc600078e0014 */
[----:B------:R-:W-:Y:S01]  /*1080*/  DFMA R26, R20, R24, UR6 ;  /* 0x00000006141a7e2b */ /* 0x000fe20008000018 */
[----:B------:R-:W-:Y:S01]  /*1090*/  UMOV UR6, 0x8d1e2422 ;  /* 0x8d1e242200067882 */ /* 0x000fe20000000000 */
[----:B------:R-:W-:Y:S01]  /*10a0*/  UMOV UR7, 0x3f079c16 ;  /* 0x3f079c1600077882 */ /* 0x000fe20000000000 */
[----:B------:R-:W0:Y:S01]  /*10b0*/  MUFU.RSQ64H R25, R23 ;  /* 0x0000001700197308 */ /* 0x000e220000001c00 */
[----:B------:R-:W-:-:S04]  /*10c0*/  MOV R24, RZ ;  /* 0x000000ff00187202 */ /* 0x000fc80000000f00 */
[----:B------:R-:W-:Y:S01]  /*10d0*/  DFMA R26, R20, R26, UR6 ;  /* 0x00000006141a7e2b */ /* 0x000fe2000800001a */
[----:B------:R-:W-:Y:S01]  /*10e0*/  UMOV UR6, 0xc3bca540 ;  /* 0xc3bca54000067882 */ /* 0x000fe20000000000 */
[----:B------:R-:W-:-:S06]  /*10f0*/  UMOV UR7, 0x3f1c9a88 ;  /* 0x3f1c9a8800077882 */ /* 0x000fcc0000000000 */
[----:B------:R-:W-:Y:S01]  /*1100*/  DFMA R26, R20, R26, UR6 ;  /* 0x00000006141a7e2b */ /* 0x000fe2000800001a */
[----:B------:R-:W-:Y:S01]  /*1110*/  UMOV UR6, 0x4bd476df ;  /* 0x4bd476df00067882 */ /* 0x000fe20000000000 */
[----:B------:R-:W-:Y:S01]  /*1120*/  UMOV UR7, 0x3f31c4e6 ;  /* 0x3f31c4e600077882 */ /* 0x000fe20000000000 */
[----:B0-----:R-:W-:-:S05]  /*1130*/  DMUL R28, R22, R24 ;  /* 0x00000018161c7228 */ /* 0x001fca0000000000 */
[----:B------:R-:W-:Y:S01]  /*1140*/  DFMA R32, R20, R26, UR6 ;  /* 0x0000000614207e2b */ /* 0x000fe2000800001a */
[----:B------:R-:W-:Y:S01]  /*1150*/  UMOV UR6, 0x60009c8f ;  /* 0x60009c8f00067882 */ /* 0x000fe20000000000 */
[----:B------:R-:W-:Y:S01]  /*1160*/  UMOV UR7, 0x3f46e8ba ;  /* 0x3f46e8ba00077882 */ /* 0x000fe20000000000 */
[----:B------:R-:W-:Y:S01]  /*1170*/  VIADD R27, R25, 0xfff00000 ;  /* 0xfff00000191b7836 */ /* 0x000fe20000000000 */
[----:B------:R-:W-:Y:S01]  /*1180*/  DFMA R30, R28, -R28, R22 ;  /* 0x8000001c1c1e722b */ /* 0x000fe20000000016 */
[----:B------:R-:W-:-:S03]  /*1190*/  IMAD.MOV.U32 R26, RZ, RZ, RZ ;  /* 0x000000ffff1a7224 */ /* 0x000fc600078e00ff */
[----:B------:R-:W-:Y:S01]  /*11a0*/  DFMA R32, R20, R32, UR6 ;  /* 0x0000000614207e2b */ /* 0x000fe20008000020 */
[----:B------:R-:W-:Y:S01]  /*11b0*/  UMOV UR6, 0xc62b05a2 ;  /* 0xc62b05a200067882 */ /* 0x000fe20000000000 */
[----:B------:R-:W-:Y:S02]  /*11c0*/  UMOV UR7, 0x3f5f1c71 ;  /* 0x3f5f1c7100077882 */ /* 0x000fe40000000000 */
[----:B------:R-:W-:-:S04]  /*11d0*/  DFMA R28, R26, R30, R28 ;  /* 0x0000001e1a1c722b */ /* 0x000fc8000000001c */
[----:B------:R-:W-:Y:S01]  /*11e0*/  DFMA R32, R20, R32, UR6 ;  /* 0x0000000614207e2b */ /* 0x000fe20008000020 */
[----:B------:R-:W-:Y:S01]  /*11f0*/  UMOV UR6, 0xb6dc9f2c ;  /* 0xb6dc9f2c00067882 */ /* 0x000fe20000000000 */
[----:B------:R-:W-:Y:S02]  /*1200*/  UMOV UR7, 0x3f76db6d ;  /* 0x3f76db6d00077882 */ /* 0x000fe40000000000 */
[-C--:B------:R-:W-:Y:S02]  /*1210*/  DFMA R24, R24, -R28.reuse, 1 ;  /* 0x3ff000001818742b */ /* 0x080fe4000000081c */
[----:B------:R-:W-:Y:S02]  /*1220*/  DFMA R22, R28, -R28, R22 ;  /* 0x8000001c1c16722b */ /* 0x000fe40000000016 */
[----:B------:R-:W-:Y:S01]  /*1230*/  DFMA R32, R20, R32, UR6 ;  /* 0x0000000614207e2b */ /* 0x000fe20008000020 */
[----:B------:R-:W-:Y:S01]  /*1240*/  UMOV UR6, 0x3333329c ;  /* 0x3333329c00067882 */ /* 0x000fe20000000000 */
[----:B------:R-:W-:-:S02]  /*1250*/  UMOV UR7, 0x3f933333 ;  /* 0x3f93333300077882 */ /* 0x000fc40000000000 */
[----:B------:R-:W-:-:S04]  /*1260*/  DFMA R24, R26, R24, R26 ;  /* 0x000000181a18722b */ /* 0x000fc8000000001a */
[----:B------:R-:W-:Y:S01]  /*1270*/  DFMA R32, R20, R32, UR6 ;  /* 0x0000000614207e2b */ /* 0x000fe20008000020 */
[----:B------:R-:W-:Y:S01]  /*1280*/  UMOV UR6, 0x55555555 ;  /* 0x5555555500067882 */ /* 0x000fe20000000000 */
[----:B------:R-:W-:Y:S02]  /*1290*/  UMOV UR7, 0x3fb55555 ;  /* 0x3fb5555500077882 */ /* 0x000fe40000000000 */
[----:B------:R-:W-:Y:S02]  /*12a0*/  DFMA R22, R24, R22, R28 ;  /* 0x000000161816722b */ /* 0x000fe4000000001c */
[----:B------:R-:W-:Y:S02]  /*12b0*/  DMUL R24, RZ, |R18| ;  /* 0x40000012ff187228 */ /* 0x000fe40000000000 */
[----:B------:R-:W-:Y:S01]  /*12c0*/  DFMA R32, R20, R32, UR6 ;  /* 0x0000000614207e2b */ /* 0x000fe20008000020 */
[----:B------:R-:W-:Y:S01]  /*12d0*/  UMOV UR6, 0x33145c07 ;  /* 0x33145c0700067882 */ /* 0x000fe20000000000 */
[----:B------:R-:W-:-:S04]  /*12e0*/  UMOV UR7, 0x3ca1a626 ;  /* 0x3ca1a62600077882 */ /* 0x000fc80000000000 */
[----:B------:R-:W-:Y:S02]  /*12f0*/  VIADD R23, R23, 0x100000 ;  /* 0x0010000017177836 */ /* 0x000fe40000000000 */
[----:B------:R-:W-:-:S08]  /*1300*/  DMUL R32, R20, R32 ;  /* 0x0000002014207228 */ /* 0x000fd00000000000 */
[----:B------:R-:W-:-:S10]  /*1310*/  DFMA R32, R22, R32, R22 ;  /* 0x000000201620722b */ /* 0x000fd40000000016 */
[----:B------:R-:W-:Y:S02]  /*1320*/  FSEL R24, R24, R32, !P0 ;  /* 0x0000002018187208 */ /* 0x000fe40004000000 */
[----:B------:R-:W-:Y:S02]  /*1330*/  FSEL R25, R25, R33, !P0 ;  /* 0x0000002119197208 */ /* 0x000fe40004000000 */
[----:B------:R-:W-:-:S04]  /*1340*/  ISETP.GE.AND P0, PT, R21, RZ, PT ;  /* 0x000000ff1500720c */ /* 0x000fc80003f06270 */
[----:B------:R-:W-:-:S10]  /*1350*/  DMUL R22, R24, +INF ;  /* 0x7ff0000018167828 */ /* 0x000fd40000000000 */
[----:B------:R-:W-:Y:S02]  /*1360*/  FSEL R22, R22, R24, !P0 ;  /* 0x0000001816167208 */ /* 0x000fe40004000000 */
[----:B------:R-:W-:Y:S02]  /*1370*/  FSEL R23, R23, R25, !P0 ;  /* 0x0000001917177208 */ /* 0x000fe40004000000 */
[----:B------:R-:W-:-:S04]  /*1380*/  ISETP.GE.AND P0, PT, R19, RZ, PT ;  /* 0x000000ff1300720c */ /* 0x000fc80003f06270 */
[----:B------:R-:W-:Y:S01]  /*1390*/  DADD R20, R22, -UR6 ;  /* 0x8000000616147e29 */ /* 0x000fe20008000000 */
[----:B------:R-:W-:Y:S01]  /*13a0*/  UMOV UR6, 0x54442d18 ;  /* 0x54442d1800067882 */ /* 0x000fe20000000000 */
[----:B------:R-:W-:-:S06]  /*13b0*/  UMOV UR7, 0x400921fb ;  /* 0x400921fb00077882 */ /* 0x000fcc0000000000 */
[----:B------:R-:W-:-:S10]  /*13c0*/  DADD R20, -R20, UR6 ;  /* 0x0000000614147e29 */ /* 0x000fd40008000100 */
[----:B------:R-:W-:Y:S02]  /*13d0*/  FSEL R18, R20, R22, !P0 ;  /* 0x0000001614127208 */ /* 0x000fe40004000000 */
[----:B------:R-:W-:-:S07]  /*13e0*/  FSEL R19, R21, R23, !P0 ;  /* 0x0000001715137208 */ /* 0x000fce0004000000 */
.L_x_216:
[----:B------:R-:W-:Y:S05]  /*13f0*/  BSYNC.RECONVERGENT B0 ;  /* 0x0000000000007941 */ /* 0x000fea0003800200 */
.L_x_214:
[----:B------:R-:W0:Y:S01]  /*1400*/  LDC.64 R20, c[0x0][0x380] ;  /* 0x0000e000ff147b82 */ /* 0x000e220000000a00 */
[----:B------:R-:W-:Y:S01]  /*1410*/  IMAD.MOV.U32 R4, RZ, RZ, R11 ;  /* 0x000000ffff047224 */ /* 0x000fe200078e000b */
[----:B------:R-:W-:Y:S01]  /*1420*/  MOV R27, R10 ;  /* 0x0000000a001b7202 */ /* 0x000fe20000000f00 */
[----:B------:R-:W-:Y:S02]  /*1430*/  IMAD.MOV.U32 R26, RZ, RZ, R9 ;  /* 0x000000ffff1a7224 */ /* 0x000fe400078e0009 */
[----:B------:R-:W-:Y:S02]  /*1440*/  IMAD.MOV.U32 R13, RZ, RZ, R8 ;  /* 0x000000ffff0d7224 */ /* 0x000fe400078e0008 */
[----:B0-----:R-:W-:-:S05]  /*1450*/  IMAD.WIDE R20, R0, 0x8, R20 ;  /* 0x0000000800147825 */ /* 0x001fca00078e0214 */
[----:B------:R1:W-:Y:S01]  /*1460*/  STG.E.64 desc[UR4][R20.64], R18 ;  /* 0x0000001214007986 */ /* 0x0003e2000c101b04 */
[----:B------:R-:W-:Y:S05]  /*1470*/  BRA `(.L_x_204) ;  /* 0x0000000400387947 */ /* 0x000fea0003800000 */
.L_x_203:
[----:B------:R-:W-:-:S05]  /*1480*/  IMAD.MOV.U32 R3, RZ, RZ, -0x4 ;  /* 0xfffffffcff037424 */ /* 0x000fca00078e00ff */
[----:B------:R-:W-:-:S05]  /*1490*/  VIADDMNMX.U32 R3, R18, R3, 0x2, PT ;  /* 0x0000000212037446 */ /* 0x000fca0003800003 */
[----:B------:R-:W-:-:S04]  /*14a0*/  IMAD.SHL.U32 R3, R3, 0x4, RZ ;  /* 0x0000000403037824 */ /* 0x000fc800078e00ff */
[----:B------:R-:W0:Y:S02]  /*14b0*/  LDC R4, c[0x2][R3+0xc] ;  /* 0x0080030003047b82 */ /* 0x000e240000000800 */
[----:B0-----:R-:W-:-:S04]  /*14c0*/  SHF.R.S32.HI R5, RZ, 0x1f, R4 ;  /* 0x0000001fff057819 */ /* 0x001fc80000011404 */
.L_x_232:
[----:B------:R-:W-:Y:S05]  /*14d0*/  BRX R4 -0x14e0                                                                 (*"BRANCH_TARGETS .L_x_233,.L_x_234,.L_x_235"*) ;  /* 0xffffffe804c87949 */ /* 0x000fea000383ffff */
.L_x_235:
        /* <DEDUP_REMOVED lines=11> */
[----:B------:R-:W-:Y:S01]  /*1590*/  IMAD.MOV.U32 R26, RZ, RZ, R9 ;  /* 0x000000ffff1a7224 */ /* 0x000fe200078e0009 */
[----:B------:R-:W-:Y:S01]  /*15a0*/  MOV R27, R10 ;  /* 0x0000000a001b7202 */ /* 0x000fe20000000f00 */
[----:B------:R-:W-:Y:S01]  /*15b0*/  IMAD.MOV.U32 R13, RZ, RZ, R8 ;  /* 0x000000ffff0d7224 */ /* 0x000fe200078e0008 */
[----:B------:R-:W-:-:S04]  /*15c0*/  SHF.L.U32 R3, R4, 0x1, RZ ;  /* 0x0000000104037819 */ /* 0x000fc800000006ff */
[----:B------:R-:W-:Y:S02]  /*15d0*/  LOP3.LUT R3, R11, R18, R3, 0x96, !PT ;  /* 0x000000120b037212 */ /* 0x000fe400078e9603 */
[----:B------:R-:W1:Y:S02]  /*15e0*/  LDC.64 R18, c[0x3][0x48] ;  /* 0x00c01200ff127b82 */ /* 0x000e640000000a00 */
[----:B------:R-:W-:Y:S01]  /*15f0*/  LOP3.LUT R5, R3, R4, RZ, 0x3c, !PT ;  /* 0x0000000403057212 */ /* 0x000fe200078e3cff */
[----:B------:R-:W-:-:S04]  /*1600*/  IMAD.MOV.U32 R4, RZ, RZ, 0x2f800000 ;  /* 0x2f800000ff047424 */ /* 0x000fc800078e00ff */
[----:B------:R-:W-:-:S05]  /*1610*/  IMAD.IADD R3, R5, 0x1, R12 ;  /* 0x0000000105037824 */ /* 0x000fca00078e020c */
[----:B------:R-:W-:Y:S01]  /*1620*/  I2FP.F32.U32 R3, R3 ;  /* 0x0000000300037245 */ /* 0x000fe20000201000 */
[----:B0-----:R-:W-:-:S04]  /*1630*/  IMAD.WIDE R22, R0, 0x8, R22 ;  /* 0x0000000800167825 */ /* 0x001fc800078e0216 */
[----:B------:R-:W-:Y:S01]  /*1640*/  FFMA R3, R3, R4, 1.1641532182693481445e-10 ;  /* 0x2f00000003037423 */ /* 0x000fe20000000004 */
[----:B------:R-:W-:-:S03]  /*1650*/  IMAD.MOV.U32 R4, RZ, RZ, R11 ;  /* 0x000000ffff047224 */ /* 0x000fc600078e000b */
[----:B------:R-:W0:Y:S01]  /*1660*/  F2F.F64.F32 R20, R3 ;  /* 0x0000000300147310 */ /* 0x000e220000201800 */
[----:B-1----:R-:W-:-:S08]  /*1670*/  DADD R18, R18, R18 ;  /* 0x0000000012127229 */ /* 0x002fd00000000012 */
[----:B0-----:R-:W-:-:S07]  /*1680*/  DMUL R18, R18, R20 ;  /* 0x0000001412127228 */ /* 0x001fce0000000000 */
[----:B------:R3:W-:Y:S01]  /*1690*/  STG.E.64 desc[UR4][R22.64], R18 ;  /* 0x0000001216007986 */ /* 0x0007e2000c101b04 */
[----:B------:R-:W-:Y:S05]  /*16a0*/  BRA `(.L_x_204) ;  /* 0x0000000000ac7947 */ /* 0x000fea0003800000 */
.L_x_233:
[----:B-----5:R-:W-:Y:S01]  /*16b0*/  SHF.R.U32.HI R4, RZ, 0x2, R13 ;  /* 0x00000002ff047819 */ /* 0x020fe2000001160d */
[----:B------:R-:W-:Y:S01]  /*16c0*/  IMAD.SHL.U32 R18, R11, 0x10, RZ ;  /* 0x000000100b127824 */ /* 0x000fe200078e00ff */
[----:B------:R-:W-:Y:S01]  /*16d0*/  IADD3 R12, PT, PT, R12, 0x587c5, RZ ;  /* 0x000587c50c0c7810 */ /* 0x000fe20007ffe0ff */
[----:B------:R-:W0:Y:S01]  /*16e0*/  LDC.64 R20, c[0x0][0x380] ;  /* 0x0000e000ff147b82 */ /* 0x000e220000000a00 */
[----:B------:R-:W-:Y:S01]  /*16f0*/  LOP3.LUT R4, R4, R13, RZ, 0x3c, !PT ;  /* 0x0000000d04047212 */ /* 0x000fe200078e3cff */
[----:B------:R-:W1:Y:S01]  /*1700*/  LDCU.64 UR6, c[0x3][0x88] ;  /* 0x00c01100ff0677ac */ /* 0x000e620008000a00 */
[----:B------:R-:W-:Y:S01]  /*1710*/  IMAD.MOV.U32 R27, RZ, RZ, R10 ;  /* 0x000000ffff1b7224 */ /* 0x000fe200078e000a */
[----:B------:R-:W-:Y:S01]  /*1720*/  MOV R26, R9 ;  /* 0x00000009001a7202 */ /* 0x000fe20000000f00 */
[----:B------:R-:W-:Y:S02]  /*1730*/  IMAD.MOV.U32 R13, RZ, RZ, R8 ;  /* 0x000000ffff0d7224 */ /* 0x000fe400078e0008 */
[----:B------:R-:W-:-:S05]  /*1740*/  IMAD.SHL.U32 R3, R4, 0x2, RZ ;  /* 0x0000000204037824 */ /* 0x000fca00078e00ff */
[----:B------:R-:W-:-:S04]  /*1750*/  LOP3.LUT R3, R11, R18, R3, 0x96, !PT ;  /* 0x000000120b037212 */ /* 0x000fc800078e9603 */
[----:B------:R-:W-:Y:S01]  /*1760*/  LOP3.LUT R5, R3, R4, RZ, 0x3c, !PT ;  /* 0x0000000403057212 */ /* 0x000fe200078e3cff */
[----:B------:R-:W-:-:S04]  /*1770*/  IMAD.MOV.U32 R4, RZ, RZ, 0x2f800000 ;  /* 0x2f800000ff047424 */ /* 0x000fc800078e00ff */
[----:B------:R-:W-:Y:S02]  /*1780*/  IMAD.IADD R3, R5, 0x1, R12 ;  /* 0x0000000105037824 */ /* 0x000fe400078e020c */
[----:B0-----:R-:W-:-:S03]  /*1790*/  IMAD.WIDE R20, R0, 0x8, R20 ;  /* 0x0000000800147825 */ /* 0x001fc600078e0214 */
[----:B------:R-:W-:-:S05]  /*17a0*/  I2FP.F32.U32 R3, R3 ;  /* 0x0000000300037245 */ /* 0x000fca0000201000 */
[----:B------:R-:W-:Y:S01]  /*17b0*/  FFMA R3, R3, R4, 1.1641532182693481445e-10 ;  /* 0x2f00000003037423 */ /* 0x000fe20000000004 */
[----:B------:R-:W-:-:S03]  /*17c0*/  IMAD.MOV.U32 R4, RZ, RZ, R11 ;  /* 0x000000ffff047224 */ /* 0x000fc600078e000b */
[----:B------:R-:W1:Y:S02]  /*17d0*/  F2F.F64.F32 R18, R3 ;  /* 0x0000000300127310 */ /* 0x000e640000201800 */
[----:B-1----:R-:W-:-:S07]  /*17e0*/  DMUL R18, R18, UR6 ;  /* 0x0000000612127c28 */ /* 0x002fce0008000000 */
[----:B------:R4:W-:Y:S01]  /*17f0*/  STG.E.64 desc[UR4][R20.64], R18 ;  /* 0x0000001214007986 */ /* 0x0009e2000c101b04 */
[----:B------:R-:W-:Y:S05]  /*1800*/  BRA `(.L_x_204) ;  /* 0x0000000000547947 */ /* 0x000fea0003800000 */
.L_x_234:
[----:B-----5:R-:W-:Y:S01]  /*1810*/  SHF.R.U32.HI R4, RZ, 0x2, R13 ;  /* 0x00000002ff047819 */ /* 0x020fe2000001160d */
[----:B------:R-:W-:Y:S01]  /*1820*/  IMAD.SHL.U32 R18, R11, 0x10, RZ ;  /* 0x000000100b127824 */ /* 0x000fe200078e00ff */
[----:B------:R-:W0:Y:S01]  /*1830*/  LDC.64 R20, c[0x0][0x380] ;  /* 0x0000e000ff147b82 */ /* 0x000e220000000a00 */
[----:B------:R-:W-:Y:S01]  /*1840*/  VIADD R12, R12, 0x587c5 ;  /* 0x000587c50c0c7836 */ /* 0x000fe20000000000 */
        /* <DEDUP_REMOVED lines=8> */
[----:B------:R-:W-:-:S03]  /*18d0*/  IMAD.MOV.U32 R4, RZ, RZ, 0x2f800000 ;  /* 0x2f800000ff047424 */ /* 0x000fc600078e00ff */
[----:B------:R-:W-:Y:S01]  /*18e0*/  IADD3 R3, PT, PT, R5, R12, RZ ;  /* 0x0000000c05037210 */ /* 0x000fe20007ffe0ff */
[----:B0-----:R-:W-:-:S03]  /*18f0*/  IMAD.WIDE R20, R0, 0x8, R20 ;  /* 0x0000000800147825 */ /* 0x001fc600078e0214 */
[----:B------:R-:W-:-:S05]  /*1900*/  I2FP.F32.U32 R3, R3 ;  /* 0x0000000300037245 */ /* 0x000fca0000201000 */
[----:B------:R-:W-:Y:S01]  /*1910*/  FFMA R3, R3, R4, 1.1641532182693481445e-10 ;  /* 0x2f00000003037423 */ /* 0x000fe20000000004 */
[----:B------:R-:W-:-:S03]  /*1920*/  IMAD.MOV.U32 R4, RZ, RZ, R11 ;  /* 0x000000ffff047224 */ /* 0x000fc600078e000b */
[----:B------:R-:W1:Y:S02]  /*1930*/  F2F.F64.F32 R18, R3 ;  /* 0x0000000300127310 */ /* 0x000e640000201800 */
[----:B-1----:R-:W-:-:S07]  /*1940*/  DMUL R18, R18, UR6 ;  /* 0x0000000612127c28 */ /* 0x002fce0008000000 */
[----:B------:R0:W-:Y:S04]  /*1950*/  STG.E.64 desc[UR4][R20.64], R18 ;  /* 0x0000001214007986 */ /* 0x0001e8000c101b04 */
.L_x_204:
[----:B------:R-:W-:Y:S04]  /*1960*/  STG.E.64 desc[UR4][R16.64], R12 ;  /* 0x0000000c10007986 */ /* 0x000fe8000c101b04 */
[----:B------:R-:W-:Y:S04]  /*1970*/  STG.E.64 desc[UR4][R16.64+0x8], R26 ;  /* 0x0000081a10007986 */ /* 0x000fe8000c101b04 */
[----:B------:R-:W-:Y:S04]  /*1980*/  STG.E.64 desc[UR4][R16.64+0x10], R4 ;  /* 0x0000100410007986 */ /* 0x000fe8000c101b04 */
[----:B------:R-:W-:Y:S04]  /*1990*/  STG.E.64 desc[UR4][R16.64+0x18], R6 ;  /* 0x0000180610007986 */ /* 0x000fe8000c101b04 */
[----:B------:R-:W-:Y:S04]  /*19a0*/  STG.E.64 desc[UR4][R16.64+0x28], R14 ;  /* 0x0000280e10007986 */ /* 0x000fe8000c101b04 */
[----:B------:R-:W-:Y:S01]  /*19b0*/  STG.E desc[UR4][R16.64+0x20], R2 ;  /* 0x0000200210007986 */ /* 0x000fe2000c101904 */
[----:B------:R-:W-:Y:S05]  /*19c0*/  EXIT ;  /* 0x000000000000794d */ /* 0x000fea0003800000 */
        .type           $_Z7rndvecsPdP17curandStateXORWOWii$__internal_accurate_pow,@function
        .size           $_Z7rndvecsPdP17curandStateXORWOWii$__internal_accurate_pow,(.L_x_241 - $_Z7rndvecsPdP17curandStateXORWOWii$__internal_accurate_pow)
$_Z7rndvecsPdP17curandStateXORWOWii$__internal_accurate_pow:
[----:B------:R-:W-:Y:S01]  /*19d0*/  ISETP.GT.U32.AND P1, PT, R37, 0xfffff, PT ;  /* 0x000fffff2500780c */ /* 0x000fe20003f24070 */
[--C-:B------:R-:W-:Y:S01]  /*19e0*/  IMAD.MOV.U32 R21, RZ, RZ, R37.reuse ;  /* 0x000000ffff157224 */ /* 0x100fe200078e0025 */
[----:B------:R-:W-:Y:S01]  /*19f0*/  UMOV UR6, 0x7d2cafe2 ;  /* 0x7d2cafe200067882 */ /* 0x000fe20000000000 */
[----:B------:R-:W-:Y:S01]  /*1a00*/  IMAD.MOV.U32 R24, RZ, RZ, 0x41ad3b5a ;  /* 0x41ad3b5aff187424 */ /* 0x000fe200078e00ff */
[----:B------:R-:W-:Y:S01]  /*1a10*/  UMOV UR7, 0x3eb0f5ff ;  /* 0x3eb0f5ff00077882 */ /* 0x000fe20000000000 */
[----:B------:R-:W-:Y:S01]  /*1a20*/  IMAD.MOV.U32 R25, RZ, RZ, 0x3ed0f5d2 ;  /* 0x3ed0f5d2ff197424 */ /* 0x000fe200078e00ff */
[----:B------:R-:W-:Y:S01]  /*1a30*/  SHF.R.U32.HI R37, RZ, 0x14, R37 ;  /* 0x00000014ff257819 */ /* 0x000fe20000011625 */
[----:B------:R-:W-:Y:S01]  /*1a40*/  UMOV UR8, 0x3b39803f ;  /* 0x3b39803f00087882 */ /* 0x000fe20000000000 */
[----:B------:R-:W-:-:S05]  /*1a50*/  UMOV UR9, 0x3c7abc9e ;  /* 0x3c7abc9e00097882 */ /* 0x000fca0000000000 */
[----:B------:R-:W-:-:S10]  /*1a60*/  @!P1 DMUL R30, R20, 1.80143985094819840000e+16 ;  /* 0x43500000141e9828 */ /* 0x000fd40000000000 */
[----:B------:R-:W-:Y:S01]  /*1a70*/  @!P1 IMAD.MOV.U32 R21, RZ, RZ, R31 ;  /* 0x000000ffff159224 */ /* 0x000fe200078e001f */
[----:B------:R-:W-:Y:S01]  /*1a80*/  @!P1 LEA.HI R37, R31, 0xffffffca, RZ, 0xc ;  /* 0xffffffca1f259811 */ /* 0x000fe200078f60ff */
[----:B------:R-:W-:-:S03]  /*1a90*/  @!P1 IMAD.MOV.U32 R20, RZ, RZ, R30 ;  /* 0x000000ffff149224 */ /* 0x000fc600078e001e */
[----:B------:R-:W-:Y:S01]  /*1aa0*/  LOP3.LUT R21, R21, 0x800fffff, RZ, 0xc0, !PT ;  /* 0x800fffff15157812 */ /* 0x000fe200078ec0ff */
[----:B------:R-:W-:Y:S02]  /*1ab0*/  IMAD.MOV.U32 R22, RZ, RZ, R20 ;  /* 0x000000ffff167224 */ /* 0x000fe400078e0014 */
[----:B------:R-:W-:Y:S01]  /*1ac0*/  IMAD.MOV.U32 R20, RZ, RZ, RZ ;  /* 0x000000ffff147224 */ /* 0x000fe200078e00ff */
[----:B------:R-:W-:-:S04]  /*1ad0*/  LOP3.LUT R23, R21, 0x3ff00000, RZ, 0xfc, !PT ;  /* 0x3ff0000015177812 */ /* 0x000fc800078efcff */
[----:B------:R-:W-:-:S13]  /*1ae0*/  ISETP.GE.U32.AND P2, PT, R23, 0x3ff6a09f, PT ;  /* 0x3ff6a09f1700780c */ /* 0x000fda0003f46070 */
[----:B------:R-:W-:-:S05]  /*1af0*/  @P2 IADD3 R21, PT, PT, R23, -0x100000, RZ ;  /* 0xfff0000017152810 */ /* 0x000fca0007ffe0ff */
[----:B------:R-:W-:-:S06]  /*1b00*/  @P2 IMAD.MOV.U32 R23, RZ, RZ, R21 ;  /* 0x000000ffff172224 */ /* 0x000fcc00078e0015 */
[C---:B------:R-:W-:Y:S02]  /*1b10*/  DADD R28, R22.reuse, 1 ;  /* 0x3ff00000161c7429 */ /* 0x040fe40000000000 */
[----:B------:R-:W-:-:S04]  /*1b20*/  DADD R22, R22, -1 ;  /* 0xbff0000016167429 */ /* 0x000fc80000000000 */
[----:B------:R-:W0:Y:S02]  /*1b30*/  MUFU.RCP64H R21, R29 ;  /* 0x0000001d00157308 */ /* 0x000e240000001800 */
[----:B0-----:R-:W-:-:S08]  /*1b40*/  DFMA R26, -R28, R20, 1 ;  /* 0x3ff000001c1a742b */ /* 0x001fd00000000114 */
[----:B------:R-:W-:-:S08]  /*1b50*/  DFMA R26, R26, R26, R26 ;  /* 0x0000001a1a1a722b */ /* 0x000fd0000000001a */
[----:B------:R-:W-:-:S08]  /*1b60*/  DFMA R26, R20, R26, R20 ;  /* 0x0000001a141a722b */ /* 0x000fd00000000014 */
[----:B------:R-:W-:-:S08]  /*1b70*/  DMUL R20, R22, R26 ;  /* 0x0000001a16147228 */ /* 0x000fd00000000000 */
[----:B------:R-:W-:-:S08]  /*1b80*/  DFMA R20, R22, R26, R20 ;  /* 0x0000001a1614722b */ /* 0x000fd00000000014 */
[----:B------:R-:W-:-:S08]  /*1b90*/  DMUL R32, R20, R20 ;  /* 0x0000001414207228 */ /* 0x000fd00000000000 */
        /* <DEDUP_REMOVED lines=18> */
[----:B------:R-:W-:-:S05]  /*1cc0*/  DMUL R24, R26, R24 ;  /* 0x000000181a187228 */ /* 0x000fca0000000000 */
[----:B------:R-:W-:Y:S01]  /*1cd0*/  DFMA R28, R32, R28, UR6 ;  /* 0x00000006201c7e2b */ /* 0x000fe2000800001c */
[----:B------:R-:W-:Y:S01]  /*1ce0*/  UMOV UR6, 0x55555555 ;  /* 0x5555555500067882 */ /* 0x000fe20000000000 */
[----:B------:R-:W-:-:S03]  /*1cf0*/  UMOV UR7, 0x3fb55555 ;  /* 0x3fb5555500077882 */ /* 0x000fc60000000000 */
[----:B------:R-:W-:Y:S01]  /*1d00*/  IADD3 R31, PT, PT, R25, 0x100000, RZ ;  /* 0x00100000191f7810 */ /* 0x000fe20007ffe0ff */
[----:B------:R-:W-:Y:S02]  /*1d10*/  IMAD.MOV.U32 R30, RZ, RZ, R24 ;  /* 0x000000ffff1e7224 */ /* 0x000fe400078e0018 */
[----:B------:R-:W-:-:S08]  /*1d20*/  DFMA R22, R32, R28, UR6 ;  /* 0x0000000620167e2b */ /* 0x000fd0000800001c */
[----:B------:R-:W-:Y:S01]  /*1d30*/  DADD R26, -R22, UR6 ;  /* 0x00000006161a7e29 */ /* 0x000fe20008000100 */
[----:B------:R-:W-:Y:S01]  /*1d40*/  UMOV UR6, 0xb9e7b0 ;  /* 0x00b9e7b000067882 */ /* 0x000fe20000000000 */
[----:B------:R-:W-:-:S06]  /*1d50*/  UMOV UR7, 0x3c46a4cb ;  /* 0x3c46a4cb00077882 */ /* 0x000fcc0000000000 */
[----:B------:R-:W-:Y:S02]  /*1d60*/  DFMA R26, R32, R28, R26 ;  /* 0x0000001c201a722b */ /* 0x000fe4000000001a */
[----:B------:R-:W-:-:S06]  /*1d70*/  DMUL R28, R20, R20 ;  /* 0x00000014141c7228 */ /* 0x000fcc0000000000 */
[----:B------:R-:W-:Y:S01]  /*1d80*/  DADD R26, R26, -UR6 ;  /* 0x800000061a1a7e29 */ /* 0x000fe20008000000 */
[----:B------:R-:W-:Y:S01]  /*1d90*/  UMOV UR6, 0x80000000 ;  /* 0x8000000000067882 */ /* 0x000fe20000000000 */
[----:B------:R-:W-:Y:S01]  /*1da0*/  DFMA R32, R20, R20, -R28 ;  /* 0x000000141420722b */ /* 0x000fe2000000081c */
[----:B------:R-:W-:-:S07]  /*1db0*/  UMOV UR7, 0x43300000 ;  /* 0x4330000000077882 */ /* 0x000fce0000000000 */
        /* <DEDUP_REMOVED lines=18> */
[----:B------:R-:W-:Y:S01]  /*1ee0*/  DADD R20, R26, R20 ;  /* 0x000000001a147229 */ /* 0x000fe20000000014 */
[C---:B------:R-:W-:Y:S02]  /*1ef0*/  VIADD R26, R37.reuse, 0xfffffc01 ;  /* 0xfffffc01251a7836 */ /* 0x040fe40000000000 */
[----:B------:R-:W-:-:S05]  /*1f00*/  @P2 VIADD R26, R37, 0xfffffc02 ;  /* 0xfffffc02251a2836 */ /* 0x000fca0000000000 */
[----:B------:R-:W-:Y:S01]  /*1f10*/  DADD R28, R24, R20 ;  /* 0x00000000181c7229 */ /* 0x000fe20000000014 */
[----:B------:R-:W-:Y:S01]  /*1f20*/  LOP3.LUT R20, R26, 0x80000000, RZ, 0x3c, !PT ;  /* 0x800000001a147812 */ /* 0x000fe200078e3cff */
[----:B------:R-:W-:-:S06]  /*1f30*/  IMAD.MOV.U32 R21, RZ, RZ, 0x43300000 ;  /* 0x43300000ff157424 */ /* 0x000fcc00078e00ff */
[----:B------:R-:W-:Y:S02]  /*1f40*/  DADD R24, R22, R28 ;  /* 0x0000000016187229 */ /* 0x000fe4000000001c */
[----:B------:R-:W-:Y:S01]  /*1f50*/  DADD R20, R20, -UR6 ;  /* 0x8000000614147e29 */ /* 0x000fe20008000000 */
[----:B------:R-:W-:Y:S01]  /*1f60*/  UMOV UR6, 0xfefa39ef ;  /* 0xfefa39ef00067882 */ /* 0x000fe20000000000 */
[----:B------:R-:W-:-:S04]  /*1f70*/  UMOV UR7, 0x3fe62e42 ;  /* 0x3fe62e4200077882 */ /* 0x000fc80000000000 */
[--C-:B------:R-:W-:Y:S02]  /*1f80*/  DADD R30, R22, -R24.reuse ;  /* 0x00000000161e7229 */ /* 0x100fe40000000818 */
[----:B------:R-:W-:-:S06]  /*1f90*/  DFMA R26, R20, UR6, R24 ;  /* 0x00000006141a7c2b */ /* 0x000fcc0008000018 */
[----:B------:R-:W-:Y:S02]  /*1fa0*/  DADD R30, R28, R30 ;  /* 0x000000001c1e7229 */ /* 0x000fe4000000001e */
[----:B------:R-:W-:Y:S01]  /*1fb0*/  DFMA R22, R20, -UR6, R26 ;  /* 0x8000000614167c2b */ /* 0x000fe2000800001a */
[----:B------:R-:W-:Y:S01]  /*1fc0*/  IMAD.MOV.U32 R29, RZ, RZ, R3 ;  /* 0x000000ffff1d7224 */ /* 0x000fe200078e0003 */
[----:B------:R-:W-:-:S03]  /*1fd0*/  MOV R28, R4 ;  /* 0x00000004001c7202 */ /* 0x000fc60000000f00 */
[C---:B------:R-:W-:Y:S01]  /*1fe0*/  IMAD.SHL.U32 R4, R29.reuse, 0x2, RZ ;  /* 0x000000021d047824 */ /* 0x040fe200078e00ff */
[----:B------:R-:W-:Y:S02]  /*1ff0*/  LOP3.LUT R3, R29, 0xff0fffff, RZ, 0xc0, !PT ;  /* 0xff0fffff1d037812 */ /* 0x000fe400078ec0ff */
[----:B------:R-:W-:Y:S02]  /*2000*/  DADD R22, -R24, R22 ;  /* 0x0000000018167229 */ /* 0x000fe40000000116 */
[----:B------:R-:W-:-:S04]  /*2010*/  ISETP.GT.U32.AND P1, PT, R4, -0x2000001, PT ;  /* 0xfdffffff0400780c */ /* 0x000fc80003f24070 */
[----:B------:R-:W-:Y:S02]  /*2020*/  SEL R29, R3, R29, P1 ;  /* 0x0000001d031d7207 */ /* 0x000fe40000800000 */
[----:B------:R-:W-:-:S08]  /*2030*/  DADD R22, R30, -R22 ;  /* 0x000000001e167229 */ /* 0x000fd00000000816 */
[----:B------:R-:W-:-:S08]  /*2040*/  DFMA R20, R20, UR8, R22 ;  /* 0x0000000814147c2b */ /* 0x000fd00008000016 */
[----:B------:R-:W-:-:S08]  /*2050*/  DADD R24, R26, R20 ;  /* 0x000000001a187229 */ /* 0x000fd00000000014 */
[----:B------:R-:W-:Y:S02]  /*2060*/  DADD R26, R26, -R24 ;  /* 0x000000001a1a7229 */ /* 0x000fe40000000818 */
[----:B------:R-:W-:-:S06]  /*2070*/  DMUL R22, R24, R28 ;  /* 0x0000001c18167228 */ /* 0x000fcc0000000000 */
[----:B------:R-:W-:Y:S02]  /*2080*/  DADD R26, R20, R26 ;  /* 0x00000000141a7229 */ /* 0x000fe4000000001a */
[----:B------:R-:W-:Y:S01]  /*2090*/  DFMA R24, R24, R28, -R22 ;  /* 0x0000001c1818722b */ /* 0x000fe20000000816 */
[----:B------:R-:W-:Y:S02]  /*20a0*/  IMAD.MOV.U32 R20, RZ, RZ, 0x652b82fe ;  /* 0x652b82feff147424 */ /* 0x000fe400078e00ff */
[----:B------:R-:W-:-:S05]  /*20b0*/  IMAD.MOV.U32 R21, RZ, RZ, 0x3ff71547 ;  /* 0x3ff71547ff157424 */ /* 0x000fca00078e00ff */
[----:B------:R-:W-:-:S08]  /*20c0*/  DFMA R28, R26, R28, R24 ;  /* 0x0000001c1a1c722b */ /* 0x000fd00000000018 */
        /* <DEDUP_REMOVED lines=11> */
[----:B------:R-:W-:Y:S01]  /*2180*/  MOV R30, 0xfca213ea ;  /* 0xfca213ea001e7802 */ /* 0x000fe20000000f00 */
[----:B------:R-:W-:Y:S01]  /*2190*/  IMAD.MOV.U32 R31, RZ, RZ, 0x3e928af3 ;  /* 0x3e928af3ff1f7424 */ /* 0x000fe200078e00ff */
[----:B------:R-:W-:-:S05]  /*21a0*/  UMOV UR7, 0x3e5ade15 ;  /* 0x3e5ade1500077882 */ /* 0x000fca0000000000 */
        /* <DEDUP_REMOVED lines=36> */
[----:B------:R-:W-:-:S04]  /*23f0*/  @!P2 SHF.R.S32.HI R3, RZ, 0x1, R3 ;  /* 0x00000001ff03a819 */ /* 0x000fc80000011403 */
[----:B------:R-:W-:Y:S01]  /*2400*/  @!P2 LEA R27, R3, R27, 0x14 ;  /* 0x0000001b031ba211 */ /* 0x000fe200078ea0ff */
[----:B------:R-:W-:-:S05]  /*2410*/  @!P2 IMAD.IADD R20, R20, 0x1, -R3 ;  /* 0x000000011414a824 */ /* 0x000fca00078e0a03 */
[----:B------:R-:W-:Y:S01]  /*2420*/  @!P2 LEA R21, R20, 0x3ff00000, 0x14 ;  /* 0x3ff000001415a811 */ /* 0x000fe200078ea0ff */
[----:B------:R-:W-:-:S06]  /*2430*/  @!P2 IMAD.MOV.U32 R20, RZ, RZ, RZ ;  /* 0x000000ffff14a224 */ /* 0x000fcc00078e00ff */
[----:B------:R-:W-:-:S11]  /*2440*/  @!P2 DMUL R22, R26, R20 ;  /* 0x000000141a16a228 */ /* 0x000fd60000000000 */
.L_x_217:
[----:B------:R-:W-:Y:S01]  /*2450*/  DFMA R28, R28, R22, R22 ;  /* 0x000000161c1c722b */ /* 0x000fe20000000016 */
[----:B------:R-:W-:Y:S01]  /*2460*/  IMAD.MOV.U32 R37, RZ, RZ, 0x0 ;  /* 0x00000000ff257424 */ /* 0x000fe200078e00ff */
[----:B------:R-:W-:-:S08]  /*2470*/  DSETP.NEU.AND P1, PT, |R22|, +INF , PT ;  /* 0x7ff000001600742a */ /* 0x000fd00003f2d200 */
[----:B------:R-:W-:Y:S02]  /*2480*/  FSEL R22, R22, R28, !P1 ;  /* 0x0000001c16167208 */ /* 0x000fe40004800000 */
[----:B------:R-:W-:Y:S01]  /*2490*/  FSEL R23, R23, R29, !P1 ;  /* 0x0000001d17177208 */ /* 0x000fe20004800000 */
[----:B------:R-:W-:Y:S06]  /*24a0*/  RET.REL.NODEC R36 `(_Z7rndvecsPdP17curandStateXORWOWii) ;  /* 0xffffffd824d47950 */ /* 0x000fec0003c3ffff */
.L_x_218:
        /* <DEDUP_REMOVED lines=13> */
.L_x_241:


//--------------------- .text._Z9setup_rndP17curandStateXORWOWm --------------------------
	.section	.text._Z9setup_rndP17curandStateXORWOWm,"ax",@progbits
	.align	128
        .global         _Z9setup_rndP17curandStateXORWOWm
        .type           _Z9setup_rndP17curandStateXORWOWm,@function
        .size           _Z9setup_rndP17curandStateXORWOWm,(.L_x_246 - _Z9setup_rndP17curandStateXORWOWm)
        .other          _Z9setup_rndP17curandStateXORWOWm,@"STO_CUDA_ENTRY STV_DEFAULT"
_Z9setup_rndP17curandStateXORWOWm:
.text._Z9setup_rndP17curandStateXORWOWm:
[----:B------:R-:W-:Y:S01]  /*0000*/  LDC R1, c[0x0][0x37c] ;  /* 0x0000df00ff017b82 */ /* 0x000fe20000000800 */
[----:B------:R-:W0:Y:S07]  /*0010*/  S2R R13, SR_TID.X ;  /* 0x00000000000d7919 */ /* 0x000e2e0000002100 */
[----:B------:R-:W1:Y:S01]  /*0020*/  LDC.64 R2, c[0x0][0x388] ;  /* 0x0000e200ff027b82 */ /* 0x000e620000000a00 */
[----:B------:R-:W2:Y:S01]  /*0030*/  LDCU.64 UR4, c[0x0][0x358] ;  /* 0x00006b00ff0477ac */ /* 0x000ea20008000a00 */
[----:B------:R-:W-:Y:S06]  /*0040*/  BSSY.RECONVERGENT B0, `(.L_x_219) ;  /* 0x00000e5000007945 */ /* 0x000fec0003800200 */
[----:B------:R-:W0:Y:S08]  /*0050*/  S2UR UR6, SR_CTAID.X ;  /* 0x00000000000679c3 */ /* 0x000e300000002500 */
[----:B------:R-:W0:Y:S08]  /*0060*/  LDC R4, c[0x0][0x360] ;  /* 0x0000d800ff047b82 */ /* 0x000e300000000800 */
[----:B------:R-:W3:Y:S01]  /*0070*/  LDC.64 R6, c[0x0][0x380] ;  /* 0x0000e000ff067b82 */ /* 0x000ee20000000a00 */
[----:B-1----:R-:W-:-:S02]  /*0080*/  LOP3.LUT R0, R2, 0xaad26b49, RZ, 0x3c, !PT ;  /* 0xaad26b4902007812 */ /* 0x002fc400078e3cff */
[----:B------:R-:W-:-:S03]  /*0090*/  LOP3.LUT R2, R3, 0xf7dcefdd, RZ, 0x3c, !PT ;  /* 0xf7dcefdd03027812 */ /* 0x000fc600078e3cff */
[----:B------:R-:W-:Y:S02]  /*00a0*/  IMAD R0, R0, 0x4182bed5, RZ ;  /* 0x4182bed500007824 */ /* 0x000fe400078e02ff */
[----:B------:R-:W-:Y:S02]  /*00b0*/  IMAD R3, R2, -0x658354e5, RZ ;  /* 0x9a7cab1b02037824 */ /* 0x000fe400078e02ff */
[C---:B------:R-:W-:Y:S01]  /*00c0*/  VIADD R5, R0.reuse, 0x75bcd15 ;  /* 0x075bcd1500057836 */ /* 0x040fe20000000000 */
[C---:B------:R-:W-:Y:S01]  /*00d0*/  LOP3.LUT R8, R0.reuse, 0x159a55e5, RZ, 0x3c, !PT ;  /* 0x159a55e500087812 */ /* 0x040fe200078e3cff */
[----:B------:R-:W-:Y:S01]  /*00e0*/  VIADD R11, R0, 0x583f19 ;  /* 0x00583f19000b7836 */ /* 0x000fe20000000000 */
[C---:B------:R-:W-:Y:S01]  /*00f0*/  LOP3.LUT R10, R3.reuse, 0x5491333, RZ, 0x3c, !PT ;  /* 0x05491333030a7812 */ /* 0x040fe200078e3cff */
[----:B------:R-:W-:Y:S02]  /*0100*/  VIADD R9, R3, 0x1f123bb5 ;  /* 0x1f123bb503097836 */ /* 0x000fe40000000000 */
[----:B0-----:R-:W-:Y:S01]  /*0110*/  IMAD R13, R4, UR6, R13 ;  /* 0x00000006040d7c24 */ /* 0x001fe2000f8e020d */
[----:B------:R-:W-:-:S04]  /*0120*/  IADD3 R4, PT, PT, R0, 0x64f0c9, R3 ;  /* 0x0064f0c900047810 */ /* 0x000fc80007ffe003 */
[C---:B------:R-:W-:Y:S01]  /*0130*/  ISETP.NE.AND P0, PT, R13.reuse, RZ, PT ;  /* 0x000000ff0d00720c */ /* 0x040fe20003f05270 */
[----:B---3--:R-:W-:-:S05]  /*0140*/  IMAD.WIDE R6, R13, 0x30, R6 ;  /* 0x000000300d067825 */ /* 0x008fca00078e0206 */
[----:B--2---:R0:W-:Y:S04]  /*0150*/  STG.E.64 desc[UR4][R6.64], R4 ;  /* 0x0000000406007986 */ /* 0x0041e8000c101b04 */
[----:B------:R0:W-:Y:S04]  /*0160*/  STG.E.64 desc[UR4][R6.64+0x8], R8 ;  /* 0x0000080806007986 */ /* 0x0001e8000c101b04 */
[----:B------:R0:W-:Y:S01]  /*0170*/  STG.E.64 desc[UR4][R6.64+0x10], R10 ;  /* 0x0000100a06007986 */ /* 0x0001e2000c101b04 */
[----:B------:R-:W-:Y:S05]  /*0180*/  @!P0 BRA `(.L_x_220) ;  /* 0x0000000c00408947 */ /* 0x000fea0003800000 */
[----:B------:R-:W-:Y:S01]  /*0190*/  SHF.R.S32.HI R0, RZ, 0x1f, R13 ;  /* 0x0000001fff007819 */ /* 0x000fe2000001140d */
[----:B------:R-:W-:-:S07]  /*01a0*/  IMAD.MOV.U32 R12, RZ, RZ, RZ ;  /* 0x000000ffff0c7224 */ /* 0x000fce00078e00ff */
.L_x_226:
[----:B-1----:R-:W-:Y:S01]  /*01b0*/  LOP3.LUT R2, R13, 0x3, RZ, 0xc0, !PT ;  /* 0x000000030d027812 */ /* 0x002fe200078ec0ff */
[----:B------:R-:W-:Y:S03]  /*01c0*/  BSSY.RECONVERGENT B1, `(.L_x_221) ;  /* 0x00000c6000017945 */ /* 0x000fe60003800200 */
[----:B------:R-:W-:-:S04]  /*01d0*/  ISETP.NE.U32.AND P0, PT, R2, RZ, PT ;  /* 0x000000ff0200720c */ /* 0x000fc80003f05070 */
[----:B------:R-:W-:-:S13]  /*01e0*/  ISETP.NE.AND.EX P0, PT, RZ, RZ, PT, P0 ;  /* 0x000000ffff00720c */ /* 0x000fda0003f05300 */
[----:B------:R-:W-:Y:S05]  /*01f0*/  @!P0 BRA `(.L_x_222) ;  /* 0x0000000c00088947 */ /* 0x000fea0003800000 */
[----:B0-----:R-:W0:Y:S01]  /*0200*/  LDC.64 R8, c[0x4][0x8] ;  /* 0x01000200ff087b82 */ /* 0x001e220000000a00 */
[----:B------:R-:W-:Y:S02]  /*0210*/  IMAD.MOV.U32 R14, RZ, RZ, RZ ;  /* 0x000000ffff0e7224 */ /* 0x000fe400078e00ff */
[----:B0-----:R-:W-:-:S07]  /*0220*/  IMAD.WIDE.U32 R8, R12, 0xc80, R8 ;  /* 0x00000c800c087825 */ /* 0x001fce00078e0008 */
.L_x_225:
[----:B-1----:R-:W-:Y:S01]  /*0230*/  IMAD.MOV.U32 R15, RZ, RZ, RZ ;  /* 0x000000ffff0f7224 */ /* 0x002fe200078e00ff */
[----:B------:R-:W-:Y:S01]  /*0240*/  CS2R R2, SRZ ;  /* 0x0000000000027805 */ /* 0x000fe2000001ff00 */
[----:B------:R-:W-:Y:S01]  /*0250*/  IMAD.MOV.U32 R17, RZ, RZ, RZ ;  /* 0x000000ffff117224 */ /* 0x000fe200078e00ff */
[----:B------:R-:W-:-:S07]  /*0260*/  CS2R R4, SRZ ;  /* 0x0000000000047805 */ /* 0x000fce000001ff00 */
.L_x_224:
[----:B------:R-:W-:-:S05]  /*0270*/  IMAD.WIDE.U32 R10, R17, 0x4, R6 ;  /* 0x00000004110a7825 */ /* 0x000fca00078e0006 */
[----:B------:R0:W5:Y:S01]  /*0280*/  LDG.E R16, desc[UR4][R10.64+0x4] ;  /* 0x000004040a107981 */ /* 0x000162000c1e1900 */
[----:B------:R-:W-:-:S07]  /*0290*/  IMAD.MOV.U32 R19, RZ, RZ, RZ ;  /* 0x000000ffff137224 */ /* 0x000fce00078e00ff */
.L_x_223:
[----:B-----5:R-:W-:Y:S01]  /*02a0*/  SHF.R.U32.HI R24, RZ, R19, R16 ;  /* 0x00000013ff187219 */ /* 0x020fe20000011610 */
[----:B0-----:R-:W-:-:S03]  /*02b0*/  IMAD.SHL.U32 R10, R17, 0x20, RZ ;  /* 0x00000020110a7824 */ /* 0x001fc600078e00ff */
[----:B------:R-:W-:Y:S01]  /*02c0*/  LOP3.LUT R11, R24, 0x1, RZ, 0xc0, !PT ;  /* 0x00000001180b7812 */ /* 0x000fe200078ec0ff */
[----:B------:R-:W-:-:S03]  /*02d0*/  IMAD.IADD R10, R10, 0x1, R19 ;  /* 0x000000010a0a7824 */ /* 0x000fc600078e0213 */
[----:B------:R-:W-:Y:S01]  /*02e0*/  ISETP.NE.U32.AND P0, PT, R11, 0x1, PT ;  /* 0x000000010b00780c */ /* 0x000fe20003f05070 */
[----:B------:R-:W-:-:S03]  /*02f0*/  IMAD R11, R10, 0x5, RZ ;  /* 0x000000050a0b7824 */ /* 0x000fc600078e02ff */
[----:B------:R-:W-:Y:S01]  /*0300*/  R2P PR, R24, 0x7e ;  /* 0x0000007e18007804 */ /* 0x000fe20000000000 */
[----:B------:R-:W-:-:S08]  /*0310*/  IMAD.WIDE.U32 R10, R11, 0x4, R8 ;  /* 0x000000040b0a7825 */ /* 0x000fd000078e0008 */
[----:B------:R-:W2:Y:S04]  /*0320*/  @!P0 LDG.E R18, desc[UR4][R10.64] ;  /* 0x000000040a128981 */ /* 0x000ea8000c1e1900 */
[----:B------:R-:W3:Y:S04]  /*0330*/  @!P0 LDG.E R20, desc[UR4][R10.64+0x10] ;  /* 0x000010040a148981 */ /* 0x000ee8000c1e1900 */
[----:B------:R-:W4:Y:S04]  /*0340*/  @P1 LDG.E R22, desc[UR4][R10.64+0x14] ;  /* 0x000014040a161981 */ /* 0x000f28000c1e1900 */
[----:B------:R-:W4:Y:S04]  /*0350*/  @P2 LDG.E R26, desc[UR4][R10.64+0x28] ;  /* 0x000028040a1a2981 */ /* 0x000f28000c1e1900 */
[----:B------:R-:W4:Y:S04]  /*0360*/  @!P0 LDG.E R21, desc[UR4][R10.64+0x4] ;  /* 0x000004040a158981 */ /* 0x000f28000c1e1900 */
[----:B------:R-:W4:Y:S04]  /*0370*/  @!P0 LDG.E R23, desc[UR4][R10.64+0xc] ;  /* 0x00000c040a178981 */ /* 0x000f28000c1e1900 */
[----:B------:R-:W4:Y:S04]  /*0380*/  @P1 LDG.E R25, desc[UR4][R10.64+0x18] ;  /* 0x000018040a191981 */ /* 0x000f28000c1e1900 */
[----:B------:R-:W4:Y:S04]  /*0390*/  @P3 LDG.E R28, desc[UR4][R10.64+0x3c] ;  /* 0x00003c040a1c3981 */ /* 0x000f28000c1e1900 */
[----:B------:R-:W4:Y:S01]  /*03a0*/  @P6 LDG.E R27, desc[UR4][R10.64+0x7c] ;  /* 0x00007c040a1b6981 */ /* 0x000f22000c1e1900 */
[----:B--2---:R-:W-:-:S03]  /*03b0*/  @!P0 LOP3.LUT R15, R15, R18, RZ, 0x3c, !PT ;  /* 0x000000120f0f8212 */ /* 0x004fc600078e3cff */
[----:B------:R-:W2:Y:S01]  /*03c0*/  @!P0 LDG.E R18, desc[UR4][R10.64+0x8] ;  /* 0x000008040a128981 */ /* 0x000ea2000c1e1900 */
[----:B---3--:R-:W-:-:S03]  /*03d0*/  @!P0 LOP3.LUT R3, R3, R20, RZ, 0x3c, !PT ;  /* 0x0000001403038212 */ /* 0x008fc600078e3cff */
[----:B------:R-:W3:Y:S01]  /*03e0*/  @P1 LDG.E R20, desc[UR4][R10.64+0x24] ;  /* 0x000024040a141981 */ /* 0x000ee2000c1e1900 */
[----:B----4-:R-:W-:-:S03]  /*03f0*/  @P1 LOP3.LUT R15, R15, R22, RZ, 0x3c, !PT ;  /* 0x000000160f0f1212 */ /* 0x010fc600078e3cff */
[----:B------:R-:W4:Y:S01]  /*0400*/  @P2 LDG.E R22, desc[UR4][R10.64+0x38] ;  /* 0x000038040a162981 */ /* 0x000f22000c1e1900 */
[----:B------:R-:W-:-:S03]  /*0410*/  @P2 LOP3.LUT R15, R15, R26, RZ, 0x3c, !PT ;  /* 0x0000001a0f0f2212 */ /* 0x000fc600078e3cff */
[----:B------:R-:W4:Y:S01]  /*0420*/  @P4 LDG.E R26, desc[UR4][R10.64+0x50] ;  /* 0x000050040a1a4981 */ /* 0x000f22000c1e1900 */
[----:B------:R-:W-:-:S03]  /*0430*/  @!P0 LOP3.LUT R4, R4, R21, RZ, 0x3c, !PT ;  /* 0x0000001504048212 */ /* 0x000fc600078e3cff */
[----:B------:R-:W4:Y:S01]  /*0440*/  @P1 LDG.E R21, desc[UR4][R10.64+0x20] ;  /* 0x000020040a151981 */ /* 0x000f22000c1e1900 */
[----:B------:R-:W-:-:S03]  /*0450*/  @!P0 LOP3.LUT R2, R2, R23, RZ, 0x3c, !PT ;  /* 0x0000001702028212 */ /* 0x000fc600078e3cff */
[----:B------:R-:W4:Y:S01]  /*0460*/  @P2 LDG.E R23, desc[UR4][R10.64+0x2c] ;  /* 0x00002c040a172981 */ /* 0x000f22000c1e1900 */
[----:B------:R-:W-:-:S03]  /*0470*/  @P1 LOP3.LUT R4, R4, R25, RZ, 0x3c, !PT ;  /* 0x0000001904041212 */ /* 0x000fc600078e3cff */
[----:B------:R-:W4:Y:S01]  /*0480*/  @P2 LDG.E R25, desc[UR4][R10.64+0x34] ;  /* 0x000034040a192981 */ /* 0x000f22000c1e1900 */
[----:B--2---:R-:W-:-:S03]  /*0490*/  @!P0 LOP3.LUT R5, R5, R18, RZ, 0x3c, !PT ;  /* 0x0000001205058212 */ /* 0x004fc600078e3cff */
[----:B------:R-:W2:Y:S01]  /*04a0*/  @P1 LDG.E R18, desc[UR4][R10.64+0x1c] ;  /* 0x00001c040a121981 */ /* 0x000ea2000c1e1900 */
[----:B---3--:R-:W-:-:S03]  /*04b0*/  @P1 LOP3.LUT R3, R3, R20, RZ, 0x3c, !PT ;  /* 0x0000001403031212 */ /* 0x008fc600078e3cff */
[----:B------:R-:W3:Y:S01]  /*04c0*/  @P2 LDG.E R20, desc[UR4][R10.64+0x30] ;  /* 0x000030040a142981 */ /* 0x000ee2000c1e1900 */
[----:B----4-:R-:W-:-:S03]  /*04d0*/  @P2 LOP3.LUT R3, R3, R22, RZ, 0x3c, !PT ;  /* 0x0000001603032212 */ /* 0x010fc600078e3cff */
[----:B------:R-:W4:Y:S01]  /*04e0*/  @P3 LDG.E R22, desc[UR4][R10.64+0x4c] ;  /* 0x00004c040a163981 */ /* 0x000f22000c1e1900 */
[----:B------:R-:W-:-:S04]  /*04f0*/  @P3 LOP3.LUT R15, R15, R28, RZ, 0x3c, !PT ;  /* 0x0000001c0f0f3212 */ /* 0x000fc800078e3cff */
[----:B------:R-:W-:Y:S02]  /*0500*/  @P4 LOP3.LUT R15, R15, R26, RZ, 0x3c, !PT ;  /* 0x0000001a0f0f4212 */ /* 0x000fe400078e3cff */
[----:B------:R-:W-:Y:S01]  /*0510*/  @P1 LOP3.LUT R2, R2, R21, RZ, 0x3c, !PT ;  /* 0x0000001502021212 */ /* 0x000fe200078e3cff */
[----:B------:R-:W4:Y:S04]  /*0520*/  @P5 LDG.E R26, desc[UR4][R10.64+0x64] ;  /* 0x000064040a1a5981 */ /* 0x000f28000c1e1900 */
[----:B------:R-:W4:Y:S01]  /*0530*/  @P3 LDG.E R21, desc[UR4][R10.64+0x40] ;  /* 0x000040040a153981 */ /* 0x000f22000c1e1900 */
[----:B------:R-:W-:Y:S02]  /*0540*/  @P2 LOP3.LUT R4, R4, R23, RZ, 0x3c, !PT ;  /* 0x0000001704042212 */ /* 0x000fe400078e3cff */
[----:B------:R-:W-:Y:S01]  /*0550*/  @P2 LOP3.LUT R2, R2, R25, RZ, 0x3c, !PT ;  /* 0x0000001902022212 */ /* 0x000fe200078e3cff */
[----:B------:R-:W4:Y:S04]  /*0560*/  @P3 LDG.E R23, desc[UR4][R10.64+0x48] ;  /* 0x000048040a173981 */ /* 0x000f28000c1e1900 */
[----:B------:R-:W4:Y:S01]  /*0570*/  @P4 LDG.E R25, desc[UR4][R10.64+0x54] ;  /* 0x000054040a194981 */ /* 0x000f22000c1e1900 */
[----:B--2---:R-:W-:-:S03]  /*0580*/  @P1 LOP3.LUT R5, R5, R18, RZ, 0x3c, !PT ;  /* 0x0000001205051212 */ /* 0x004fc600078e3cff */
[----:B------:R-:W2:Y:S01]  /*0590*/  @P3 LDG.E R18, desc[UR4][R10.64+0x44] ;  /* 0x000044040a123981 */ /* 0x000ea2000c1e1900 */
[----:B---3--:R-:W-:-:S03]  /*05a0*/  @P2 LOP3.LUT R5, R5, R20, RZ, 0x3c, !PT ;  /* 0x0000001405052212 */ /* 0x008fc600078e3cff */
[----:B------:R-:W3:Y:S01]  /*05b0*/  @P4 LDG.E R20, desc[UR4][R10.64+0x58] ;  /* 0x000058040a144981 */ /* 0x000ee2000c1e1900 */
[----:B----4-:R-:W-:-:S03]  /*05c0*/  @P3 LOP3.LUT R3, R3, R22, RZ, 0x3c, !PT ;  /* 0x0000001603033212 */ /* 0x010fc600078e3cff */
[----:B------:R-:W4:Y:S01]  /*05d0*/  @P4 LDG.E R22, desc[UR4][R10.64+0x60] ;  /* 0x000060040a164981 */ /* 0x000f22000c1e1900 */
[----:B------:R-:W-:Y:S02]  /*05e0*/  LOP3.LUT P0, RZ, R24, 0x80, RZ, 0xc0, !PT ;  /* 0x0000008018ff7812 */ /* 0x000fe4000780c0ff */
[----:B------:R-:W-:Y:S02]  /*05f0*/  @P5 LOP3.LUT R15, R15, R26, RZ, 0x3c, !PT ;  /* 0x0000001a0f0f5212 */ /* 0x000fe400078e3cff */
[----:B------:R-:W4:Y:S01]  /*0600*/  @P6 LDG.E R26, desc[UR4][R10.64+0x78] ;  /* 0x000078040a1a6981 */ /* 0x000f22000c1e1900 */
[----:B------:R-:W-:-:S03]  /*0610*/  @P3 LOP3.LUT R4, R4, R21, RZ, 0x3c, !PT ;  /* 0x0000001504043212 */ /* 0x000fc600078e3cff */
[----:B------:R-:W4:Y:S01]  /*0620*/  @P4 LDG.E R21, desc[UR4][R10.64+0x5c] ;  /* 0x00005c040a154981 */ /* 0x000f22000c1e1900 */
[----:B------:R-:W-:-:S03]  /*0630*/  @P3 LOP3.LUT R2, R2, R23, RZ, 0x3c, !PT ;  /* 0x0000001702023212 */ /* 0x000fc600078e3cff */
[----:B------:R-:W4:Y:S01]  /*0640*/  @P5 LDG.E R23, desc[UR4][R10.64+0x68] ;  /* 0x000068040a175981 */ /* 0x000f22000c1e1900 */
[----:B------:R-:W-:-:S03]  /*0650*/  @P4 LOP3.LUT R4, R4, R25, RZ, 0x3c, !PT ;  /* 0x0000001904044212 */ /* 0x000fc600078e3cff */
[----:B------:R-:W4:Y:S01]  /*0660*/  @P5 LDG.E R25, desc[UR4][R10.64+0x70] ;  /* 0x000070040a195981 */ /* 0x000f22000c1e1900 */
[----:B--2---:R-:W-:-:S03]  /*0670*/  @P3 LOP3.LUT R5, R5, R18, RZ, 0x3c, !PT ;  /* 0x0000001205053212 */ /* 0x004fc600078e3cff */
[----:B------:R-:W2:Y:S01]  /*0680*/  @P5 LDG.E R18, desc[UR4][R10.64+0x6c] ;  /* 0x00006c040a125981 */ /* 0x000ea2000c1e1900 */
[----:B---3--:R-:W-:-:S03]  /*0690*/  @P4 LOP3.LUT R5, R5, R20, RZ, 0x3c, !PT ;  /* 0x0000001405054212 */ /* 0x008fc600078e3cff */
[----:B------:R-:W3:Y:S01]  /*06a0*/  @P5 LDG.E R20, desc[UR4][R10.64+0x74] ;  /* 0x000074040a145981 */ /* 0x000ee2000c1e1900 */
[----:B----4-:R-:W-:-:S03]  /*06b0*/  @P4 LOP3.LUT R3, R3, R22, RZ, 0x3c, !PT ;  /* 0x0000001603034212 */ /* 0x010fc600078e3cff */
[----:B------:R-:W4:Y:S01]  /*06c0*/  @P0 LDG.E R22, desc[UR4][R10.64+0x8c] ;  /* 0x00008c040a160981 */ /* 0x000f22000c1e1900 */
[----:B------:R-:W-:-:S03]  /*06d0*/  @P6 LOP3.LUT R15, R15, R26, RZ, 0x3c, !PT ;  /* 0x0000001a0f0f6212 */ /* 0x000fc600078e3cff */
        /* <DEDUP_REMOVED lines=13> */
[----:B------:R-:W-:Y:S02]  /*07b0*/  @P6 LOP3.LUT R4, R4, R27, RZ, 0x3c, !PT ;  /* 0x0000001b04046212 */ /* 0x000fe400078e3cff */
[----:B------:R-:W-:Y:S02]  /*07c0*/  @P6 LOP3.LUT R2, R2, R21, RZ, 0x3c, !PT ;  /* 0x0000001502026212 */ /* 0x000fe400078e3cff */
[----:B------:R-:W-:Y:S02]  /*07d0*/  @P0 LOP3.LUT R4, R4, R23, RZ, 0x3c, !PT ;  /* 0x0000001704040212 */ /* 0x000fe400078e3cff */
[----:B------:R-:W-:Y:S02]  /*07e0*/  @P0 LOP3.LUT R2, R2, R25, RZ, 0x3c, !PT ;  /* 0x0000001902020212 */ /* 0x000fe400078e3cff */
[----:B--2---:R-:W-:Y:S02]  /*07f0*/  @P6 LOP3.LUT R5, R5, R18, RZ, 0x3c, !PT ;  /* 0x0000001205056212 */ /* 0x004fe400078e3cff */
[----:B---3--:R-:W-:-:S02]  /*0800*/  @P6 LOP3.LUT R3, R3, R20, RZ, 0x3c, !PT ;  /* 0x0000001403036212 */ /* 0x008fc400078e3cff */
[----:B----4-:R-:W-:Y:S02]  /*0810*/  @P0 LOP3.LUT R5, R5, R22, RZ, 0x3c, !PT ;  /* 0x0000001605050212 */ /* 0x010fe400078e3cff */
[----:B------:R-:W-:Y:S02]  /*0820*/  @P0 LOP3.LUT R3, R3, R26, RZ, 0x3c, !PT ;  /* 0x0000001a03030212 */ /* 0x000fe400078e3cff */
[----:B------:R-:W-:-:S13]  /*0830*/  R2P PR, R24.B1, 0x7f ;  /* 0x0000007f18007804 */ /* 0x000fda0000001000 */
[----:B------:R-:W2:Y:S04]  /*0840*/  @P0 LDG.E R18, desc[UR4][R10.64+0xa0] ;  /* 0x0000a0040a120981 */ /* 0x000ea8000c1e1900 */
[----:B------:R-:W3:Y:S04]  /*0850*/  @P1 LDG.E R22, desc[UR4][R10.64+0xb4] ;  /* 0x0000b4040a161981 */ /* 0x000ee8000c1e1900 */
[----:B------:R-:W4:Y:S04]  /*0860*/  @P2 LDG.E R26, desc[UR4][R10.64+0xc8] ;  /* 0x0000c8040a1a2981 */ /* 0x000f28000c1e1900 */
[----:B------:R-:W4:Y:S04]  /*0870*/  @P3 LDG.E R28, desc[UR4][R10.64+0xdc] ;  /* 0x0000dc040a1c3981 */ /* 0x000f28000c1e1900 */
[----:B------:R-:W4:Y:S04]  /*0880*/  @P0 LDG.E R23, desc[UR4][R10.64+0xa4] ;  /* 0x0000a4040a170981 */ /* 0x000f28000c1e1900 */
[----:B------:R-:W4:Y:S04]  /*0890*/  @P0 LDG.E R20, desc[UR4][R10.64+0xa8] ;  /* 0x0000a8040a140981 */ /* 0x000f28000c1e1900 */
[----:B------:R-:W4:Y:S04]  /*08a0*/  @P4 LDG.E R25, desc[UR4][R10.64+0xf0] ;  /* 0x0000f0040a194981 */ /* 0x000f28000c1e1900 */
        /* <DEDUP_REMOVED lines=21> */
[----:B------:R-:W-:Y:S02]  /*0a00*/  LOP3.LUT P0, RZ, R24, 0x8000, RZ, 0xc0, !PT ;  /* 0x0000800018ff7812 */ /* 0x000fe4000780c0ff */
[----:B----4-:R-:W-:Y:S01]  /*0a10*/  @P5 LOP3.LUT R15, R15, R26, RZ, 0x3c, !PT ;  /* 0x0000001a0f0f5212 */ /* 0x010fe200078e3cff */
[----:B------:R-:W4:Y:S04]  /*0a20*/  @P3 LDG.E R24, desc[UR4][R10.64+0xe4] ;  /* 0x0000e4040a183981 */ /* 0x000f28000c1e1900 */
[----:B------:R-:W2:Y:S01]  /*0a30*/  @P6 LDG.E R26, desc[UR4][R10.64+0x118] ;  /* 0x000118040a1a6981 */ /* 0x000ea2000c1e1900 */
        /* <DEDUP_REMOVED lines=8> */
[----:B---3--:R-:W-:-:S03]  /*0ac0*/  @P2 LOP3.LUT R3, R3, R22, RZ, 0x3c, !PT ;  /* 0x0000001603032212 */ /* 0x008fc600078e3cff */
[----:B------:R-:W3:Y:S01]  /*0ad0*/  @P4 LDG.E R22, desc[UR4][R10.64+0x100] ;  /* 0x000100040a164981 */ /* 0x000ee2000c1e1900 */
[----:B--2---:R-:W-:-:S03]  /*0ae0*/  @P6 LOP3.LUT R15, R15, R26, RZ, 0x3c, !PT ;  /* 0x0000001a0f0f6212 */ /* 0x004fc600078e3cff */
[----:B------:R-:W2:Y:S01]  /*0af0*/  @P0 LDG.E R26, desc[UR4][R10.64+0x12c] ;  /* 0x00012c040a1a0981 */ /* 0x000ea2000c1e1900 */
[----:B----4-:R-:W-:-:S03]  /*0b00*/  @P2 LOP3.LUT R2, R2, R23, RZ, 0x3c, !PT ;  /* 0x0000001702022212 */ /* 0x010fc600078e3cff */
[----:B------:R-:W4:Y:S01]  /*0b10*/  @P4 LDG.E R23, desc[UR4][R10.64+0xfc] ;  /* 0x0000fc040a174981 */ /* 0x000f22000c1e1900 */
[----:B------:R-:W-:-:S03]  /*0b20*/  @P2 LOP3.LUT R5, R5, R20, RZ, 0x3c, !PT ;  /* 0x0000001405052212 */ /* 0x000fc600078e3cff */
[----:B------:R-:W4:Y:S01]  /*0b30*/  @P4 LDG.E R20, desc[UR4][R10.64+0xf8] ;  /* 0x0000f8040a144981 */ /* 0x000f22000c1e1900 */
[----:B------:R-:W-:Y:S02]  /*0b40*/  @P3 LOP3.LUT R2, R2, R27, RZ, 0x3c, !PT ;  /* 0x0000001b02023212 */ /* 0x000fe400078e3cff */
[----:B------:R-:W-:Y:S01]  /*0b50*/  @P3 LOP3.LUT R4, R4, R25, RZ, 0x3c, !PT ;  /* 0x0000001904043212 */ /* 0x000fe200078e3cff */
[----:B------:R-:W4:Y:S01]  /*0b60*/  @P5 LDG.E R27, desc[UR4][R10.64+0x110] ;  /* 0x000110040a1b5981 */ /* 0x000f22000c1e1900 */
[----:B------:R-:W-:-:S03]  /*0b70*/  @P3 LOP3.LUT R5, R5, R24, RZ, 0x3c, !PT ;  /* 0x0000001805053212 */ /* 0x000fc600078e3cff */
[----:B------:R-:W4:Y:S04]  /*0b80*/  @P5 LDG.E R25, desc[UR4][R10.64+0x108] ;  /* 0x000108040a195981 */ /* 0x000f28000c1e1900 */
        /* <DEDUP_REMOVED lines=19> */
[----:B------:R-:W-:-:S05]  /*0cc0*/  VIADD R19, R19, 0x10 ;  /* 0x0000001013137836 */ /* 0x000fca0000000000 */
[----:B------:R-:W-:Y:S02]  /*0cd0*/  ISETP.NE.AND P1, PT, R19, 0x20, PT ;  /* 0x000000201300780c */ /* 0x000fe40003f25270 */
[----:B------:R-:W-:Y:S02]  /*0ce0*/  @P5 LOP3.LUT R3, R3, R18, RZ, 0x3c, !PT ;  /* 0x0000001203035212 */ /* 0x000fe400078e3cff */
[----:B------:R-:W-:Y:S02]  /*0cf0*/  @P6 LOP3.LUT R4, R4, R21, RZ, 0x3c, !PT ;  /* 0x0000001504046212 */ /* 0x000fe400078e3cff */
[----:B---3--:R-:W-:-:S04]  /*0d00*/  @P6 LOP3.LUT R3, R3, R22, RZ, 0x3c, !PT ;  /* 0x0000001603036212 */ /* 0x008fc800078e3cff */
[----:B--2---:R-:W-:Y:S02]  /*0d10*/  @P0 LOP3.LUT R3, R3, R26, RZ, 0x3c, !PT ;  /* 0x0000001a03030212 */ /* 0x004fe400078e3cff */
[----:B----4-:R-:W-:Y:S02]  /*0d20*/  @P6 LOP3.LUT R2, R2, R23, RZ, 0x3c, !PT ;  /* 0x0000001702026212 */ /* 0x010fe400078e3cff */
[----:B------:R-:W-:Y:S02]  /*0d30*/  @P6 LOP3.LUT R5, R5, R20, RZ, 0x3c, !PT ;  /* 0x0000001405056212 */ /* 0x000fe400078e3cff */
[----:B------:R-:W-:Y:S02]  /*0d40*/  @P0 LOP3.LUT R2, R2, R27, RZ, 0x3c, !PT ;  /* 0x0000001b02020212 */ /* 0x000fe400078e3cff */
[----:B------:R-:W-:Y:S02]  /*0d50*/  @P0 LOP3.LUT R4, R4, R25, RZ, 0x3c, !PT ;  /* 0x0000001904040212 */ /* 0x000fe400078e3cff */
[----:B------:R-:W-:Y:S01]  /*0d60*/  @P0 LOP3.LUT R5, R5, R24, RZ, 0x3c, !PT ;  /* 0x0000001805050212 */ /* 0x000fe200078e3cff */
[----:B------:R-:W-:Y:S06]  /*0d70*/  @P1 BRA `(.L_x_223) ;  /* 0xfffffff400481947 */ /* 0x000fec000383ffff */
[----:B------:R-:W-:-:S05]  /*0d80*/  VIADD R17, R17, 0x1 ;  /* 0x0000000111117836 */ /* 0x000fca0000000000 */
[----:B------:R-:W-:-:S13]  /*0d90*/  ISETP.NE.AND P0, PT, R17, 0x5, PT ;  /* 0x000000051100780c */ /* 0x000fda0003f05270 */
[----:B------:R-:W-:Y:S05]  /*0da0*/  @P0 BRA `(.L_x_224) ;  /* 0xfffffff400300947 */ /* 0x000fea000383ffff */
[----:B------:R1:W-:Y:S01]  /*0db0*/  STG.E.64 desc[UR4][R6.64+0x8], R4 ;  /* 0x0000080406007986 */ /* 0x0003e2000c101b04 */
[----:B------:R-:W-:Y:S01]  /*0dc0*/  VIADD R14, R14, 0x1 ;  /* 0x000000010e0e7836 */ /* 0x000fe20000000000 */
[----:B------:R-:W-:Y:S02]  /*0dd0*/  LOP3.LUT R11, R13, 0x3, RZ, 0xc0, !PT ;  /* 0x000000030d0b7812 */ /* 0x000fe400078ec0ff */
[----:B------:R1:W-:Y:S02]  /*0de0*/  STG.E.64 desc[UR4][R6.64+0x10], R2 ;  /* 0x0000100206007986 */ /* 0x0003e4000c101b04 */
[----:B------:R-:W-:Y:S02]  /*0df0*/  ISETP.GE.U32.AND P0, PT, R14, R11, PT ;  /* 0x0000000b0e00720c */ /* 0x000fe40003f06070 */
[----:B------:R1:W-:Y:S11]  /*0e00*/  STG.E desc[UR4][R6.64+0x4], R15 ;  /* 0x0000040f06007986 */ /* 0x0003f6000c101904 */
[----:B------:R-:W-:Y:S05]  /*0e10*/  @!P0 BRA `(.L_x_225) ;  /* 0xfffffff400048947 */ /* 0x000fea000383ffff */
.L_x_222:
[----:B------:R-:W-:Y:S05]  /*0e20*/  BSYNC.RECONVERGENT B1 ;  /* 0x0000000000017941 */ /* 0x000fea0003800200 */
.L_x_221:
[C---:B------:R-:W-:Y:S01]  /*0e30*/  ISETP.GT.U32.AND P0, PT, R13.reuse, 0x3, PT ;  /* 0x000000030d00780c */ /* 0x040fe20003f04070 */
[----:B------:R-:W-:Y:S01]  /*0e40*/  VIADD R12, R12, 0x1 ;  /* 0x000000010c0c7836 */ /* 0x000fe20000000000 */
[--C-:B------:R-:W-:Y:S02]  /*0e50*/  SHF.R.U64 R13, R13, 0x2, R0.reuse ;  /* 0x000000020d0d7819 */ /* 0x100fe40000001200 */
[----:B------:R-:W-:Y:S02]  /*0e60*/  ISETP.GT.U32.AND.EX P0, PT, R0, RZ, PT, P0 ;  /* 0x000000ff0000720c */ /* 0x000fe40003f04100 */
[----:B------:R-:W-:-:S11]  /*0e70*/  SHF.R.U32.HI R0, RZ, 0x2, R0 ;  /* 0x00000002ff007819 */ /* 0x000fd60000011600 */
[----:B------:R-:W-:Y:S05]  /*0e80*/  @P0 BRA `(.L_x_226) ;  /* 0xfffffff000c80947 */ /* 0x000fea000383ffff */
.L_x_220:
[----:B------:R-:W-:Y:S05]  /*0e90*/  BSYNC.RECONVERGENT B0 ;  /* 0x0000000000007941 */ /* 0x000fea0003800200 */
.L_x_219:
[----:B------:R-:W-:Y:S04]  /*0ea0*/  STG.E.64 desc[UR4][R6.64+0x18], RZ ;  /* 0x000018ff06007986 */ /* 0x000fe8000c101b04 */
[----:B------:R-:W-:Y:S04]  /*0eb0*/  STG.E desc[UR4][R6.64+0x20], RZ ;  /* 0x000020ff06007986 */ /* 0x000fe8000c101904 */
[----:B------:R-:W-:Y:S01]  /*0ec0*/  STG.E.64 desc[UR4][R6.64+0x28], RZ ;  /* 0x000028ff06007986 */ /* 0x000fe2000c101b04 */
[----:B------:R-:W-:Y:S05]  /*0ed0*/  EXIT ;  /* 0x000000000000794d */ /* 0x000fea0003800000 */
.L_x_227:
        /* <DEDUP_REMOVED lines=10> */
.L_x_246:


//--------------------- .nv.global.init           --------------------------
	.section	.nv.global.init,"aw",@progbits
	.align	16
.nv.global.init:
	.type		__cudart_sin_cos_coeffs,@object
	.size		__cudart_sin_cos_coeffs,(__cudart_i2opi_d - __cudart_sin_cos_coeffs)
__cudart_sin_cos_coeffs:
        /*0000*/ 	.byte	0x46, 0xd2, 0xb0, 0x2c, 0xf1, 0xe5, 0x5a, 0xbe, 0x92, 0xe3, 0xac, 0x69, 0xe3, 0x1d, 0xc7, 0x3e
        /*0010*/ 	.byte	0xa1, 0x62, 0xdb, 0x19, 0xa0, 0x01, 0x2a, 0xbf, 0x18, 0x08, 0x11, 0x11, 0x11, 0x11, 0x81, 0x3f
        /*0020*/ 	.byte	0x54, 0x55, 0x55, 0x55, 0x55, 0x55, 0xc5, 0xbf, 0x00, 0x00, 0x00, 0x00, 0x00, 0x00, 0x00, 0x00
        /*0030*/ 	.byte	0x00, 0x00, 0x00, 0x00, 0x00, 0x00, 0x00, 0x00, 0x64, 0x81, 0xfd, 0x20, 0x83, 0xff, 0xa8, 0xbd
        /*0040*/ 	.byte	0x28, 0x85, 0xef, 0xc1, 0xa7, 0xee, 0x21, 0x3e, 0xd9, 0xe6, 0x06, 0x8e, 0x4f, 0x7e, 0x92, 0xbe
        /*0050*/ 	.byte	0xe9, 0xbc, 0xdd, 0x19, 0xa0, 0x01, 0xfa, 0x3e, 0x47, 0x5d, 0xc1, 0x16, 0x6c, 0xc1, 0x56, 0xbf
        /*0060*/ 	.byte	0x51, 0x55, 0x55, 0x55, 0x55, 0x55, 0xa5, 0x3f, 0x00, 0x00, 0x00, 0x00, 0x00, 0x00, 0xe0, 0xbf
        /*0070*/ 	.byte	0x00, 0x00, 0x00, 0x00, 0x00, 0x00, 0xf0, 0x3f, 0x00, 0x00, 0x00, 0x00, 0x00, 0x00, 0x00, 0x00
	.type		__cudart_i2opi_d,@object
	.size		__cudart_i2opi_d,(mrg32k3aM1SubSeq - __cudart_i2opi_d)
__cudart_i2opi_d:
        /* <DEDUP_REMOVED lines=9> */
	.type		mrg32k3aM1SubSeq,@object
	.size		mrg32k3aM1SubSeq,(mrg32k3aM2SubSeq - mrg32k3aM1SubSeq)
mrg32k3aM1SubSeq:
        /* <DEDUP_REMOVED lines=126> */
	.type		mrg32k3aM2SubSeq,@object
	.size		mrg32k3aM2SubSeq,(mrg32k3aM1 - mrg32k3aM2SubSeq)
mrg32k3aM2SubSeq:
        /* <DEDUP_REMOVED lines=126> */
	.type		mrg32k3aM1,@object
	.size		mrg32k3aM1,(mrg32k3aM1Seq - mrg32k3aM1)
mrg32k3aM1:
        /* <DEDUP_REMOVED lines=144> */
	.type		mrg32k3aM1Seq,@object
	.size		mrg32k3aM1Seq,(mrg32k3aM2 - mrg32k3aM1Seq)
mrg32k3aM1Seq:
        /* <DEDUP_REMOVED lines=144> */
	.type		mrg32k3aM2,@object
	.size		mrg32k3aM2,(mrg32k3aM2Seq - mrg32k3aM2)
mrg32k3aM2:
        /* <DEDUP_REMOVED lines=144> */
	.type		mrg32k3aM2Seq,@object
	.size		mrg32k3aM2Seq,(precalc_xorwow_matrix - mrg32k3aM2Seq)
mrg32k3aM2Seq:
        /* <DEDUP_REMOVED lines=144> */
	.type		precalc_xorwow_matrix,@object
	.size		precalc_xorwow_matrix,(precalc_xorwow_offset_matrix - precalc_xorwow_matrix)
precalc_xorwow_matrix:
        /* <DEDUP_REMOVED lines=6400> */
	.type		precalc_xorwow_offset_matrix,@object
	.size		precalc_xorwow_offset_matrix,($str$2 - precalc_xorwow_offset_matrix)
precalc_xorwow_offset_matrix:
        /* <DEDUP_REMOVED lines=6400> */
	.type		$str$2,@object
	.size		$str$2,($str$1 - $str$2)
$str$2:
        /*354d0*/ 	.byte	0x79, 0x3d, 0x25, 0x66, 0x20, 0x66, 0x6f, 0x72, 0x20, 0x70, 0x61, 0x72, 0x74, 0x69, 0x63, 0x6c
        /*354e0*/ 	.byte	0x65, 0x20, 0x25, 0x64, 0x0a, 0x00
	.type		$str$1,@object
	.size		$str$1,($str$3 - $str$1)
$str$1:
        /*354e6*/ 	.byte	0x78, 0x3d, 0x25, 0x66, 0x20, 0x66, 0x6f, 0x72, 0x20, 0x70, 0x61, 0x72, 0x74, 0x69, 0x63, 0x6c
        /*354f6*/ 	.byte	0x65, 0x20, 0x25, 0x64, 0x0a, 0x00
	.type		$str$3,@object
	.size		$str$3,($str$4 - $str$3)
$str$3:
        /*354fc*/ 	.byte	0x7a, 0x3d, 0x25, 0x66, 0x20, 0x66, 0x6f, 0x72, 0x20, 0x70, 0x61, 0x72, 0x74, 0x69, 0x63, 0x6c
        /*3550c*/ 	.byte	0x65, 0x20, 0x25, 0x64, 0x0a, 0x00
	.type		$str$4,@object
	.size		$str$4,($str$6 - $str$4)
$str$4:
        /*35512*/ 	.byte	0x45, 0x78, 0x3d, 0x25, 0x66, 0x20, 0x66, 0x6f, 0x72, 0x20, 0x70, 0x61, 0x72, 0x74, 0x69, 0x63
        /*35522*/ 	.byte	0x6c, 0x65, 0x20, 0x25, 0x64, 0x0a, 0x00
	.type		$str$6,@object
	.size		$str$6,($str$5 - $str$6)
$str$6:
        /*35529*/ 	.byte	0x45, 0x7a, 0x3d, 0x25, 0x66, 0x20, 0x66, 0x6f, 0x72, 0x20, 0x70, 0x61, 0x72, 0x74, 0x69, 0x63
        /*35539*/ 	.byte	0x6c, 0x65, 0x20, 0x25, 0x64, 0x0a, 0x00
	.type		$str$5,@object
	.size		$str$5,($str - $str$5)
$str$5:
        /*35540*/ 	.byte	0x45, 0x79, 0x3d, 0x25, 0x66, 0x20, 0x66, 0x6f, 0x72, 0x20, 0x70, 0x61, 0x72, 0x74, 0x69, 0x63
        /*35550*/ 	.byte	0x6c, 0x65, 0x20, 0x25, 0x64, 0x0a, 0x00
	.type		$str,@object
	.size		$str,($str$7 - $str)
$str:
        /*35557*/ 	.byte	0x4f, 0x76, 0x65, 0x72, 0x66, 0x6c, 0x6f, 0x77, 0x20, 0x65, 0x72, 0x72, 0x6f, 0x72, 0x20, 0x69
        /*35567*/ 	.byte	0x6e, 0x20, 0x70, 0x75, 0x73, 0x68, 0x62, 0x61, 0x63, 0x6b, 0x0a, 0x00
	.type		$str$7,@object
	.size		$str$7,(.L_34 - $str$7)
$str$7:
        /*35573*/ 	.byte	0x50, 0x61, 0x72, 0x74, 0x69, 0x63, 0x6c, 0x65, 0x20, 0x25, 0x64, 0x20, 0x64, 0x69, 0x64, 0x20
        /*35583*/ 	.byte	0x6e, 0x6f, 0x74, 0x20, 0x6d, 0x61, 0x6b, 0x65, 0x20, 0x69, 0x74, 0x20, 0x74, 0x6f, 0x20, 0x74
        /*35593*/ 	.byte	0x68, 0x65, 0x20, 0x64, 0x65, 0x74, 0x65, 0x63, 0x74, 0x6f, 0x72, 0x0a, 0x00
.L_34:


//--------------------- .nv.shared._Z11paths_eulerPdS_S_ --------------------------
	.section	.nv.shared._Z11paths_eulerPdS_S_,"aw",@nobits
	.sectionflags	@""
	.align	8
.nv.shared._Z11paths_eulerPdS_S_:
	.zero		7168


//--------------------- .nv.shared.reserved.0     --------------------------
	.section	.nv.shared.reserved.0,"aw",@nobits
	.weak		__nv_reservedSMEM_offset_0_alias
	.size		__nv_reservedSMEM_offset_0_alias, 0, 64
	.other		__nv_reservedSMEM_offset_0_alias,@"STO_CUDA_RESERVED_SHARED STV_DEFAULT"
__nv_reservedSMEM_offset_0_alias:
	.zero		0
	.zero		64


//--------------------- .nv.global                --------------------------
	.section	.nv.global,"aw",@nobits
	.align	8
.nv.global:
	.type		dev_traj,@object
	.size		dev_traj,(dev_count - dev_traj)
dev_traj:
	.zero		336
	.type		dev_count,@object
	.size		dev_count,(.L_26 - dev_count)
dev_count:
	.zero		12
.L_26:


//--------------------- .nv.constant0._Z11paths_eulerPdS_S_ --------------------------
	.section	.nv.constant0._Z11paths_eulerPdS_S_,"a",@progbits
	.sectionflags	@""
	.align	4
.nv.constant0._Z11paths_eulerPdS_S_:
	.zero		920


//--------------------- .nv.constant0._Z6EfieldPdS_ --------------------------
	.section	.nv.constant0._Z6EfieldPdS_,"a",@progbits
	.sectionflags	@""
	.align	4
.nv.constant0._Z6EfieldPdS_:
	.zero		912


//--------------------- .nv.constant0._Z8sph2cartPdS_S_S_i --------------------------
	.section	.nv.constant0._Z8sph2cartPdS_S_S_i,"a",@progbits
	.sectionflags	@""
	.align	4
.nv.constant0._Z8sph2cartPdS_S_S_i:
	.zero		932


//--------------------- .nv.constant0._Z7rndvecsPdP17curandStateXORWOWii --------------------------
	.section	.nv.constant0._Z7rndvecsPdP17curandStateXORWOWii,"a",@progbits
	.sectionflags	@""
	.align	4
.nv.constant0._Z7rndvecsPdP17curandStateXORWOWii:
	.zero		920


//--------------------- .nv.constant0._Z9setup_rndP17curandStateXORWOWm --------------------------
	.section	.nv.constant0._Z9setup_rndP17curandStateXORWOWm,"a",@progbits
	.sectionflags	@""
	.align	4
.nv.constant0._Z9setup_rndP17curandStateXORWOWm:
	.zero		912


//--------------------- SYMBOLS --------------------------

	.type		.nv.reservedSmem.offset0,@object
	.size		.nv.reservedSmem.offset0,0x4
	.type		.nv.reservedSmem.cap,@object
	.size		.nv.reservedSmem.cap,0x4
	.type		vprintf,@function
